	.target	sm_80

	.elftype	@"ET_EXEC"


//--------------------- .note.nv.tkinfo           --------------------------
	.section	.note.nv.tkinfo,"",@"SHT_NOTE"
	.sectionflags	@"SHF_NOTE_NV_TKINFO"
	.tkinfo
        /*0018*/ 	.word	0x00000002
        /*0030*/ 	.string	""
        /*0030*/ 	.string	"ptxas"
        /*0030*/ 	.string	"Cuda compilation tools, release 13.0, V13.0.88"
        /*0030*/ 	.string	"Build cuda_13.0.r13.0/compiler.36424714_0"
        /*0030*/ 	.string	"-v  -suppress-debug-info  -lineinfo  -arch sm_80 "



//--------------------- .note.nv.cuinfo           --------------------------
	.section	.note.nv.cuinfo,"",@"SHT_NOTE"
	.sectionflags	@"SHF_NOTE_NV_CUINFO"
        /*0018*/ 	.short	0x0002
        /*001a*/ 	.short	0x0050
        /*001c*/ 	.short	0x0082
	.zero		2


//--------------------- .nv.info                  --------------------------
	.section	.nv.info,"",@"SHT_CUDA_INFO"
	.align	4


	//----- nvinfo : EIATTR_REGCOUNT
	.align		4
        /*0000*/ 	.byte	0x04, 0x2f
        /*0002*/ 	.short	(.L_1 - .L_0)
	.align		4
.L_0:
        /*0004*/ 	.word	index@(matmul_kernel)
        /*0008*/ 	.word	0x000000ff


	//----- nvinfo : EIATTR_FRAME_SIZE
	.align		4
.L_1:
        /*000c*/ 	.byte	0x04, 0x11
        /*000e*/ 	.short	(.L_3 - .L_2)
	.align		4
.L_2:
        /*0010*/ 	.word	index@(matmul_kernel)
        /*0014*/ 	.word	0x00000230


	//----- nvinfo : EIATTR_MIN_STACK_SIZE
	.align		4
.L_3:
        /*0018*/ 	.byte	0x04, 0x12
        /*001a*/ 	.short	(.L_5 - .L_4)
	.align		4
.L_4:
        /*001c*/ 	.word	index@(matmul_kernel)
        /*0020*/ 	.word	0x00000230
.L_5:


//--------------------- .nv.info.matmul_kernel    --------------------------
	.section	.nv.info.matmul_kernel,"",@"SHT_CUDA_INFO"
	.sectionflags	@""
	.align	4


	//----- nvinfo : EIATTR_CUDA_API_VERSION
	.align		4
        /*0000*/ 	.byte	0x04, 0x37
        /*0002*/ 	.short	(.L_7 - .L_6)
.L_6:
        /*0004*/ 	.word	0x00000082


	//----- nvinfo : EIATTR_SW2861232_WAR
	.align		4
.L_7:
        /*0008*/ 	.byte	0x01, 0x35
	.zero		2


	//----- nvinfo : EIATTR_PARAM_CBANK
	.align		4
        /*000c*/ 	.byte	0x04, 0x0a
        /*000e*/ 	.short	(.L_9 - .L_8)
	.align		4
.L_8:
        /*0010*/ 	.word	index@(.nv.constant0.matmul_kernel)
        /*0014*/ 	.short	0x0160
        /*0016*/ 	.short	0x0050


	//----- nvinfo : EIATTR_CBANK_PARAM_SIZE
	.align		4
.L_9:
        /*0018*/ 	.byte	0x03, 0x19
        /*001a*/ 	.short	0x0050


	//----- nvinfo : EIATTR_KPARAM_INFO
	.align		4
        /*001c*/ 	.byte	0x04, 0x17
        /*001e*/ 	.short	(.L_11 - .L_10)
.L_10:
        /*0020*/ 	.word	0x00000000
        /*0024*/ 	.short	0x000d
        /*0026*/ 	.short	0x0048
        /*0028*/ 	.byte	0x00, 0xf4, 0x21, 0x00


	//----- nvinfo : EIATTR_KPARAM_INFO
	.align		4
.L_11:
        /*002c*/ 	.byte	0x04, 0x17
        /*002e*/ 	.short	(.L_13 - .L_12)
.L_12:
        /*0030*/ 	.word	0x00000000
        /*0034*/ 	.short	0x000c
        /*0036*/ 	.short	0x0040
        /*0038*/ 	.byte	0x00, 0xf4, 0x21, 0x00


	//----- nvinfo : EIATTR_KPARAM_INFO
	.align		4
.L_13:
        /*003c*/ 	.byte	0x04, 0x17
        /*003e*/ 	.short	(.L_15 - .L_14)
.L_14:
        /*0040*/ 	.word	0x00000000
        /*0044*/ 	.short	0x000b
        /*0046*/ 	.short	0x0038
        /*0048*/ 	.byte	0x00, 0xf0, 0x11, 0x00


	//----- nvinfo : EIATTR_KPARAM_INFO
	.align		4
.L_15:
        /*004c*/ 	.byte	0x04, 0x17
        /*004e*/ 	.short	(.L_17 - .L_16)
.L_16:
        /*0050*/ 	.word	0x00000000
        /*0054*/ 	.short	0x000a
        /*0056*/ 	.short	0x0034
        /*0058*/ 	.byte	0x00, 0xf0, 0x11, 0x00


	//----- nvinfo : EIATTR_KPARAM_INFO
	.align		4
.L_17:
        /*005c*/ 	.byte	0x04, 0x17
        /*005e*/ 	.short	(.L_19 - .L_18)
.L_18:
        /*0060*/ 	.word	0x00000000
        /*0064*/ 	.short	0x0009
        /*0066*/ 	.short	0x0030
        /*0068*/ 	.byte	0x00, 0xf0, 0x11, 0x00


	//----- nvinfo : EIATTR_KPARAM_INFO
	.align		4
.L_19:
        /*006c*/ 	.byte	0x04, 0x17
        /*006e*/ 	.short	(.L_21 - .L_20)
.L_20:
        /*0070*/ 	.word	0x00000000
        /*0074*/ 	.short	0x0008
        /*0076*/ 	.short	0x002c
        /*0078*/ 	.byte	0x00, 0xf0, 0x11, 0x00


	//----- nvinfo : EIATTR_KPARAM_INFO
	.align		4
.L_21:
        /*007c*/ 	.byte	0x04, 0x17
        /*007e*/ 	.short	(.L_23 - .L_22)
.L_22:
        /*0080*/ 	.word	0x00000000
        /*0084*/ 	.short	0x0007
        /*0086*/ 	.short	0x0028
        /*0088*/ 	.byte	0x00, 0xf0, 0x11, 0x00


	//----- nvinfo : EIATTR_KPARAM_INFO
	.align		4
.L_23:
        /*008c*/ 	.byte	0x04, 0x17
        /*008e*/ 	.short	(.L_25 - .L_24)
.L_24:
        /*0090*/ 	.word	0x00000000
        /*0094*/ 	.short	0x0006
        /*0096*/ 	.short	0x0024
        /*0098*/ 	.byte	0x00, 0xf0, 0x11, 0x00


	//----- nvinfo : EIATTR_KPARAM_INFO
	.align		4
.L_25:
        /*009c*/ 	.byte	0x04, 0x17
        /*009e*/ 	.short	(.L_27 - .L_26)
.L_26:
        /*00a0*/ 	.word	0x00000000
        /*00a4*/ 	.short	0x0005
        /*00a6*/ 	.short	0x0020
        /*00a8*/ 	.byte	0x00, 0xf0, 0x11, 0x00


	//----- nvinfo : EIATTR_KPARAM_INFO
	.align		4
.L_27:
        /*00ac*/ 	.byte	0x04, 0x17
        /*00ae*/ 	.short	(.L_29 - .L_28)
.L_28:
        /*00b0*/ 	.word	0x00000000
        /*00b4*/ 	.short	0x0004
        /*00b6*/ 	.short	0x001c
        /*00b8*/ 	.byte	0x00, 0xf0, 0x11, 0x00


	//----- nvinfo : EIATTR_KPARAM_INFO
	.align		4
.L_29:
        /*00bc*/ 	.byte	0x04, 0x17
        /*00be*/ 	.short	(.L_31 - .L_30)
.L_30:
        /*00c0*/ 	.word	0x00000000
        /*00c4*/ 	.short	0x0003
        /*00c6*/ 	.short	0x0018
        /*00c8*/ 	.byte	0x00, 0xf0, 0x11, 0x00


	//----- nvinfo : EIATTR_KPARAM_INFO
	.align		4
.L_31:
        /*00cc*/ 	.byte	0x04, 0x17
        /*00ce*/ 	.short	(.L_33 - .L_32)
.L_32:
        /*00d0*/ 	.word	0x00000000
        /*00d4*/ 	.short	0x0002
        /*00d6*/ 	.short	0x0010
        /*00d8*/ 	.byte	0x00, 0xf4, 0x21, 0x00


	//----- nvinfo : EIATTR_KPARAM_INFO
	.align		4
.L_33:
        /*00dc*/ 	.byte	0x04, 0x17
        /*00de*/ 	.short	(.L_35 - .L_34)
.L_34:
        /*00e0*/ 	.word	0x00000000
        /*00e4*/ 	.short	0x0001
        /*00e6*/ 	.short	0x0008
        /*00e8*/ 	.byte	0x00, 0xf4, 0x21, 0x00


	//----- nvinfo : EIATTR_KPARAM_INFO
	.align		4
.L_35:
        /*00ec*/ 	.byte	0x04, 0x17
        /*00ee*/ 	.short	(.L_37 - .L_36)
.L_36:
        /*00f0*/ 	.word	0x00000000
        /*00f4*/ 	.short	0x0000
        /*00f6*/ 	.short	0x0000
        /*00f8*/ 	.byte	0x00, 0xf4, 0x21, 0x00


	//----- nvinfo : EIATTR_MAXREG_COUNT
	.align		4
.L_37:
        /*00fc*/ 	.byte	0x03, 0x1b
        /*00fe*/ 	.short	0x00ff


	//----- nvinfo : EIATTR_NUM_BARRIERS
	.align		4
        /*0100*/ 	.byte	0x02, 0x4c
        /*0102*/ 	.byte	0x01
	.zero		1


	//----- nvinfo : EIATTR_ANNOTATIONS
	.align		4
        /*0104*/ 	.byte	0x04, 0x55
        /*0106*/ 	.short	(.L_39 - .L_38)


	//   ....[0]....
.L_38:
        /*0108*/ 	.word	0x00000001
        /*010c*/ 	.byte	0x60, 0x05, 0x00, 0x00, 0x01, 0x00, 0x00, 0x00, 0x90, 0x05, 0x00, 0x00, 0x01, 0x00, 0x00, 0x00
        /* <DEDUP_REMOVED lines=179> */
        /*0c4c*/ 	.byte	0xb0, 0x02, 0x01, 0x00


	//----- nvinfo : EIATTR_MERCURY_ISA_VERSION
	.align		4
.L_39:
        /*0c50*/ 	.byte	0x03, 0x5f
        /*0c52*/ 	.short	0x0000


	//----- nvinfo : EIATTR_EXIT_INSTR_OFFSETS
	.align		4
        /*0c54*/ 	.byte	0x04, 0x1c
        /*0c56*/ 	.short	(.L_41 - .L_40)


	//   ....[0]....
.L_40:
        /*0c58*/ 	.word	0x00011230


	//   ....[1]....
        /*0c5c*/ 	.word	0x00011260


	//----- nvinfo : EIATTR_REQNTID
	.align		4
.L_41:
        /*0c60*/ 	.byte	0x04, 0x10
        /*0c62*/ 	.short	(.L_43 - .L_42)
.L_42:
        /*0c64*/ 	.word	0x00000100
        /*0c68*/ 	.word	0x00000001
        /*0c6c*/ 	.word	0x00000001
.L_43:


//--------------------- .nv.callgraph             --------------------------
	.section	.nv.callgraph,"",@"SHT_CUDA_CALLGRAPH"
	.align	4
	.sectionentsize	8
	.align		4
        /*0000*/ 	.word	0x00000000
	.align		4
        /*0004*/ 	.word	0xffffffff
	.align		4
        /*0008*/ 	.word	0x00000000
	.align		4
        /*000c*/ 	.word	0xfffffffe
	.align		4
        /*0010*/ 	.word	0x00000000
	.align		4
        /*0014*/ 	.word	0xfffffffd
	.align		4
        /*0018*/ 	.word	0x00000000
	.align		4
        /*001c*/ 	.word	0xfffffffc


//--------------------- .nv.rel.action            --------------------------
	.section	.nv.rel.action,"",@"SHT_CUDA_RELOCINFO"
	.align	8
	.sectionentsize	8
        /*0000*/ 	.byte	0x73, 0x00, 0x00, 0x00, 0x00, 0x00, 0x00, 0x00, 0x00, 0x00, 0x00, 0x11, 0x25, 0x00, 0x05, 0x36


//--------------------- .nv.constant0.matmul_kernel --------------------------
	.section	.nv.constant0.matmul_kernel,"a",@progbits
	.sectionflags	@""
	.align	4
.nv.constant0.matmul_kernel:
	.zero		432


//--------------------- .text.matmul_kernel       --------------------------
	.section	.text.matmul_kernel,"ax",@progbits
	.sectioninfo	@"SHI_REGISTERS=255"
	.align	128
        .global         matmul_kernel
        .type           matmul_kernel,@function
        .size           matmul_kernel,(.L_x_5 - matmul_kernel)
        .other          matmul_kernel,@"STO_CUDA_ENTRY STV_DEFAULT"
matmul_kernel:
.text.matmul_kernel:
[----:B------:R-:W-:-:S03]  /*0000*/  IMAD.MOV.U32 R1, RZ, RZ, c[0x0][0x28] ;  /* 0x00000a00ff017624 */ /* 0x000fc600078e00ff */
[----:B------:R-:W-:Y:S01]  /*0010*/  IMAD.MOV.U32 R0, RZ, RZ, c[0x0][0x17c] ;  /* 0x00005f00ff007624 */ /* 0x000fe200078e00ff */
[----:B------:R-:W0:Y:S01]  /*0020*/  S2R R5, SR_CTAID.X ;  /* 0x0000000000057919 */ /* 0x000e220000002500 */
[----:B------:R-:W-:Y:S01]  /*0030*/  IADD3 R1, R1, -0x230, RZ ;  /* 0xfffffdd001017810 */ /* 0x000fe20007ffe0ff */
[----:B------:R-:W-:Y:S01]  /*0040*/  IMAD.MOV.U32 R39, RZ, RZ, c[0x0][0x180] ;  /* 0x00006000ff277624 */ /* 0x000fe200078e00ff */
[----:B------:R-:W-:Y:S01]  /*0050*/  ULDC UR4, c[0x0][0x180] ;  /* 0x0000600000047ab9 */ /* 0x000fe20000000800 */
[----:B------:R-:W-:Y:S01]  /*0060*/  IADD3 R0, R0, 0xff, RZ ;  /* 0x000000ff00007810 */ /* 0x000fe20007ffe0ff */
[----:B------:R-:W1:Y:S01]  /*0070*/  S2R R98, SR_TID.X ;  /* 0x0000000000627919 */ /* 0x000e620000002100 */
[----:B------:R-:W-:Y:S01]  /*0080*/  ULDC.64 UR6, c[0x0][0x118] ;  /* 0x0000460000067ab9 */ /* 0x000fe20000000a00 */
[----:B------:R-:W-:Y:S02]  /*0090*/  IADD3 R39, R39, 0x7f, RZ ;  /* 0x0000007f27277810 */ /* 0x000fe40007ffe0ff */
[----:B------:R-:W-:-:S04]  /*00a0*/  SHF.R.S32.HI R3, RZ, 0x1f, R0 ;  /* 0x0000001fff037819 */ /* 0x000fc80000011400 */
[----:B------:R-:W-:-:S04]  /*00b0*/  LEA.HI R3, R3, R0, RZ, 0x8 ;  /* 0x0000000003037211 */ /* 0x000fc800078f40ff */
[----:B------:R-:W-:-:S05]  /*00c0*/  SHF.R.S32.HI R3, RZ, 0x8, R3 ;  /* 0x00000008ff037819 */ /* 0x000fca0000011403 */
[----:B------:R-:W-:Y:S01]  /*00d0*/  IMAD.SHL.U32 R4, R3, 0x8, RZ ;  /* 0x0000000803047824 */ /* 0x000fe200078e00ff */
[----:B0-----:R-:W-:-:S04]  /*00e0*/  IABS R8, R5 ;  /* 0x0000000500087213 */ /* 0x001fc80000000000 */
[-C--:B------:R-:W-:Y:S02]  /*00f0*/  IABS R7, R4.reuse ;  /* 0x0000000400077213 */ /* 0x080fe40000000000 */
[----:B------:R-:W-:Y:S02]  /*0100*/  IABS R10, R4 ;  /* 0x00000004000a7213 */ /* 0x000fe40000000000 */
[----:B------:R-:W0:Y:S01]  /*0110*/  I2F.RP R0, R7 ;  /* 0x0000000700007306 */ /* 0x000e220000209400 */
[----:B-1----:R-:W-:-:S07]  /*0120*/  LOP3.LUT R50, R98, 0xe0, RZ, 0xc0, !PT ;  /* 0x000000e062327812 */ /* 0x002fce00078ec0ff */
[----:B0-----:R-:W0:Y:S02]  /*0130*/  MUFU.RCP R0, R0 ;  /* 0x0000000000007308 */ /* 0x001e240000001000 */
[----:B0-----:R-:W-:Y:S01]  /*0140*/  IADD3 R2, R0, 0xffffffe, RZ ;  /* 0x0ffffffe00027810 */ /* 0x001fe20007ffe0ff */
[----:B------:R-:W-:-:S05]  /*0150*/  IMAD.MOV R0, RZ, RZ, -R10 ;  /* 0x000000ffff007224 */ /* 0x000fca00078e0a0a */
[----:B------:R0:W1:Y:S02]  /*0160*/  F2I.FTZ.U32.TRUNC.NTZ R3, R2 ;  /* 0x0000000200037305 */ /* 0x000064000021f000 */
[----:B0-----:R-:W-:Y:S02]  /*0170*/  IMAD.MOV.U32 R2, RZ, RZ, RZ ;  /* 0x000000ffff027224 */ /* 0x001fe400078e00ff */
[----:B-1----:R-:W-:-:S04]  /*0180*/  IMAD.MOV R6, RZ, RZ, -R3 ;  /* 0x000000ffff067224 */ /* 0x002fc800078e0a03 */
[----:B------:R-:W-:Y:S02]  /*0190*/  IMAD R9, R6, R7, RZ ;  /* 0x0000000706097224 */ /* 0x000fe400078e02ff */
[----:B------:R-:W-:Y:S02]  /*01a0*/  IMAD.MOV.U32 R6, RZ, RZ, R8 ;  /* 0x000000ffff067224 */ /* 0x000fe400078e0008 */
[----:B------:R-:W-:-:S06]  /*01b0*/  IMAD.HI.U32 R3, R3, R9, R2 ;  /* 0x0000000903037227 */ /* 0x000fcc00078e0002 */
[----:B------:R-:W-:-:S04]  /*01c0*/  IMAD.HI.U32 R3, R3, R6, RZ ;  /* 0x0000000603037227 */ /* 0x000fc800078e00ff */
[----:B------:R-:W-:-:S05]  /*01d0*/  IMAD R0, R3, R0, R6 ;  /* 0x0000000003007224 */ /* 0x000fca00078e0206 */
[----:B------:R-:W-:-:S13]  /*01e0*/  ISETP.GT.U32.AND P1, PT, R7, R0, PT ;  /* 0x000000000700720c */ /* 0x000fda0003f24070 */
[----:B------:R-:W-:Y:S01]  /*01f0*/  @!P1 IMAD.IADD R0, R0, 0x1, -R7 ;  /* 0x0000000100009824 */ /* 0x000fe200078e0a07 */
[----:B------:R-:W-:Y:S02]  /*0200*/  @!P1 IADD3 R3, R3, 0x1, RZ ;  /* 0x0000000103039810 */ /* 0x000fe40007ffe0ff */
[----:B------:R-:W-:Y:S02]  /*0210*/  ISETP.NE.AND P1, PT, R4, RZ, PT ;  /* 0x000000ff0400720c */ /* 0x000fe40003f25270 */
[----:B------:R-:W-:Y:S02]  /*0220*/  ISETP.GE.U32.AND P0, PT, R0, R7, PT ;  /* 0x000000070000720c */ /* 0x000fe40003f06070 */
[----:B------:R-:W-:-:S04]  /*0230*/  LOP3.LUT R0, R5, R4, RZ, 0x3c, !PT ;  /* 0x0000000405007212 */ /* 0x000fc800078e3cff */
[----:B------:R-:W-:Y:S01]  /*0240*/  ISETP.GE.AND P2, PT, R0, RZ, PT ;  /* 0x000000ff0000720c */ /* 0x000fe20003f46270 */
[----:B------:R-:W-:-:S05]  /*0250*/  IMAD.MOV.U32 R0, RZ, RZ, 0x1f ;  /* 0x0000001fff007424 */ /* 0x000fca00078e00ff */
[----:B------:R-:W-:Y:S02]  /*0260*/  IADD3 R0, R0, c[0x0][0x178], RZ ;  /* 0x00005e0000007a10 */ /* 0x000fe40007ffe0ff */
[----:B------:R-:W-:-:S05]  /*0270*/  @P0 IADD3 R3, R3, 0x1, RZ ;  /* 0x0000000103030810 */ /* 0x000fca0007ffe0ff */
[----:B------:R-:W-:Y:S01]  /*0280*/  IMAD.MOV.U32 R2, RZ, RZ, R3 ;  /* 0x000000ffff027224 */ /* 0x000fe200078e0003 */
[----:B------:R-:W-:-:S03]  /*0290*/  SHF.R.S32.HI R3, RZ, 0x1f, R0 ;  /* 0x0000001fff037819 */ /* 0x000fc60000011400 */
[----:B------:R-:W-:Y:S01]  /*02a0*/  @!P2 IMAD.MOV R2, RZ, RZ, -R2 ;  /* 0x000000ffff02a224 */ /* 0x000fe200078e0a02 */
[----:B------:R-:W-:Y:S02]  /*02b0*/  @!P1 LOP3.LUT R2, RZ, R4, RZ, 0x33, !PT ;  /* 0x00000004ff029212 */ /* 0x000fe400078e33ff */
[----:B------:R-:W-:-:S03]  /*02c0*/  LEA.HI R3, R3, R0, RZ, 0x5 ;  /* 0x0000000003037211 */ /* 0x000fc600078f28ff */
[----:B------:R-:W-:Y:S02]  /*02d0*/  IMAD.SHL.U32 R6, R2, 0x8, RZ ;  /* 0x0000000802067824 */ /* 0x000fe400078e00ff */
[----:B------:R-:W-:-:S03]  /*02e0*/  IMAD.MOV R2, RZ, RZ, -R2 ;  /* 0x000000ffff027224 */ /* 0x000fc600078e0a02 */
[----:B------:R-:W-:Y:S01]  /*02f0*/  LEA.HI.SX32 R3, R3, -R6, 0x1b ;  /* 0x8000000603037211 */ /* 0x000fe200078fdaff */
[----:B------:R-:W-:-:S03]  /*0300*/  IMAD R4, R4, R2, R5 ;  /* 0x0000000204047224 */ /* 0x000fc600078e0205 */
[----:B------:R-:W-:Y:S02]  /*0310*/  IMNMX R11, R3, 0x8, PT ;  /* 0x00000008030b7817 */ /* 0x000fe40003800200 */
[----:B------:R-:W-:Y:S02]  /*0320*/  IABS R9, R4 ;  /* 0x0000000400097213 */ /* 0x000fe40000000000 */
[----:B------:R-:W-:-:S04]  /*0330*/  IABS R7, R11 ;  /* 0x0000000b00077213 */ /* 0x000fc80000000000 */
[----:B------:R-:W0:Y:S08]  /*0340*/  I2F.RP R0, R7 ;  /* 0x0000000700007306 */ /* 0x000e300000209400 */
[----:B0-----:R-:W0:Y:S02]  /*0350*/  MUFU.RCP R0, R0 ;  /* 0x0000000000007308 */ /* 0x001e240000001000 */
[----:B0-----:R-:W-:-:S06]  /*0360*/  IADD3 R3, R0, 0xffffffe, RZ ;  /* 0x0ffffffe00037810 */ /* 0x001fcc0007ffe0ff */
[----:B------:R-:W0:Y:S02]  /*0370*/  F2I.FTZ.U32.TRUNC.NTZ R3, R3 ;  /* 0x0000000300037305 */ /* 0x000e24000021f000 */
[----:B0-----:R-:W-:-:S04]  /*0380*/  IMAD.MOV R8, RZ, RZ, -R3 ;  /* 0x000000ffff087224 */ /* 0x001fc800078e0a03 */
[----:B------:R-:W-:Y:S01]  /*0390*/  IMAD.MOV.U32 R2, RZ, RZ, R8 ;  /* 0x000000ffff027224 */ /* 0x000fe200078e0008 */
[----:B------:R-:W-:-:S03]  /*03a0*/  IABS R8, R11 ;  /* 0x0000000b00087213 */ /* 0x000fc60000000000 */
[----:B------:R-:W-:Y:S01]  /*03b0*/  IMAD R5, R2, R7, RZ ;  /* 0x0000000702057224 */ /* 0x000fe200078e02ff */
[----:B------:R-:W-:Y:S01]  /*03c0*/  MOV R2, RZ ;  /* 0x000000ff00027202 */ /* 0x000fe20000000f00 */
[----:B------:R-:W-:-:S04]  /*03d0*/  IMAD.MOV R0, RZ, RZ, -R8 ;  /* 0x000000ffff007224 */ /* 0x000fc800078e0a08 */
[----:B------:R-:W-:Y:S01]  /*03e0*/  IMAD.HI.U32 R2, R3, R5, R2 ;  /* 0x0000000503027227 */ /* 0x000fe200078e0002 */
[----:B------:R-:W-:-:S05]  /*03f0*/  LOP3.LUT R3, R98, 0x1f, RZ, 0xc0, !PT ;  /* 0x0000001f62037812 */ /* 0x000fca00078ec0ff */
        /* <DEDUP_REMOVED lines=8> */
[----:B------:R-:W-:-:S07]  /*0480*/  ISETP.GE.AND P2, PT, R0, RZ, PT ;  /* 0x000000ff0000720c */ /* 0x000fce0003f46270 */
[----:B------:R-:W-:Y:S02]  /*0490*/  @P0 IADD3 R2, R2, 0x1, RZ ;  /* 0x0000000102020810 */ /* 0x000fe40007ffe0ff */
[----:B------:R-:W-:-:S04]  /*04a0*/  ISETP.GT.AND P0, PT, R39, 0x7f, PT ;  /* 0x0000007f2700780c */ /* 0x000fc80003f04270 */
[----:B------:R-:W-:Y:S01]  /*04b0*/  @!P2 IMAD.MOV R2, RZ, RZ, -R2 ;  /* 0x000000ffff02a224 */ /* 0x000fe200078e0a02 */
[----:B------:R-:W-:-:S05]  /*04c0*/  @!P1 LOP3.LUT R2, RZ, R11, RZ, 0x33, !PT ;  /* 0x0000000bff029212 */ /* 0x000fca00078e33ff */
[----:B------:R-:W-:Y:S02]  /*04d0*/  IMAD.MOV R0, RZ, RZ, -R2 ;  /* 0x000000ffff007224 */ /* 0x000fe400078e0a02 */
[----:B------:R-:W-:Y:S02]  /*04e0*/  IMAD.SHL.U32 R12, R2, 0x100, RZ ;  /* 0x00000100020c7824 */ /* 0x000fe400078e00ff */
[----:B------:R-:W-:Y:S01]  /*04f0*/  IMAD R0, R11, R0, R4 ;  /* 0x000000000b007224 */ /* 0x000fe200078e0204 */
[----:B------:R-:W-:-:S03]  /*0500*/  SHF.R.U32.HI R4, RZ, 0x5, R98 ;  /* 0x00000005ff047819 */ /* 0x000fc60000011662 */
[----:B------:R-:W-:Y:S01]  /*0510*/  IMAD.IADD R0, R6, 0x1, R0 ;  /* 0x0000000106007824 */ /* 0x000fe200078e0200 */
[----:B------:R-:W-:-:S03]  /*0520*/  SGXT.U32 R94, R4, 0x3 ;  /* 0x00000003045e781a */ /* 0x000fc60000000000 */
[----:B------:R-:W-:Y:S01]  /*0530*/  IMAD R100, R0, 0x20, R3 ;  /* 0x0000002000647824 */ /* 0x000fe200078e0203 */
[C---:B------:R-:W-:Y:S02]  /*0540*/  LOP3.LUT R60, R94.reuse, 0x8, RZ, 0xfc, !PT ;  /* 0x000000085e3c7812 */ /* 0x040fe400078efcff */
[C---:B------:R-:W-:Y:S02]  /*0550*/  LOP3.LUT R62, R94.reuse, 0x10, RZ, 0xfc, !PT ;  /* 0x000000105e3e7812 */ /* 0x040fe400078efcff */
[----:B------:R0:W-:Y:S01]  /*0560*/  STL [R1+0x124], R100 ;  /* 0x0001246401007387 */ /* 0x0001e20000100800 */
[C---:B------:R-:W-:Y:S02]  /*0570*/  LOP3.LUT R64, R94.reuse, 0x18, RZ, 0xfc, !PT ;  /* 0x000000185e407812 */ /* 0x040fe400078efcff */
[C---:B------:R-:W-:Y:S01]  /*0580*/  LOP3.LUT R66, R94.reuse, 0x20, RZ, 0xfc, !PT ;  /* 0x000000205e427812 */ /* 0x040fe200078efcff */
[----:B------:R0:W-:Y:S01]  /*0590*/  STL [R1+0x120], R12 ;  /* 0x0001200c01007387 */ /* 0x0001e20000100800 */
[----:B------:R-:W-:-:S02]  /*05a0*/  LOP3.LUT R68, R94, 0x28, RZ, 0xfc, !PT ;  /* 0x000000285e447812 */ /* 0x000fc400078efcff */
[C---:B------:R-:W-:Y:S02]  /*05b0*/  LOP3.LUT R70, R94.reuse, 0x30, RZ, 0xfc, !PT ;  /* 0x000000305e467812 */ /* 0x040fe400078efcff */
[C---:B------:R-:W-:Y:S02]  /*05c0*/  LOP3.LUT R76, R94.reuse, 0x38, RZ, 0xfc, !PT ;  /* 0x000000385e4c7812 */ /* 0x040fe400078efcff */
[C---:B------:R-:W-:Y:S02]  /*05d0*/  LOP3.LUT R78, R94.reuse, 0x40, RZ, 0xfc, !PT ;  /* 0x000000405e4e7812 */ /* 0x040fe400078efcff */
[C---:B------:R-:W-:Y:S02]  /*05e0*/  LOP3.LUT R80, R94.reuse, 0x48, RZ, 0xfc, !PT ;  /* 0x000000485e507812 */ /* 0x040fe400078efcff */
[C---:B------:R-:W-:Y:S02]  /*05f0*/  LOP3.LUT R82, R94.reuse, 0x50, RZ, 0xfc, !PT ;  /* 0x000000505e527812 */ /* 0x040fe400078efcff */
[----:B------:R-:W-:-:S02]  /*0600*/  LOP3.LUT R84, R94, 0x58, RZ, 0xfc, !PT ;  /* 0x000000585e547812 */ /* 0x000fc400078efcff */
[C---:B------:R-:W-:Y:S02]  /*0610*/  LOP3.LUT R86, R94.reuse, 0x60, RZ, 0xfc, !PT ;  /* 0x000000605e567812 */ /* 0x040fe400078efcff */
[C---:B------:R-:W-:Y:S02]  /*0620*/  LOP3.LUT R88, R94.reuse, 0x68, RZ, 0xfc, !PT ;  /* 0x000000685e587812 */ /* 0x040fe400078efcff */
[C---:B------:R-:W-:Y:S02]  /*0630*/  LOP3.LUT R90, R94.reuse, 0x70, RZ, 0xfc, !PT ;  /* 0x000000705e5a7812 */ /* 0x040fe400078efcff */
[----:B------:R-:W-:Y:S01]  /*0640*/  LOP3.LUT R92, R94, 0x78, RZ, 0xfc, !PT ;  /* 0x000000785e5c7812 */ /* 0x000fe200078efcff */
[----:B------:R-:W-:Y:S05]  /*0650*/  @P0 BRA `(.L_x_0) ;  /* 0x000000d000000947 */ /* 0x000fea0003800000 */
[C---:B0-----:R-:W-:Y:S01]  /*0660*/  IMAD.SHL.U32 R2, R98.reuse, 0x20, RZ ;  /* 0x0000002062027824 */ /* 0x041fe200078e00ff */
[----:B------:R-:W-:Y:S01]  /*0670*/  CS2R R72, SRZ ;  /* 0x0000000000487805 */ /* 0x000fe2000001ff00 */
[----:B------:R-:W-:Y:S01]  /*0680*/  IMAD.SHL.U32 R0, R98, 0x8, RZ ;  /* 0x0000000862007824 */ /* 0x000fe200078e00ff */
[----:B------:R-:W-:Y:S01]  /*0690*/  CS2R R8, SRZ ;  /* 0x0000000000087805 */ /* 0x000fe2000001ff00 */
[----:B------:R-:W-:Y:S01]  /*06a0*/  CS2R R56, SRZ ;  /* 0x0000000000387805 */ /* 0x000fe2000001ff00 */
[----:B------:R0:W-:Y:S01]  /*06b0*/  STL [R1+0x12c], R2 ;  /* 0x00012c0201007387 */ /* 0x0001e20000100800 */
[----:B------:R-:W-:Y:S01]  /*06c0*/  CS2R R6, SRZ ;  /* 0x0000000000067805 */ /* 0x000fe2000001ff00 */
[----:B------:R-:W-:Y:S01]  /*06d0*/  CS2R R74, SRZ ;  /* 0x00000000004a7805 */ /* 0x000fe2000001ff00 */
[----:B------:R-:W-:Y:S01]  /*06e0*/  CS2R R4, SRZ ;  /* 0x0000000000047805 */ /* 0x000fe2000001ff00 */
[----:B------:R1:W-:Y:S01]  /*06f0*/  STL [R1+0x128], R0 ;  /* 0x0001280001007387 */ /* 0x0003e20000100800 */
[----:B------:R-:W-:Y:S01]  /*0700*/  CS2R R58, SRZ ;  /* 0x00000000003a7805 */ /* 0x000fe2000001ff00 */
[----:B0-----:R-:W-:Y:S01]  /*0710*/  CS2R R2, SRZ ;  /* 0x0000000000027805 */ /* 0x001fe2000001ff00 */
[----:B------:R-:W-:Y:S05]  /*0720*/  BRA `(.L_x_1) ;  /* 0x0000fb5000007947 */ /* 0x000fea0003800000 */
.L_x_0:
[----:B0-----:R-:W-:Y:S01]  /*0730*/  IABS R4, c[0x0][0x17c] ;  /* 0x00005f0000047a13 */ /* 0x001fe20000000000 */
[----:B------:R-:W-:Y:S01]  /*0740*/  IMAD.SHL.U32 R13, R98, 0x8, RZ ;  /* 0x00000008620d7824 */ /* 0x000fe200078e00ff */
[----:B------:R-:W-:-:S02]  /*0750*/  IABS R17, c[0x0][0x178] ;  /* 0x00005e0000117a13 */ /* 0x000fc40000000000 */
[----:B------:R-:W0:Y:S01]  /*0760*/  I2F.RP R0, R4 ;  /* 0x0000000400007306 */ /* 0x000e220000209400 */
[--C-:B------:R-:W-:Y:S01]  /*0770*/  SHF.R.U32.HI R5, RZ, 0x7, R98.reuse ;  /* 0x00000007ff057819 */ /* 0x100fe20000011662 */
[----:B------:R1:W-:Y:S01]  /*0780*/  STL [R1+0x128], R13 ;  /* 0x0001280d01007387 */ /* 0x0003e20000100800 */
[----:B------:R-:W-:Y:S02]  /*0790*/  LOP3.LUT R58, R98, 0x7f, RZ, 0xc0, !PT ;  /* 0x0000007f623a7812 */ /* 0x000fe400078ec0ff */
[----:B------:R-:W-:Y:S02]  /*07a0*/  SGXT.U32 R5, R5, 0x1 ;  /* 0x000000010505781a */ /* 0x000fe40000000000 */
[----:B------:R-:W-:Y:S01]  /*07b0*/  SHF.R.U32.HI R10, RZ, 0x2, R98 ;  /* 0x00000002ff0a7819 */ /* 0x000fe20000011662 */
[----:B------:R-:W2:Y:S01]  /*07c0*/  I2F.RP R6, R17 ;  /* 0x0000001100067306 */ /* 0x000ea20000209400 */
[----:B------:R-:W-:Y:S02]  /*07d0*/  LOP3.LUT R5, R12, R5, RZ, 0xfc, !PT ;  /* 0x000000050c057212 */ /* 0x000fe400078efcff */
[----:B------:R-:W-:-:S02]  /*07e0*/  IABS R12, R100 ;  /* 0x00000064000c7213 */ /* 0x000fc40000000000 */
[----:B------:R-:W-:Y:S02]  /*07f0*/  IABS R195, R5 ;  /* 0x0000000500c37213 */ /* 0x000fe40000000000 */
[C---:B------:R-:W-:Y:S01]  /*0800*/  LOP3.LUT R16, R5.reuse, 0xfe, RZ, 0xfc, !PT ;  /* 0x000000fe05107812 */ /* 0x040fe200078efcff */
[----:B0-----:R-:W0:Y:S01]  /*0810*/  MUFU.RCP R0, R0 ;  /* 0x0000000000007308 */ /* 0x001e220000001000 */
[C---:B------:R-:W-:Y:S02]  /*0820*/  LOP3.LUT R19, R5.reuse, 0xfa, RZ, 0xfc, !PT ;  /* 0x000000fa05137812 */ /* 0x040fe400078efcff */
[----:B------:R-:W-:Y:S02]  /*0830*/  LOP3.LUT R18, R5, 0xfc, RZ, 0xfc, !PT ;  /* 0x000000fc05127812 */ /* 0x000fe400078efcff */
[----:B------:R-:W-:Y:S02]  /*0840*/  IABS R197, R19 ;  /* 0x0000001300c57213 */ /* 0x000fe40000000000 */
[----:B------:R-:W-:Y:S01]  /*0850*/  IABS R15, R18 ;  /* 0x00000012000f7213 */ /* 0x000fe20000000000 */
[----:B--2---:R-:W2:Y:S01]  /*0860*/  MUFU.RCP R6, R6 ;  /* 0x0000000600067308 */ /* 0x004ea20000001000 */
[----:B------:R-:W-:-:S02]  /*0870*/  ISETP.GE.AND P5, PT, R16, RZ, PT ;  /* 0x000000ff1000720c */ /* 0x000fc40003fa6270 */
[C---:B------:R-:W-:Y:S02]  /*0880*/  ISETP.GE.AND P3, PT, R5.reuse, RZ, PT ;  /* 0x000000ff0500720c */ /* 0x040fe40003f66270 */
[----:B------:R-:W-:Y:S02]  /*0890*/  ISETP.GE.AND P4, PT, R18, RZ, PT ;  /* 0x000000ff1200720c */ /* 0x000fe40003f86270 */
[C---:B------:R-:W-:Y:S02]  /*08a0*/  LOP3.LUT R18, R5.reuse, 0xf4, RZ, 0xfc, !PT ;  /* 0x000000f405127812 */ /* 0x040fe400078efcff */
[----:B0-----:R-:W-:Y:S02]  /*08b0*/  IADD3 R8, R0, 0xffffffe, RZ ;  /* 0x0ffffffe00087810 */ /* 0x001fe40007ffe0ff */
[----:B------:R-:W-:Y:S02]  /*08c0*/  IABS R199, R18 ;  /* 0x0000001200c77213 */ /* 0x000fe40000000000 */
[----:B------:R0:W3:Y:S01]  /*08d0*/  F2I.FTZ.U32.TRUNC.NTZ R9, R8 ;  /* 0x0000000800097305 */ /* 0x0000e2000021f000 */
[----:B------:R-:W-:-:S02]  /*08e0*/  LOP3.LUT R20, R5, 0xe8, RZ, 0xfc, !PT ;  /* 0x000000e805147812 */ /* 0x000fc400078efcff */
[----:B--2---:R-:W-:Y:S02]  /*08f0*/  IADD3 R2, R6, 0xffffffe, RZ ;  /* 0x0ffffffe06027810 */ /* 0x004fe40007ffe0ff */
[----:B------:R-:W-:Y:S02]  /*0900*/  IABS R203, R20 ;  /* 0x0000001400cb7213 */ /* 0x000fe40000000000 */
[C---:B------:R-:W-:Y:S01]  /*0910*/  LOP3.LUT R21, R5.reuse, 0xe6, RZ, 0xfc, !PT ;  /* 0x000000e605157812 */ /* 0x040fe200078efcff */
[----:B------:R2:W4:Y:S01]  /*0920*/  F2I.FTZ.U32.TRUNC.NTZ R3, R2 ;  /* 0x0000000200037305 */ /* 0x000522000021f000 */
[----:B0-----:R-:W-:Y:S01]  /*0930*/  IMAD.MOV.U32 R8, RZ, RZ, RZ ;  /* 0x000000ffff087224 */ /* 0x001fe200078e00ff */
[C---:B------:R-:W-:Y:S02]  /*0940*/  LOP3.LUT R24, R5.reuse, 0xe2, RZ, 0xfc, !PT ;  /* 0x000000e205187812 */ /* 0x040fe400078efcff */
[----:B------:R-:W-:Y:S02]  /*0950*/  IABS R25, R21 ;  /* 0x0000001500197213 */ /* 0x000fe40000000000 */
[----:B------:R-:W-:Y:S01]  /*0960*/  IABS R205, R24 ;  /* 0x0000001800cd7213 */ /* 0x000fe20000000000 */
[----:B---3--:R-:W-:Y:S01]  /*0970*/  IMAD.MOV R7, RZ, RZ, -R9 ;  /* 0x000000ffff077224 */ /* 0x008fe200078e0a09 */
[C---:B------:R-:W-:Y:S01]  /*0980*/  LOP3.LUT R22, R5.reuse, 0xe4, RZ, 0xfc, !PT ;  /* 0x000000e405167812 */ /* 0x040fe200078efcff */
[----:B--2---:R-:W-:Y:S01]  /*0990*/  IMAD.MOV.U32 R2, RZ, RZ, RZ ;  /* 0x000000ffff027224 */ /* 0x004fe200078e00ff */
[----:B------:R-:W-:Y:S01]  /*09a0*/  LOP3.LUT R26, R5, 0x52, RZ, 0xfc, !PT ;  /* 0x00000052051a7812 */ /* 0x000fe200078efcff */
[----:B------:R-:W-:Y:S01]  /*09b0*/  IMAD R7, R7, R4, RZ ;  /* 0x0000000407077224 */ /* 0x000fe200078e02ff */
[----:B------:R-:W-:-:S02]  /*09c0*/  IABS R55, R22 ;  /* 0x0000001600377213 */ /* 0x000fc40000000000 */
[C---:B------:R-:W-:Y:S01]  /*09d0*/  LOP3.LUT R30, R5.reuse, 0x16, RZ, 0xfc, !PT ;  /* 0x00000016051e7812 */ /* 0x040fe200078efcff */
[----:B----4-:R-:W-:Y:S01]  /*09e0*/  IMAD.MOV R0, RZ, RZ, -R3 ;  /* 0x000000ffff007224 */ /* 0x010fe200078e0a03 */
[----:B------:R-:W-:Y:S01]  /*09f0*/  LOP3.LUT R28, R5, 0x18, RZ, 0xfc, !PT ;  /* 0x00000018051c7812 */ /* 0x000fe200078efcff */
[----:B------:R-:W-:Y:S01]  /*0a00*/  IMAD.HI.U32 R8, R9, R7, R8 ;  /* 0x0000000709087227 */ /* 0x000fe200078e0008 */
[----:B------:R-:W-:Y:S02]  /*0a10*/  SHF.L.U32 R9, R98, 0x1, RZ ;  /* 0x0000000162097819 */ /* 0x000fe400000006ff */
[----:B------:R-:W-:Y:S01]  /*0a20*/  IABS R47, R30 ;  /* 0x0000001e002f7213 */ /* 0x000fe20000000000 */
[----:B------:R-:W-:Y:S01]  /*0a30*/  IMAD R11, R0, R17, RZ ;  /* 0x00000011000b7224 */ /* 0x000fe200078e02ff */
[----:B------:R-:W-:Y:S02]  /*0a40*/  SHF.R.S32.HI R0, RZ, 0x1f, R39 ;  /* 0x0000001fff007819 */ /* 0x000fe40000011427 */
[----:B------:R-:W-:Y:S01]  /*0a50*/  LOP3.LUT R7, R9, 0x1fe, RZ, 0xc0, !PT ;  /* 0x000001fe09077812 */ /* 0x000fe200078ec0ff */
[----:B------:R-:W-:Y:S01]  /*0a60*/  IMAD.HI.U32 R6, R3, R11, R2 ;  /* 0x0000000b03067227 */ /* 0x000fe200078e0002 */
[----:B------:R-:W-:-:S02]  /*0a70*/  SHF.R.S32.HI R2, RZ, 0x7, R98 ;  /* 0x00000007ff027819 */ /* 0x000fc40000011462 */
[----:B------:R-:W-:Y:S01]  /*0a80*/  LEA.HI R39, R0, R39, RZ, 0x7 ;  /* 0x0000002700277211 */ /* 0x000fe200078f38ff */
[----:B------:R-:W-:Y:S01]  /*0a90*/  IMAD.HI.U32 R3, R8, R195, RZ ;  /* 0x000000c308037227 */ /* 0x000fe200078e00ff */
[----:B------:R-:W-:Y:S02]  /*0aa0*/  SGXT R2, R2, 0x1 ;  /* 0x000000010202781a */ /* 0x000fe40000000200 */
[----:B------:R-:W-:Y:S01]  /*0ab0*/  LOP3.LUT R0, R7, 0x30, R10, 0x78, !PT ;  /* 0x0000003007007812 */ /* 0x000fe200078e780a */
[----:B------:R-:W-:Y:S01]  /*0ac0*/  IMAD.MOV R3, RZ, RZ, -R3 ;  /* 0x000000ffff037224 */ /* 0x000fe200078e0a03 */
[C---:B------:R-:W-:Y:S01]  /*0ad0*/  LOP3.LUT R32, R5.reuse, 0x14, RZ, 0xfc, !PT ;  /* 0x0000001405207812 */ /* 0x040fe200078efcff */
[----:B------:R-:W-:Y:S01]  /*0ae0*/  IMAD.HI.U32 R6, R6, R12, RZ ;  /* 0x0000000c06067227 */ /* 0x000fe200078e00ff */
[----:B------:R-:W-:Y:S02]  /*0af0*/  IABS R187, R28 ;  /* 0x0000001c00bb7213 */ /* 0x000fe40000000000 */
[----:B------:R-:W-:Y:S01]  /*0b00*/  LOP3.LUT R34, R5, 0x12, RZ, 0xfc, !PT ;  /* 0x0000001205227812 */ /* 0x000fe200078efcff */
[----:B------:R-:W-:Y:S01]  /*0b10*/  IMAD R195, R4, R3, R195 ;  /* 0x0000000304c37224 */ /* 0x000fe200078e02c3 */
[----:B------:R-:W-:Y:S01]  /*0b20*/  LOP3.LUT R3, R13, 0x30, RZ, 0xc0, !PT ;  /* 0x000000300d037812 */ /* 0x000fe200078ec0ff */
[----:B------:R-:W-:Y:S01]  /*0b30*/  IMAD.SHL.U32 R11, R58, 0x2, RZ ;  /* 0x000000023a0b7824 */ /* 0x000fe200078e00ff */
[----:B------:R-:W-:Y:S01]  /*0b40*/  IABS R189, R34 ;  /* 0x0000002200bd7213 */ /* 0x000fe20000000000 */
[----:B------:R-:W-:Y:S01]  /*0b50*/  IMAD.MOV R6, RZ, RZ, -R6 ;  /* 0x000000ffff067224 */ /* 0x000fe200078e0a06 */
[----:B------:R-:W-:-:S02]  /*0b60*/  ISETP.GT.U32.AND P1, PT, R4, R195, PT ;  /* 0x000000c30400720c */ /* 0x000fc40003f24070 */
[----:B------:R-:W-:Y:S01]  /*0b70*/  LOP3.LUT R2, R11, 0x110, R2, 0x78, !PT ;  /* 0x000001100b027812 */ /* 0x000fe200078e7802 */
[C---:B------:R-:W-:Y:S01]  /*0b80*/  IMAD R12, R17.reuse, R6, R12 ;  /* 0x00000006110c7224 */ /* 0x040fe200078e020c */
[----:B------:R-:W-:Y:S02]  /*0b90*/  IABS R11, R16 ;  /* 0x00000010000b7213 */ /* 0x000fe40000000000 */
[----:B------:R-:W-:Y:S02]  /*0ba0*/  LOP3.LUT R6, R98, 0x7, RZ, 0xc0, !PT ;  /* 0x0000000762067812 */ /* 0x000fe400078ec0ff */
[----:B------:R-:W-:Y:S01]  /*0bb0*/  ISETP.GT.U32.AND P0, PT, R17, R12, PT ;  /* 0x0000000c1100720c */ /* 0x000fe20003f04070 */
[----:B------:R-:W-:Y:S01]  /*0bc0*/  IMAD.HI.U32 R7, R8, R11, RZ ;  /* 0x0000000b08077227 */ /* 0x000fe200078e00ff */
[C---:B------:R-:W-:Y:S02]  /*0bd0*/  LOP3.LUT R16, R5.reuse, 0xf8, RZ, 0xfc, !PT ;  /* 0x000000f805107812 */ /* 0x040fe400078efcff */
[C---:B------:R-:W-:Y:S01]  /*0be0*/  LOP3.LUT R36, R5.reuse, 0x10, RZ, 0xfc, !PT ;  /* 0x0000001005247812 */ /* 0x040fe200078efcff */
[C---:B------:R-:W-:Y:S01]  /*0bf0*/  IMAD.SHL.U32 R14, R6.reuse, 0x10, RZ ;  /* 0x00000010060e7824 */ /* 0x040fe200078e00ff */
[----:B------:R-:W-:Y:S01]  /*0c00*/  LOP3.LUT R38, R5, 0xe, RZ, 0xfc, !PT ;  /* 0x0000000e05267812 */ /* 0x000fe200078efcff */
[----:B------:R-:W-:Y:S01]  /*0c10*/  IMAD R10, R6, 0x40, R3 ;  /* 0x00000040060a7824 */ /* 0x000fe200078e0203 */
[----:B------:R-:W-:Y:S01]  /*0c20*/  IABS R49, R36 ;  /* 0x0000002400317213 */ /* 0x000fe20000000000 */
[----:B------:R-:W-:Y:S01]  /*0c30*/  @!P1 IMAD.IADD R195, R195, 0x1, -R4 ;  /* 0x00000001c3c39824 */ /* 0x000fe200078e0a04 */
[----:B------:R-:W-:Y:S01]  /*0c40*/  LOP3.LUT R3, R14, 0x30, R9, 0x78, !PT ;  /* 0x000000300e037812 */ /* 0x000fe200078e7809 */
[----:B-1----:R-:W-:Y:S01]  /*0c50*/  IMAD.MOV R13, RZ, RZ, -R7 ;  /* 0x000000ffff0d7224 */ /* 0x002fe200078e0a07 */
[----:B------:R-:W-:Y:S01]  /*0c60*/  LOP3.LUT R7, R10, 0x10, R9, 0x78, !PT ;  /* 0x000000100a077812 */ /* 0x000fe200078e7809 */
[----:B------:R-:W-:Y:S01]  /*0c70*/  IMAD.HI.U32 R10, R8, R15, RZ ;  /* 0x0000000f080a7227 */ /* 0x000fe200078e00ff */
[----:B------:R-:W-:-:S02]  /*0c80*/  ISETP.GT.U32.AND P6, PT, R4, R195, PT ;  /* 0x000000c30400720c */ /* 0x000fc40003fc4070 */
[----:B------:R-:W-:Y:S01]  /*0c90*/  IABS R163, R38 ;  /* 0x0000002600a37213 */ /* 0x000fe20000000000 */
[----:B------:R-:W-:Y:S01]  /*0ca0*/  IMAD R9, R4, R13, R11 ;  /* 0x0000000d04097224 */ /* 0x000fe200078e020b */
[C---:B------:R-:W-:Y:S01]  /*0cb0*/  LOP3.LUT R40, R5.reuse, 0xc, RZ, 0xfc, !PT ;  /* 0x0000000c05287812 */ /* 0x040fe200078efcff */
[----:B------:R-:W-:Y:S01]  /*0cc0*/  IMAD.HI.U32 R11, R8, R197, RZ ;  /* 0x000000c5080b7227 */ /* 0x000fe200078e00ff */
[----:B------:R-:W-:Y:S02]  /*0cd0*/  LOP3.LUT R42, R5, 0xa, RZ, 0xfc, !PT ;  /* 0x0000000a052a7812 */ /* 0x000fe400078efcff */
[----:B------:R-:W-:Y:S01]  /*0ce0*/  IABS R191, R40 ;  /* 0x0000002800bf7213 */ /* 0x000fe20000000000 */
[----:B------:R-:W-:Y:S01]  /*0cf0*/  IMAD.MOV R13, RZ, RZ, -R11 ;  /* 0x000000ffff0d7224 */ /* 0x000fe200078e0a0b */
[----:B------:R-:W-:Y:S01]  /*0d00*/  IABS R51, R42 ;  /* 0x0000002a00337213 */ /* 0x000fe20000000000 */
[----:B------:R-:W-:Y:S01]  /*0d10*/  @!P0 IMAD.IADD R12, R12, 0x1, -R17 ;  /* 0x000000010c0c8824 */ /* 0x000fe200078e0a11 */
[C---:B------:R-:W-:Y:S01]  /*0d20*/  ISETP.GT.U32.AND P0, PT, R4.reuse, R9, PT ;  /* 0x000000090400720c */ /* 0x040fe20003f04070 */
[----:B------:R-:W-:Y:S01]  /*0d30*/  IMAD R197, R4, R13, R197 ;  /* 0x0000000d04c57224 */ /* 0x000fe200078e02c5 */
[----:B------:R-:W-:Y:S01]  /*0d40*/  @!P6 IADD3 R195, R195, -R4, RZ ;  /* 0x80000004c3c3e210 */ /* 0x000fe20007ffe0ff */
[----:B------:R-:W-:Y:S01]  /*0d50*/  IMAD.MOV R10, RZ, RZ, -R10 ;  /* 0x000000ffff0a7224 */ /* 0x000fe200078e0a0a */
[----:B------:R-:W-:Y:S01]  /*0d60*/  ISETP.GT.U32.AND P2, PT, R17, R12, PT ;  /* 0x0000000c1100720c */ /* 0x000fe20003f44070 */
[----:B------:R-:W-:Y:S01]  /*0d70*/  IMAD.HI.U32 R14, R8, R199, RZ ;  /* 0x000000c7080e7227 */ /* 0x000fe200078e00ff */
[----:B------:R-:W-:-:S02]  /*0d80*/  ISETP.GT.U32.AND P6, PT, R4, R197, PT ;  /* 0x000000c50400720c */ /* 0x000fc40003fc4070 */
[C---:B------:R-:W-:Y:S01]  /*0d90*/  LOP3.LUT R44, R5.reuse, 0x8, RZ, 0xfc, !PT ;  /* 0x00000008052c7812 */ /* 0x040fe200078efcff */
[C---:B------:R-:W-:Y:S01]  /*0da0*/  IMAD R11, R4.reuse, R10, R15 ;  /* 0x0000000a040b7224 */ /* 0x040fe200078e020f */
[----:B------:R-:W-:Y:S01]  /*0db0*/  IABS R10, R16 ;  /* 0x00000010000a7213 */ /* 0x000fe20000000000 */
[----:B------:R-:W-:Y:S01]  /*0dc0*/  @!P3 IMAD.MOV R195, RZ, RZ, -R195 ;  /* 0x000000ffffc3b224 */ /* 0x000fe200078e0ac3 */
[----:B------:R-:W-:Y:S01]  /*0dd0*/  LOP3.LUT R15, R5, 0xf6, RZ, 0xfc, !PT ;  /* 0x000000f6050f7812 */ /* 0x000fe200078efcff */
[----:B------:R-:W-:Y:S01]  /*0de0*/  @!P0 IMAD.IADD R9, R9, 0x1, -R4 ;  /* 0x0000000109098824 */ /* 0x000fe200078e0a04 */
[----:B------:R-:W-:Y:S01]  /*0df0*/  ISETP.GT.U32.AND P1, PT, R4, R11, PT ;  /* 0x0000000b0400720c */ /* 0x000fe20003f24070 */
[----:B------:R-:W-:Y:S01]  /*0e00*/  IMAD.MOV.U32 R13, RZ, RZ, R10 ;  /* 0x000000ffff0d7224 */ /* 0x000fe200078e000a */
[----:B------:R-:W-:Y:S01]  /*0e10*/  ISETP.GE.AND P0, PT, R19, RZ, PT ;  /* 0x000000ff1300720c */ /* 0x000fe20003f06270 */
[----:B------:R-:W-:Y:S01]  /*0e20*/  @!P2 IMAD.IADD R12, R12, 0x1, -R17 ;  /* 0x000000010c0ca824 */ /* 0x000fe200078e0a11 */
[----:B------:R-:W-:Y:S01]  /*0e30*/  IABS R17, R15 ;  /* 0x0000000f00117213 */ /* 0x000fe20000000000 */
[----:B------:R-:W-:Y:S01]  /*0e40*/  IMAD.HI.U32 R10, R8, R13, RZ ;  /* 0x0000000d080a7227 */ /* 0x000fe200078e00ff */
[----:B------:R-:W-:-:S02]  /*0e50*/  ISETP.GT.U32.AND P2, PT, R4, R9, PT ;  /* 0x000000090400720c */ /* 0x000fc40003f44070 */
[----:B------:R-:W-:Y:S01]  /*0e60*/  LOP3.LUT R46, R5, 0x6, RZ, 0xfc, !PT ;  /* 0x00000006052e7812 */ /* 0x000fe200078efcff */
[----:B------:R-:W-:Y:S01]  /*0e70*/  @!P6 IMAD.IADD R197, R197, 0x1, -R4 ;  /* 0x00000001c5c5e824 */ /* 0x000fe200078e0a04 */
[----:B------:R-:W-:Y:S01]  /*0e80*/  ISETP.GE.AND P6, PT, R16, RZ, PT ;  /* 0x000000ff1000720c */ /* 0x000fe20003fc6270 */
[----:B------:R-:W-:Y:S01]  /*0e90*/  IMAD.MOV R10, RZ, RZ, -R10 ;  /* 0x000000ffff0a7224 */ /* 0x000fe200078e0a0a */
[----:B------:R-:W-:Y:S01]  /*0ea0*/  LOP3.LUT R16, R5, 0xec, RZ, 0xfc, !PT ;  /* 0x000000ec05107812 */ /* 0x000fe200078efcff */
[----:B------:R-:W-:Y:S01]  /*0eb0*/  @!P1 IMAD.IADD R11, R11, 0x1, -R4 ;  /* 0x000000010b0b9824 */ /* 0x000fe200078e0a04 */
[C---:B------:R-:W-:Y:S01]  /*0ec0*/  ISETP.GT.U32.AND P3, PT, R4.reuse, R197, PT ;  /* 0x000000c50400720c */ /* 0x040fe20003f64070 */
[----:B------:R-:W-:Y:S01]  /*0ed0*/  IMAD R13, R4, R10, R13 ;  /* 0x0000000a040d7224 */ /* 0x000fe200078e020d */
[----:B------:R-:W-:Y:S01]  /*0ee0*/  IABS R29, R16 ;  /* 0x00000010001d7213 */ /* 0x000fe20000000000 */
[----:B------:R-:W-:Y:S01]  /*0ef0*/  IMAD.HI.U32 R10, R8, R17, RZ ;  /* 0x00000011080a7227 */ /* 0x000fe200078e00ff */
[----:B------:R-:W-:-:S02]  /*0f00*/  ISETP.GT.U32.AND P1, PT, R4, R11, PT ;  /* 0x0000000b0400720c */ /* 0x000fc40003f24070 */
[----:B------:R-:W-:Y:S01]  /*0f10*/  LOP3.LUT R48, R5, 0x4, RZ, 0xfc, !PT ;  /* 0x0000000405307812 */ /* 0x000fe200078efcff */
[----:B------:R-:W-:Y:S01]  /*0f20*/  IMAD.MOV R10, RZ, RZ, -R10 ;  /* 0x000000ffff0a7224 */ /* 0x000fe200078e0a0a */
[----:B------:R-:W-:Y:S01]  /*0f30*/  IABS R53, R44 ;  /* 0x0000002c00357213 */ /* 0x000fe20000000000 */
[--C-:B------:R-:W-:Y:S01]  /*0f40*/  @!P2 IMAD.IADD R9, R9, 0x1, -R4.reuse ;  /* 0x000000010909a824 */ /* 0x100fe200078e0a04 */
[C---:B------:R-:W-:Y:S01]  /*0f50*/  ISETP.GT.U32.AND P2, PT, R4.reuse, R13, PT ;  /* 0x0000000d0400720c */ /* 0x040fe20003f44070 */
[C---:B------:R-:W-:Y:S01]  /*0f60*/  IMAD R17, R4.reuse, R10, R17 ;  /* 0x0000000a04117224 */ /* 0x040fe200078e0211 */
[----:B------:R-:W-:Y:S01]  /*0f70*/  LOP3.LUT R10, R5, 0xf2, RZ, 0xfc, !PT ;  /* 0x000000f2050a7812 */ /* 0x000fe200078efcff */
[----:B------:R-:W-:Y:S01]  /*0f80*/  @!P3 IMAD.IADD R197, R197, 0x1, -R4 ;  /* 0x00000001c5c5b824 */ /* 0x000fe200078e0a04 */
[----:B------:R-:W-:Y:S01]  /*0f90*/  IABS R193, R46 ;  /* 0x0000002e00c17213 */ /* 0x000fe20000000000 */
[----:B------:R-:W-:Y:S01]  /*0fa0*/  IMAD.MOV R14, RZ, RZ, -R14 ;  /* 0x000000ffff0e7224 */ /* 0x000fe200078e0a0e */
[C---:B------:R-:W-:Y:S01]  /*0fb0*/  ISETP.GT.U32.AND P3, PT, R4.reuse, R17, PT ;  /* 0x000000110400720c */ /* 0x040fe20003f64070 */
[--C-:B------:R-:W-:Y:S01]  /*0fc0*/  @!P1 IMAD.IADD R11, R11, 0x1, -R4.reuse ;  /* 0x000000010b0b9824 */ /* 0x100fe200078e0a04 */
[----:B------:R-:W-:Y:S01]  /*0fd0*/  IABS R19, R10 ;  /* 0x0000000a00137213 */ /* 0x000fe20000000000 */
[----:B------:R-:W-:Y:S01]  /*0fe0*/  IMAD R199, R4, R14, R199 ;  /* 0x0000000e04c77224 */ /* 0x000fe200078e02c7 */
[----:B------:R-:W-:Y:S01]  /*0ff0*/  LOP3.LUT R14, R5, 0xf0, RZ, 0xfc, !PT ;  /* 0x000000f0050e7812 */ /* 0x000fe200078efcff */
[----:B------:R-:W-:Y:S01]  /*1000*/  @!P4 IMAD.MOV R11, RZ, RZ, -R11 ;  /* 0x000000ffff0bc224 */ /* 0x000fe200078e0a0b */
[----:B------:R-:W-:Y:S01]  /*1010*/  ISETP.GE.AND P4, PT, R10, RZ, PT ;  /* 0x000000ff0a00720c */ /* 0x000fe20003f86270 */
[----:B------:R-:W-:Y:S01]  /*1020*/  @!P2 IMAD.IADD R13, R13, 0x1, -R4 ;  /* 0x000000010d0da824 */ /* 0x000fe200078e0a04 */
[----:B------:R-:W-:Y:S01]  /*1030*/  IABS R23, R14 ;  /* 0x0000000e00177213 */ /* 0x000fe20000000000 */
[----:B------:R-:W-:Y:S01]  /*1040*/  IMAD.HI.U32 R10, R8, R19, RZ ;  /* 0x00000013080a7227 */ /* 0x000fe200078e00ff */
[----:B------:R-:W-:-:S02]  /*1050*/  ISETP.GE.AND P1, PT, R18, RZ, PT ;  /* 0x000000ff1200720c */ /* 0x000fc40003f26270 */
[----:B------:R-:W-:Y:S01]  /*1060*/  ISETP.GT.U32.AND P2, PT, R4, R13, PT ;  /* 0x0000000d0400720c */ /* 0x000fe20003f44070 */
[----:B------:R-:W-:Y:S01]  /*1070*/  @!P0 IMAD.MOV R197, RZ, RZ, -R197 ;  /* 0x000000ffffc58224 */ /* 0x000fe200078e0ac5 */
[----:B------:R-:W-:Y:S01]  /*1080*/  @!P3 IADD3 R17, R17, -R4, RZ ;  /* 0x800000041111b210 */ /* 0x000fe20007ffe0ff */
[----:B------:R-:W-:Y:S01]  /*1090*/  IMAD.MOV R10, RZ, RZ, -R10 ;  /* 0x000000ffff0a7224 */ /* 0x000fe200078e0a0a */
[----:B------:R-:W-:Y:S01]  /*10a0*/  ISETP.GE.AND P0, PT, R14, RZ, PT ;  /* 0x000000ff0e00720c */ /* 0x000fe20003f06270 */
[----:B------:R-:W-:Y:S01]  /*10b0*/  IMAD.HI.U32 R14, R8, R23, RZ ;  /* 0x00000017080e7227 */ /* 0x000fe200078e00ff */
[C---:B------:R-:W-:Y:S02]  /*10c0*/  ISETP.GT.U32.AND P3, PT, R4.reuse, R17, PT ;  /* 0x000000110400720c */ /* 0x040fe40003f64070 */
[----:B------:R-:W-:Y:S01]  /*10d0*/  LOP3.LUT R18, R5, 0xea, RZ, 0xfc, !PT ;  /* 0x000000ea05127812 */ /* 0x000fe200078efcff */
[----:B------:R-:W-:Y:S01]  /*10e0*/  IMAD.MOV R14, RZ, RZ, -R14 ;  /* 0x000000ffff0e7224 */ /* 0x000fe200078e0a0e */
[----:B------:R-:W-:Y:S01]  /*10f0*/  LOP3.LUT R194, RZ, c[0x0][0x17c], RZ, 0x33, !PT ;  /* 0x00005f00ffc27a12 */ /* 0x000fe200078e33ff */
[C---:B------:R-:W-:Y:S01]  /*1100*/  IMAD R19, R4.reuse, R10, R19 ;  /* 0x0000000a04137224 */ /* 0x040fe200078e0213 */
[----:B------:R-:W-:Y:S01]  /*1110*/  IABS R31, R18 ;  /* 0x00000012001f7213 */ /* 0x000fe20000000000 */
[----:B------:R-:W-:Y:S01]  /*1120*/  @!P2 IMAD.IADD R13, R13, 0x1, -R4 ;  /* 0x000000010d0da824 */ /* 0x000fe200078e0a04 */
[C---:B------:R-:W-:Y:S01]  /*1130*/  ISETP.GT.U32.AND P2, PT, R4.reuse, R199, PT ;  /* 0x000000c70400720c */ /* 0x040fe20003f44070 */
[----:B------:R-:W-:Y:S01]  /*1140*/  IMAD R23, R4, R14, R23 ;  /* 0x0000000e04177224 */ /* 0x000fe200078e0217 */
[----:B------:R-:W-:Y:S01]  /*1150*/  SHF.R.S32.HI R39, RZ, 0x7, R39 ;  /* 0x00000007ff277819 */ /* 0x000fe20000011427 */
[----:B------:R-:W-:-:S02]  /*1160*/  @!P6 IMAD.MOV R13, RZ, RZ, -R13 ;  /* 0x000000ffff0de224 */ /* 0x000fc400078e0a0d */
[--C-:B------:R-:W-:Y:S01]  /*1170*/  @!P3 IMAD.IADD R17, R17, 0x1, -R4.reuse ;  /* 0x000000011111b824 */ /* 0x100fe200078e0a04 */
[C---:B------:R-:W-:Y:S01]  /*1180*/  ISETP.GT.U32.AND P3, PT, R4.reuse, R19, PT ;  /* 0x000000130400720c */ /* 0x040fe20003f64070 */
[----:B------:R-:W-:Y:S01]  /*1190*/  @!P5 IMAD.MOV R9, RZ, RZ, -R9 ;  /* 0x000000ffff09d224 */ /* 0x000fe200078e0a09 */
[----:B------:R-:W-:Y:S01]  /*11a0*/  ISETP.GT.U32.AND P6, PT, R4, R23, PT ;  /* 0x000000170400720c */ /* 0x000fe20003fc4070 */
[----:B------:R-:W-:Y:S01]  /*11b0*/  IMAD.HI.U32 R14, R8, R29, RZ ;  /* 0x0000001d080e7227 */ /* 0x000fe200078e00ff */
[----:B------:R-:W-:Y:S02]  /*11c0*/  ISETP.GE.AND P5, PT, R15, RZ, PT ;  /* 0x000000ff0f00720c */ /* 0x000fe40003fa6270 */
[----:B------:R-:W-:Y:S01]  /*11d0*/  LOP3.LUT R15, R5, 0xee, RZ, 0xfc, !PT ;  /* 0x000000ee050f7812 */ /* 0x000fe200078efcff */
[----:B------:R-:W-:Y:S02]  /*11e0*/  @!P2 IMAD.IADD R199, R199, 0x1, -R4 ;  /* 0x00000001c7c7a824 */ /* 0x000fe400078e0a04 */
[----:B------:R-:W-:Y:S01]  /*11f0*/  IMAD.MOV R14, RZ, RZ, -R14 ;  /* 0x000000ffff0e7224 */ /* 0x000fe200078e0a0e */
[----:B------:R-:W-:Y:S01]  /*1200*/  IABS R201, R15 ;  /* 0x0000000f00c97213 */ /* 0x000fe20000000000 */
[----:B------:R-:W-:Y:S01]  /*1210*/  IMAD R6, R6, 0x4, R50 ;  /* 0x0000000406067824 */ /* 0x000fe200078e0232 */
[----:B------:R-:W-:Y:S01]  /*1220*/  ISETP.GT.U32.AND P2, PT, R4, R199, PT ;  /* 0x000000c70400720c */ /* 0x000fe20003f44070 */
[----:B------:R-:W-:-:S02]  /*1230*/  @!P3 IMAD.IADD R19, R19, 0x1, -R4 ;  /* 0x000000011313b824 */ /* 0x000fc400078e0a04 */
[----:B------:R-:W-:Y:S01]  /*1240*/  @!P6 IMAD.IADD R23, R23, 0x1, -R4 ;  /* 0x000000011717e824 */ /* 0x000fe200078e0a04 */
[----:B------:R-:W-:Y:S01]  /*1250*/  LEA R3, R6, R3, 0x6 ;  /* 0x0000000306037211 */ /* 0x000fe200078e30ff */
[----:B------:R-:W-:Y:S01]  /*1260*/  IMAD.HI.U32 R10, R8, R201, RZ ;  /* 0x000000c9080a7227 */ /* 0x000fe200078e00ff */
[C---:B------:R-:W-:Y:S02]  /*1270*/  ISETP.GT.U32.AND P3, PT, R4.reuse, R19, PT ;  /* 0x000000130400720c */ /* 0x040fe40003f64070 */
[C---:B------:R-:W-:Y:S01]  /*1280*/  ISETP.GT.U32.AND P6, PT, R4.reuse, R23, PT ;  /* 0x000000170400720c */ /* 0x040fe20003fc4070 */
[----:B------:R-:W-:Y:S02]  /*1290*/  IMAD.MOV R10, RZ, RZ, -R10 ;  /* 0x000000ffff0a7224 */ /* 0x000fe400078e0a0a */
[C---:B------:R-:W-:Y:S02]  /*12a0*/  IMAD R29, R4.reuse, R14, R29 ;  /* 0x0000000e041d7224 */ /* 0x040fe400078e021d */
[----:B------:R-:W-:-:S02]  /*12b0*/  IMAD R201, R4, R10, R201 ;  /* 0x0000000a04c97224 */ /* 0x000fc400078e02c9 */
[----:B------:R-:W-:-:S04]  /*12c0*/  IMAD.HI.U32 R10, R8, R31, RZ ;  /* 0x0000001f080a7227 */ /* 0x000fc800078e00ff */
[----:B------:R-:W-:Y:S01]  /*12d0*/  @!P3 IMAD.IADD R19, R19, 0x1, -R4 ;  /* 0x000000011313b824 */ /* 0x000fe200078e0a04 */
[----:B------:R-:W-:Y:S01]  /*12e0*/  ISETP.GT.U32.AND P3, PT, R4, R201, PT ;  /* 0x000000c90400720c */ /* 0x000fe20003f64070 */
[----:B------:R-:W-:Y:S01]  /*12f0*/  @!P5 IMAD.MOV R17, RZ, RZ, -R17 ;  /* 0x000000ffff11d224 */ /* 0x000fe200078e0a11 */
[----:B------:R-:W-:Y:S01]  /*1300*/  ISETP.GE.AND P5, PT, R15, RZ, PT ;  /* 0x000000ff0f00720c */ /* 0x000fe20003fa6270 */
[----:B------:R-:W-:Y:S02]  /*1310*/  IMAD.MOV R15, RZ, RZ, -R10 ;  /* 0x000000ffff0f7224 */ /* 0x000fe400078e0a0a */
[----:B------:R-:W-:-:S04]  /*1320*/  IMAD.HI.U32 R10, R8, R203, RZ ;  /* 0x000000cb080a7227 */ /* 0x000fc800078e00ff */
[--C-:B------:R-:W-:Y:S01]  /*1330*/  @!P6 IMAD.IADD R23, R23, 0x1, -R4.reuse ;  /* 0x000000011717e824 */ /* 0x100fe200078e0a04 */
[----:B------:R-:W-:Y:S01]  /*1340*/  ISETP.GT.U32.AND P6, PT, R4, R29, PT ;  /* 0x0000001d0400720c */ /* 0x000fe20003fc4070 */
[--C-:B------:R-:W-:Y:S01]  /*1350*/  @!P2 IMAD.IADD R199, R199, 0x1, -R4.reuse ;  /* 0x00000001c7c7a824 */ /* 0x100fe200078e0a04 */
[----:B------:R-:W-:Y:S01]  /*1360*/  ISETP.GE.AND P2, PT, R16, RZ, PT ;  /* 0x000000ff1000720c */ /* 0x000fe20003f46270 */
[----:B------:R-:W-:Y:S01]  /*1370*/  IMAD R31, R4, R15, R31 ;  /* 0x0000000f041f7224 */ /* 0x000fe200078e021f */
[----:B------:R-:W-:Y:S01]  /*1380*/  IADD3 R16, -R10, RZ, RZ ;  /* 0x000000ff0a107210 */ /* 0x000fe20007ffe1ff */
[----:B------:R-:W-:Y:S02]  /*1390*/  @!P3 IMAD.IADD R201, R201, 0x1, -R4 ;  /* 0x00000001c9c9b824 */ /* 0x000fe400078e0a04 */
[----:B------:R-:W-:Y:S01]  /*13a0*/  IMAD.HI.U32 R14, R8, R25, RZ ;  /* 0x00000019080e7227 */ /* 0x000fe200078e00ff */
[----:B------:R-:W-:-:S03]  /*13b0*/  ISETP.GT.U32.AND P3, PT, R4, R31, PT ;  /* 0x0000001f0400720c */ /* 0x000fc60003f64070 */
[C---:B------:R-:W-:Y:S01]  /*13c0*/  IMAD R203, R4.reuse, R16, R203 ;  /* 0x0000001004cb7224 */ /* 0x040fe200078e02cb */
[----:B------:R-:W-:Y:S01]  /*13d0*/  LOP3.LUT R16, R5, 0xde, RZ, 0xfc, !PT ;  /* 0x000000de05107812 */ /* 0x000fe200078efcff */
[----:B------:R-:W-:Y:S02]  /*13e0*/  @!P6 IMAD.IADD R29, R29, 0x1, -R4 ;  /* 0x000000011d1de824 */ /* 0x000fe400078e0a04 */
[----:B------:R-:W-:Y:S01]  /*13f0*/  IMAD.MOV R14, RZ, RZ, -R14 ;  /* 0x000000ffff0e7224 */ /* 0x000fe200078e0a0e */
[----:B------:R-:W-:Y:S01]  /*1400*/  ISETP.GT.U32.AND P6, PT, R4, R203, PT ;  /* 0x000000cb0400720c */ /* 0x000fe20003fc4070 */
[----:B------:R-:W-:Y:S01]  /*1410*/  IMAD.HI.U32 R10, R8, R205, RZ ;  /* 0x000000cd080a7227 */ /* 0x000fe200078e00ff */
[----:B------:R-:W-:-:S03]  /*1420*/  IABS R69, R16 ;  /* 0x0000001000457213 */ /* 0x000fc60000000000 */
[----:B------:R-:W-:Y:S01]  /*1430*/  @!P3 IMAD.IADD R31, R31, 0x1, -R4 ;  /* 0x000000011f1fb824 */ /* 0x000fe200078e0a04 */
[C---:B------:R-:W-:Y:S01]  /*1440*/  ISETP.GT.U32.AND P3, PT, R4.reuse, R201, PT ;  /* 0x000000c90400720c */ /* 0x040fe20003f64070 */
[C---:B------:R-:W-:Y:S02]  /*1450*/  IMAD R25, R4.reuse, R14, R25 ;  /* 0x0000000e04197224 */ /* 0x040fe400078e0219 */
[----:B------:R-:W-:Y:S02]  /*1460*/  @!P0 IMAD.MOV R23, RZ, RZ, -R23 ;  /* 0x000000ffff178224 */ /* 0x000fe400078e0a17 */
[----:B------:R-:W-:Y:S01]  /*1470*/  IMAD.MOV R10, RZ, RZ, -R10 ;  /* 0x000000ffff0a7224 */ /* 0x000fe200078e0a0a */
[C---:B------:R-:W-:Y:S01]  /*1480*/  ISETP.GT.U32.AND P0, PT, R4.reuse, R25, PT ;  /* 0x000000190400720c */ /* 0x040fe20003f04070 */
[----:B------:R-:W-:Y:S01]  /*1490*/  @!P6 IMAD.IADD R203, R203, 0x1, -R4 ;  /* 0x00000001cbcbe824 */ /* 0x000fe200078e0a04 */
[----:B------:R-:W-:Y:S01]  /*14a0*/  ISETP.GT.U32.AND P6, PT, R4, R31, PT ;  /* 0x0000001f0400720c */ /* 0x000fe20003fc4070 */
[----:B------:R-:W-:-:S02]  /*14b0*/  @!P4 IMAD.MOV R19, RZ, RZ, -R19 ;  /* 0x000000ffff13c224 */ /* 0x000fc400078e0a13 */
[----:B------:R-:W-:Y:S01]  /*14c0*/  IMAD.HI.U32 R15, R8, R55, RZ ;  /* 0x00000037080f7227 */ /* 0x000fe200078e00ff */
[----:B------:R-:W-:-:S03]  /*14d0*/  ISETP.GT.U32.AND P4, PT, R4, R203, PT ;  /* 0x000000cb0400720c */ /* 0x000fc60003f84070 */
[C---:B------:R-:W-:Y:S02]  /*14e0*/  IMAD R205, R4.reuse, R10, R205 ;  /* 0x0000000a04cd7224 */ /* 0x040fe400078e02cd */
[----:B------:R-:W-:Y:S02]  /*14f0*/  IMAD.MOV R15, RZ, RZ, -R15 ;  /* 0x000000ffff0f7224 */ /* 0x000fe400078e0a0f */
[----:B------:R-:W-:Y:S01]  /*1500*/  @!P1 IMAD.MOV R199, RZ, RZ, -R199 ;  /* 0x000000ffffc79224 */ /* 0x000fe200078e0ac7 */
[C---:B------:R-:W-:Y:S01]  /*1510*/  ISETP.GT.U32.AND P1, PT, R4.reuse, R29, PT ;  /* 0x0000001d0400720c */ /* 0x040fe20003f24070 */
[--C-:B------:R-:W-:Y:S01]  /*1520*/  @!P6 IMAD.IADD R31, R31, 0x1, -R4.reuse ;  /* 0x000000011f1fe824 */ /* 0x100fe200078e0a04 */
[C---:B------:R-:W-:Y:S01]  /*1530*/  ISETP.GT.U32.AND P6, PT, R4.reuse, R205, PT ;  /* 0x000000cd0400720c */ /* 0x040fe20003fc4070 */
[----:B------:R-:W-:Y:S01]  /*1540*/  IMAD R55, R4, R15, R55 ;  /* 0x0000000f04377224 */ /* 0x000fe200078e0237 */
[----:B------:R-:W-:Y:S01]  /*1550*/  LOP3.LUT R15, R5, 0xe0, RZ, 0xfc, !PT ;  /* 0x000000e0050f7812 */ /* 0x000fe200078efcff */
[----:B------:R-:W-:-:S02]  /*1560*/  @!P3 IMAD.IADD R201, R201, 0x1, -R4 ;  /* 0x00000001c9c9b824 */ /* 0x000fc400078e0a04 */
[--C-:B------:R-:W-:Y:S01]  /*1570*/  @!P0 IMAD.IADD R25, R25, 0x1, -R4.reuse ;  /* 0x0000000119198824 */ /* 0x100fe200078e0a04 */
[----:B------:R-:W-:Y:S01]  /*1580*/  IABS R67, R15 ;  /* 0x0000000f00437213 */ /* 0x000fe20000000000 */
[----:B------:R-:W-:Y:S01]  /*1590*/  IMAD.HI.U32 R14, R8, R69, RZ ;  /* 0x00000045080e7227 */ /* 0x000fe200078e00ff */
[----:B------:R-:W-:Y:S02]  /*15a0*/  ISETP.GT.U32.AND P3, PT, R4, R55, PT ;  /* 0x000000370400720c */ /* 0x000fe40003f64070 */
[----:B------:R-:W-:Y:S01]  /*15b0*/  ISETP.GE.AND P0, PT, R21, RZ, PT ;  /* 0x000000ff1500720c */ /* 0x000fe20003f06270 */
[----:B------:R-:W-:Y:S01]  /*15c0*/  @!P4 IMAD.IADD R203, R203, 0x1, -R4 ;  /* 0x00000001cbcbc824 */ /* 0x000fe200078e0a04 */
[----:B------:R-:W-:Y:S01]  /*15d0*/  ISETP.GE.AND P4, PT, R20, RZ, PT ;  /* 0x000000ff1400720c */ /* 0x000fe20003f86270 */
[----:B------:R-:W-:Y:S01]  /*15e0*/  @!P5 IMAD.MOV R201, RZ, RZ, -R201 ;  /* 0x000000ffffc9d224 */ /* 0x000fe200078e0ac9 */
[----:B------:R-:W-:Y:S01]  /*15f0*/  ISETP.GT.U32.AND P5, PT, R4, R25, PT ;  /* 0x000000190400720c */ /* 0x000fe20003fa4070 */
[----:B------:R-:W-:Y:S01]  /*1600*/  IMAD.MOV R14, RZ, RZ, -R14 ;  /* 0x000000ffff0e7224 */ /* 0x000fe200078e0a0e */
[----:B------:R-:W-:Y:S01]  /*1610*/  LOP3.LUT R20, R5, 0xcc, RZ, 0xfc, !PT ;  /* 0x000000cc05147812 */ /* 0x000fe200078efcff */
[----:B------:R-:W-:Y:S01]  /*1620*/  @!P1 IMAD.IADD R29, R29, 0x1, -R4 ;  /* 0x000000011d1d9824 */ /* 0x000fe200078e0a04 */
[----:B------:R-:W-:Y:S01]  /*1630*/  ISETP.GE.AND P1, PT, R18, RZ, PT ;  /* 0x000000ff1200720c */ /* 0x000fe20003f26270 */
[----:B------:R-:W-:Y:S01]  /*1640*/  IMAD.HI.U32 R10, R8, R67, RZ ;  /* 0x00000043080a7227 */ /* 0x000fe200078e00ff */
[----:B------:R-:W-:-:S02]  /*1650*/  LOP3.LUT R18, R5, 0xda, RZ, 0xfc, !PT ;  /* 0x000000da05127812 */ /* 0x000fc400078efcff */
[----:B------:R-:W-:Y:S01]  /*1660*/  IABS R83, R20 ;  /* 0x0000001400537213 */ /* 0x000fe20000000000 */
[----:B------:R-:W-:Y:S01]  /*1670*/  IMAD R69, R4, R14, R69 ;  /* 0x0000000e04457224 */ /* 0x000fe200078e0245 */
[----:B------:R-:W-:Y:S01]  /*1680*/  LOP3.LUT R14, R5, 0xdc, RZ, 0xfc, !PT ;  /* 0x000000dc050e7812 */ /* 0x000fe200078efcff */
[--C-:B------:R-:W-:Y:S01]  /*1690*/  @!P6 IMAD.IADD R205, R205, 0x1, -R4.reuse ;  /* 0x00000001cdcde824 */ /* 0x100fe200078e0a04 */
[----:B------:R-:W-:Y:S01]  /*16a0*/  IADD3 R10, -R10, RZ, RZ ;  /* 0x000000ff0a0a7210 */ /* 0x000fe20007ffe1ff */
[----:B------:R-:W-:Y:S01]  /*16b0*/  @!P4 IMAD.MOV R203, RZ, RZ, -R203 ;  /* 0x000000ffffcbc224 */ /* 0x000fe200078e0acb */
[----:B------:R-:W-:Y:S01]  /*16c0*/  IABS R207, R14 ;  /* 0x0000000e00cf7213 */ /* 0x000fe20000000000 */
[----:B------:R-:W-:Y:S01]  /*16d0*/  @!P5 IMAD.IADD R25, R25, 0x1, -R4 ;  /* 0x000000011919d824 */ /* 0x000fe200078e0a04 */
[C---:B------:R-:W-:Y:S01]  /*16e0*/  ISETP.GT.U32.AND P6, PT, R4.reuse, R205, PT ;  /* 0x000000cd0400720c */ /* 0x040fe20003fc4070 */
[----:B------:R-:W-:Y:S01]  /*16f0*/  IMAD R67, R4, R10, R67 ;  /* 0x0000000a04437224 */ /* 0x000fe200078e0243 */
[----:B------:R-:W-:Y:S01]  /*1700*/  ISETP.GE.AND P4, PT, R24, RZ, PT ;  /* 0x000000ff1800720c */ /* 0x000fe20003f86270 */
[----:B------:R-:W-:Y:S01]  /*1710*/  IMAD.HI.U32 R10, R8, R207, RZ ;  /* 0x000000cf080a7227 */ /* 0x000fe200078e00ff */
[----:B------:R-:W-:-:S02]  /*1720*/  ISETP.GT.U32.AND P5, PT, R4, R69, PT ;  /* 0x000000450400720c */ /* 0x000fc40003fa4070 */
[----:B------:R-:W-:Y:S01]  /*1730*/  IABS R71, R18 ;  /* 0x0000001200477213 */ /* 0x000fe20000000000 */
[----:B------:R-:W-:Y:S01]  /*1740*/  @!P1 IMAD.MOV R31, RZ, RZ, -R31 ;  /* 0x000000ffff1f9224 */ /* 0x000fe200078e0a1f */
[----:B------:R-:W-:Y:S01]  /*1750*/  ISETP.GT.U32.AND P1, PT, R4, R67, PT ;  /* 0x000000430400720c */ /* 0x000fe20003f24070 */
[----:B------:R-:W-:Y:S01]  /*1760*/  IMAD.MOV R10, RZ, RZ, -R10 ;  /* 0x000000ffff0a7224 */ /* 0x000fe200078e0a0a */
[----:B------:R-:W-:Y:S01]  /*1770*/  @!P0 IADD3 R25, -R25, RZ, RZ ;  /* 0x000000ff19198210 */ /* 0x000fe20007ffe1ff */
[--C-:B------:R-:W-:Y:S01]  /*1780*/  @!P3 IMAD.IADD R55, R55, 0x1, -R4.reuse ;  /* 0x000000013737b824 */ /* 0x100fe200078e0a04 */
[----:B------:R-:W-:Y:S01]  /*1790*/  ISETP.GE.AND P3, PT, R22, RZ, PT ;  /* 0x000000ff1600720c */ /* 0x000fe20003f66270 */
[--C-:B------:R-:W-:Y:S01]  /*17a0*/  @!P6 IMAD.IADD R205, R205, 0x1, -R4.reuse ;  /* 0x00000001cdcde824 */ /* 0x100fe200078e0a04 */
[----:B------:R-:W-:Y:S01]  /*17b0*/  ISETP.GE.AND P6, PT, R16, RZ, PT ;  /* 0x000000ff1000720c */ /* 0x000fe20003fc6270 */
[C---:B------:R-:W-:Y:S01]  /*17c0*/  IMAD R207, R4.reuse, R10, R207 ;  /* 0x0000000a04cf7224 */ /* 0x040fe200078e02cf */
[C---:B------:R-:W-:Y:S01]  /*17d0*/  LOP3.LUT R16, R5.reuse, 0xd4, RZ, 0xfc, !PT ;  /* 0x000000d405107812 */ /* 0x040fe200078efcff */
[----:B------:R-:W-:Y:S01]  /*17e0*/  @!P4 IMAD.MOV R205, RZ, RZ, -R205 ;  /* 0x000000ffffcdc224 */ /* 0x000fe200078e0acd */
[----:B------:R-:W-:Y:S01]  /*17f0*/  LOP3.LUT R10, R5, 0xd8, RZ, 0xfc, !PT ;  /* 0x000000d8050a7812 */ /* 0x000fe200078efcff */
[--C-:B------:R-:W-:Y:S01]  /*1800*/  @!P5 IMAD.IADD R69, R69, 0x1, -R4.reuse ;  /* 0x000000014545d824 */ /* 0x100fe200078e0a04 */
[----:B------:R-:W-:Y:S01]  /*1810*/  ISETP.GT.U32.AND P4, PT, R4, R207, PT ;  /* 0x000000cf0400720c */ /* 0x000fe20003f84070 */
[----:B------:R-:W-:Y:S01]  /*1820*/  @!P1 IMAD.IADD R67, R67, 0x1, -R4 ;  /* 0x0000000143439824 */ /* 0x000fe200078e0a04 */
[----:B------:R-:W-:Y:S01]  /*1830*/  ISETP.GE.AND P1, PT, R14, RZ, PT ;  /* 0x000000ff0e00720c */ /* 0x000fe20003f26270 */
[----:B------:R-:W-:Y:S01]  /*1840*/  IMAD.HI.U32 R14, R8, R71, RZ ;  /* 0x00000047080e7227 */ /* 0x000fe200078e00ff */
[----:B------:R-:W-:-:S02]  /*1850*/  ISETP.GT.U32.AND P5, PT, R4, R69, PT ;  /* 0x000000450400720c */ /* 0x000fc40003fa4070 */
[C---:B------:R-:W-:Y:S01]  /*1860*/  ISETP.GT.U32.AND P0, PT, R4.reuse, R67, PT ;  /* 0x000000430400720c */ /* 0x040fe20003f04070 */
[----:B------:R-:W-:Y:S01]  /*1870*/  @!P2 IMAD.MOV R29, RZ, RZ, -R29 ;  /* 0x000000ffff1da224 */ /* 0x000fe200078e0a1d */
[----:B------:R-:W-:Y:S01]  /*1880*/  ISETP.GT.U32.AND P2, PT, R4, R55, PT ;  /* 0x000000370400720c */ /* 0x000fe20003f44070 */
[----:B------:R-:W-:Y:S01]  /*1890*/  IMAD.MOV R14, RZ, RZ, -R14 ;  /* 0x000000ffff0e7224 */ /* 0x000fe200078e0a0e */
[----:B------:R-:W-:Y:S01]  /*18a0*/  IABS R75, R16 ;  /* 0x00000010004b7213 */ /* 0x000fe20000000000 */
[----:B------:R-:W-:Y:S01]  /*18b0*/  IMAD R6, R90, c[0x0][0x188], RZ ;  /* 0x000062005a067a24 */ /* 0x000fe200078e02ff */
[----:B------:R-:W-:Y:S01]  /*18c0*/  IABS R73, R10 ;  /* 0x0000000a00497213 */ /* 0x000fe20000000000 */
[--C-:B------:R-:W-:Y:S01]  /*18d0*/  @!P4 IMAD.IADD R207, R207, 0x1, -R4.reuse ;  /* 0x00000001cfcfc824 */ /* 0x100fe200078e0a04 */
[C---:B------:R-:W-:Y:S01]  /*18e0*/  LOP3.LUT R21, R5.reuse, 0xb8, RZ, 0xfc, !PT ;  /* 0x000000b805157812 */ /* 0x040fe200078efcff */
[C---:B------:R-:W-:Y:S01]  /*18f0*/  IMAD R71, R4.reuse, R14, R71 ;  /* 0x0000000e04477224 */ /* 0x040fe200078e0247 */
[----:B------:R-:W-:Y:S01]  /*1900*/  LOP3.LUT R14, R5, 0xd6, RZ, 0xfc, !PT ;  /* 0x000000d6050e7812 */ /* 0x000fe200078efcff */
[--C-:B------:R-:W-:Y:S01]  /*1910*/  @!P5 IMAD.IADD R69, R69, 0x1, -R4.reuse ;  /* 0x000000014545d824 */ /* 0x100fe200078e0a04 */
[C---:B------:R-:W-:Y:S01]  /*1920*/  ISETP.GT.U32.AND P4, PT, R4.reuse, R207, PT ;  /* 0x000000cf0400720c */ /* 0x040fe20003f84070 */
[--C-:B------:R-:W-:Y:S01]  /*1930*/  @!P0 IMAD.IADD R67, R67, 0x1, -R4.reuse ;  /* 0x0000000143438824 */ /* 0x100fe200078e0a04 */
[----:B------:R-:W-:Y:S01]  /*1940*/  ISETP.GT.U32.AND P5, PT, R4, R71, PT ;  /* 0x000000470400720c */ /* 0x000fe20003fa4070 */
[----:B------:R-:W-:Y:S01]  /*1950*/  @!P2 IMAD.IADD R55, R55, 0x1, -R4 ;  /* 0x000000013737a824 */ /* 0x000fe200078e0a04 */
[----:B------:R-:W-:Y:S01]  /*1960*/  ISETP.GE.AND P2, PT, R15, RZ, PT ;  /* 0x000000ff0f00720c */ /* 0x000fe20003f46270 */
[----:B------:R-:W-:Y:S01]  /*1970*/  IMAD.HI.U32 R15, R8, R75, RZ ;  /* 0x0000004b080f7227 */ /* 0x000fe200078e00ff */
[----:B------:R-:W-:-:S02]  /*1980*/  ISETP.GE.AND P0, PT, R10, RZ, PT ;  /* 0x000000ff0a00720c */ /* 0x000fc40003f06270 */
[----:B------:R-:W-:Y:S01]  /*1990*/  IABS R209, R14 ;  /* 0x0000000e00d17213 */ /* 0x000fe20000000000 */
[----:B------:R-:W-:Y:S01]  /*19a0*/  IMAD.HI.U32 R10, R8, R73, RZ ;  /* 0x00000049080a7227 */ /* 0x000fe200078e00ff */
[----:B------:R-:W-:Y:S02]  /*19b0*/  IABS R103, R21 ;  /* 0x0000001500677213 */ /* 0x000fe40000000000 */
[C---:B------:R-:W-:Y:S01]  /*19c0*/  LOP3.LUT R22, R5.reuse, 0x70, RZ, 0xfc, !PT ;  /* 0x0000007005167812 */ /* 0x040fe200078efcff */
[----:B------:R-:W-:Y:S01]  /*19d0*/  IMAD.MOV R15, RZ, RZ, -R15 ;  /* 0x000000ffff0f7224 */ /* 0x000fe200078e0a0f */
[----:B------:R-:W-:Y:S01]  /*19e0*/  LOP3.LUT R24, R5, 0x54, RZ, 0xfc, !PT ;  /* 0x0000005405187812 */ /* 0x000fe200078efcff */
[----:B------:R-:W-:Y:S01]  /*19f0*/  IMAD.MOV R10, RZ, RZ, -R10 ;  /* 0x000000ffff0a7224 */ /* 0x000fe200078e0a0a */
[----:B------:R-:W-:Y:S01]  /*1a00*/  IABS R227, R22 ;  /* 0x0000001600e37213 */ /* 0x000fe20000000000 */
[----:B------:R-:W-:Y:S01]  /*1a10*/  @!P4 IMAD.IADD R207, R207, 0x1, -R4 ;  /* 0x00000001cfcfc824 */ /* 0x000fe200078e0a04 */
[----:B------:R-:W-:Y:S01]  /*1a20*/  IABS R251, R24 ;  /* 0x0000001800fb7213 */ /* 0x000fe20000000000 */
[----:B------:R-:W-:-:S02]  /*1a30*/  IMAD R75, R4, R15, R75 ;  /* 0x0000000f044b7224 */ /* 0x000fc400078e024b */
[----:B------:R-:W-:Y:S02]  /*1a40*/  @!P5 IMAD.IADD R71, R71, 0x1, -R4 ;  /* 0x000000014747d824 */ /* 0x000fe400078e0a04 */
[C---:B------:R-:W-:Y:S02]  /*1a50*/  IMAD R73, R4.reuse, R10, R73 ;  /* 0x0000000a04497224 */ /* 0x040fe400078e0249 */
[----:B------:R-:W-:Y:S01]  /*1a60*/  @!P1 IMAD.MOV R207, RZ, RZ, -R207 ;  /* 0x000000ffffcf9224 */ /* 0x000fe200078e0acf */
[----:B------:R-:W-:Y:S01]  /*1a70*/  ISETP.GT.U32.AND P1, PT, R4, R75, PT ;  /* 0x0000004b0400720c */ /* 0x000fe20003f24070 */
[----:B------:R-:W-:Y:S01]  /*1a80*/  @!P2 IMAD.MOV R67, RZ, RZ, -R67 ;  /* 0x000000ffff43a224 */ /* 0x000fe200078e0a43 */
[----:B------:R-:W-:Y:S01]  /*1a90*/  ISETP.GE.AND P2, PT, R14, RZ, PT ;  /* 0x000000ff0e00720c */ /* 0x000fe20003f46270 */
[----:B------:R-:W-:Y:S01]  /*1aa0*/  IMAD.HI.U32 R14, R8, R209, RZ ;  /* 0x000000d1080e7227 */ /* 0x000fe200078e00ff */
[C---:B------:R-:W-:Y:S02]  /*1ab0*/  ISETP.GT.U32.AND P5, PT, R4.reuse, R71, PT ;  /* 0x000000470400720c */ /* 0x040fe40003fa4070 */
[----:B------:R-:W-:Y:S01]  /*1ac0*/  ISETP.GT.U32.AND P4, PT, R4, R73, PT ;  /* 0x000000490400720c */ /* 0x000fe20003f84070 */
[----:B------:R-:W-:Y:S01]  /*1ad0*/  @!P3 IMAD.MOV R55, RZ, RZ, -R55 ;  /* 0x000000ffff37b224 */ /* 0x000fe200078e0a37 */
[----:B------:R-:W-:Y:S01]  /*1ae0*/  ISETP.GE.AND P3, PT, R18, RZ, PT ;  /* 0x000000ff1200720c */ /* 0x000fe20003f66270 */
[----:B------:R-:W-:Y:S01]  /*1af0*/  IMAD.MOV R14, RZ, RZ, -R14 ;  /* 0x000000ffff0e7224 */ /* 0x000fe200078e0a0e */
[C---:B------:R-:W-:Y:S01]  /*1b00*/  LOP3.LUT R18, R5.reuse, 0xce, RZ, 0xfc, !PT ;  /* 0x000000ce05127812 */ /* 0x040fe200078efcff */
[----:B------:R-:W-:Y:S01]  /*1b10*/  @!P6 IMAD.MOV R69, RZ, RZ, -R69 ;  /* 0x000000ffff45e224 */ /* 0x000fe200078e0a45 */
[----:B------:R-:W-:Y:S01]  /*1b20*/  ISETP.GE.AND P6, PT, R16, RZ, PT ;  /* 0x000000ff1000720c */ /* 0x000fe20003fc6270 */
[----:B------:R-:W-:Y:S01]  /*1b30*/  IMAD R209, R4, R14, R209 ;  /* 0x0000000e04d17224 */ /* 0x000fe200078e02d1 */
[----:B------:R-:W-:Y:S01]  /*1b40*/  LOP3.LUT R14, R5, 0xd2, RZ, 0xfc, !PT ;  /* 0x000000d2050e7812 */ /* 0x000fe200078efcff */
[--C-:B------:R-:W-:Y:S01]  /*1b50*/  @!P1 IMAD.IADD R75, R75, 0x1, -R4.reuse ;  /* 0x000000014b4b9824 */ /* 0x100fe200078e0a04 */
[----:B------:R-:W-:Y:S01]  /*1b60*/  IABS R81, R18 ;  /* 0x0000001200517213 */ /* 0x000fe20000000000 */
[----:B------:R-:W-:Y:S01]  /*1b70*/  @!P5 IMAD.IADD R71, R71, 0x1, -R4 ;  /* 0x000000014747d824 */ /* 0x000fe200078e0a04 */
[----:B------:R-:W-:Y:S01]  /*1b80*/  IABS R77, R14 ;  /* 0x0000000e004d7213 */ /* 0x000fe20000000000 */
[----:B------:R-:W-:Y:S01]  /*1b90*/  IMAD.HI.U32 R15, R8, R83, RZ ;  /* 0x00000053080f7227 */ /* 0x000fe200078e00ff */
[----:B------:R-:W-:-:S02]  /*1ba0*/  @!P4 IADD3 R73, R73, -R4, RZ ;  /* 0x800000044949c210 */ /* 0x000fc40007ffe0ff */
[C---:B------:R-:W-:Y:S01]  /*1bb0*/  ISETP.GT.U32.AND P1, PT, R4.reuse, R75, PT ;  /* 0x0000004b0400720c */ /* 0x040fe20003f24070 */
[----:B------:R-:W-:Y:S01]  /*1bc0*/  @!P3 IMAD.MOV R71, RZ, RZ, -R71 ;  /* 0x000000ffff47b224 */ /* 0x000fe200078e0a47 */
[----:B------:R-:W-:Y:S01]  /*1bd0*/  ISETP.GT.U32.AND P4, PT, R4, R73, PT ;  /* 0x000000490400720c */ /* 0x000fe20003f84070 */
[----:B------:R-:W-:Y:S01]  /*1be0*/  IMAD.HI.U32 R10, R8, R77, RZ ;  /* 0x0000004d080a7227 */ /* 0x000fe200078e00ff */
[----:B------:R-:W-:Y:S02]  /*1bf0*/  ISETP.GE.AND P3, PT, R14, RZ, PT ;  /* 0x000000ff0e00720c */ /* 0x000fe40003f66270 */
[----:B------:R-:W-:Y:S01]  /*1c00*/  LOP3.LUT R16, R5, 0xd0, RZ, 0xfc, !PT ;  /* 0x000000d005107812 */ /* 0x000fe200078efcff */
[----:B------:R-:W-:Y:S01]  /*1c10*/  IMAD.HI.U32 R14, R8, R81, RZ ;  /* 0x00000051080e7227 */ /* 0x000fe200078e00ff */
[----:B------:R-:W-:Y:S02]  /*1c20*/  ISETP.GT.U32.AND P5, PT, R4, R209, PT ;  /* 0x000000d10400720c */ /* 0x000fe40003fa4070 */
[----:B------:R-:W-:Y:S01]  /*1c30*/  IABS R79, R16 ;  /* 0x00000010004f7213 */ /* 0x000fe20000000000 */
[----:B------:R-:W-:-:S02]  /*1c40*/  IMAD.MOV R10, RZ, RZ, -R10 ;  /* 0x000000ffff0a7224 */ /* 0x000fc400078e0a0a */
[----:B------:R-:W-:Y:S02]  /*1c50*/  IMAD.MOV R14, RZ, RZ, -R14 ;  /* 0x000000ffff0e7224 */ /* 0x000fe400078e0a0e */
[C---:B------:R-:W-:Y:S02]  /*1c60*/  IMAD R77, R4.reuse, R10, R77 ;  /* 0x0000000a044d7224 */ /* 0x040fe400078e024d */
[----:B------:R-:W-:Y:S02]  /*1c70*/  IMAD.MOV R15, RZ, RZ, -R15 ;  /* 0x000000ffff0f7224 */ /* 0x000fe400078e0a0f */
[C---:B------:R-:W-:Y:S01]  /*1c80*/  IMAD R81, R4.reuse, R14, R81 ;  /* 0x0000000e04517224 */ /* 0x040fe200078e0251 */
[----:B------:R-:W-:Y:S01]  /*1c90*/  LOP3.LUT R14, R5, 0xca, RZ, 0xfc, !PT ;  /* 0x000000ca050e7812 */ /* 0x000fe200078efcff */
[--C-:B------:R-:W-:Y:S02]  /*1ca0*/  @!P1 IMAD.IADD R75, R75, 0x1, -R4.reuse ;  /* 0x000000014b4b9824 */ /* 0x100fe400078e0a04 */
[----:B------:R-:W-:Y:S01]  /*1cb0*/  @!P4 IMAD.IADD R73, R73, 0x1, -R4 ;  /* 0x000000014949c824 */ /* 0x000fe200078e0a04 */
[C---:B------:R-:W-:Y:S01]  /*1cc0*/  ISETP.GT.U32.AND P4, PT, R4.reuse, R77, PT ;  /* 0x0000004d0400720c */ /* 0x040fe20003f84070 */
[C---:B------:R-:W-:Y:S01]  /*1cd0*/  IMAD R83, R4.reuse, R15, R83 ;  /* 0x0000000f04537224 */ /* 0x040fe200078e0253 */
[----:B------:R-:W-:Y:S01]  /*1ce0*/  ISETP.GT.U32.AND P1, PT, R4, R81, PT ;  /* 0x000000510400720c */ /* 0x000fe20003f24070 */
[----:B------:R-:W-:Y:S01]  /*1cf0*/  IMAD.HI.U32 R10, R8, R79, RZ ;  /* 0x0000004f080a7227 */ /* 0x000fe200078e00ff */
[----:B------:R-:W-:-:S02]  /*1d00*/  @!P6 IADD3 R75, -R75, RZ, RZ ;  /* 0x000000ff4b4be210 */ /* 0x000fc40007ffe1ff */
[C---:B------:R-:W-:Y:S01]  /*1d10*/  ISETP.GT.U32.AND P6, PT, R4.reuse, R83, PT ;  /* 0x000000530400720c */ /* 0x040fe20003fc4070 */
[----:B------:R-:W-:Y:S01]  /*1d20*/  IMAD.MOV R10, RZ, RZ, -R10 ;  /* 0x000000ffff0a7224 */ /* 0x000fe200078e0a0a */
[----:B------:R-:W-:Y:S01]  /*1d30*/  IABS R85, R14 ;  /* 0x0000000e00557213 */ /* 0x000fe20000000000 */
[--C-:B------:R-:W-:Y:S01]  /*1d40*/  @!P5 IMAD.IADD R209, R209, 0x1, -R4.reuse ;  /* 0x00000001d1d1d824 */ /* 0x100fe200078e0a04 */
[----:B------:R-:W-:Y:S01]  /*1d50*/  LOP3.LUT R15, R5, 0xc8, RZ, 0xfc, !PT ;  /* 0x000000c8050f7812 */ /* 0x000fe200078efcff */
[----:B------:R-:W-:Y:S02]  /*1d60*/  IMAD R79, R4, R10, R79 ;  /* 0x0000000a044f7224 */ /* 0x000fe400078e024f */
[----:B------:R-:W-:Y:S01]  /*1d70*/  IMAD.HI.U32 R10, R8, R85, RZ ;  /* 0x00000055080a7227 */ /* 0x000fe200078e00ff */
[----:B------:R-:W-:Y:S02]  /*1d80*/  IABS R87, R15 ;  /* 0x0000000f00577213 */ /* 0x000fe40000000000 */
[----:B------:R-:W-:Y:S01]  /*1d90*/  ISETP.GT.U32.AND P5, PT, R4, R209, PT ;  /* 0x000000d10400720c */ /* 0x000fe20003fa4070 */
[----:B------:R-:W-:-:S02]  /*1da0*/  @!P4 IMAD.IADD R77, R77, 0x1, -R4 ;  /* 0x000000014d4dc824 */ /* 0x000fc400078e0a04 */
[----:B------:R-:W-:Y:S02]  /*1db0*/  @!P1 IMAD.IADD R81, R81, 0x1, -R4 ;  /* 0x0000000151519824 */ /* 0x000fe400078e0a04 */
[----:B------:R-:W-:Y:S01]  /*1dc0*/  IMAD.MOV R10, RZ, RZ, -R10 ;  /* 0x000000ffff0a7224 */ /* 0x000fe200078e0a0a */
[C---:B------:R-:W-:Y:S01]  /*1dd0*/  ISETP.GT.U32.AND P4, PT, R4.reuse, R77, PT ;  /* 0x0000004d0400720c */ /* 0x040fe20003f84070 */
[----:B------:R-:W-:Y:S01]  /*1de0*/  @!P6 IMAD.IADD R83, R83, 0x1, -R4 ;  /* 0x000000015353e824 */ /* 0x000fe200078e0a04 */
[C---:B------:R-:W-:Y:S01]  /*1df0*/  ISETP.GT.U32.AND P6, PT, R4.reuse, R81, PT ;  /* 0x000000510400720c */ /* 0x040fe20003fc4070 */
[----:B------:R-:W-:Y:S02]  /*1e00*/  IMAD R85, R4, R10, R85 ;  /* 0x0000000a04557224 */ /* 0x000fe400078e0255 */
[----:B------:R-:W-:-:S04]  /*1e10*/  IMAD.HI.U32 R10, R8, R87, RZ ;  /* 0x00000057080a7227 */ /* 0x000fc800078e00ff */
[----:B------:R-:W-:Y:S01]  /*1e20*/  @!P0 IMAD.MOV R73, RZ, RZ, -R73 ;  /* 0x000000ffff498224 */ /* 0x000fe200078e0a49 */
[----:B------:R-:W-:Y:S01]  /*1e30*/  ISETP.GT.U32.AND P0, PT, R4, R79, PT ;  /* 0x0000004f0400720c */ /* 0x000fe20003f04070 */
[----:B------:R-:W-:Y:S02]  /*1e40*/  IMAD.MOV R10, RZ, RZ, -R10 ;  /* 0x000000ffff0a7224 */ /* 0x000fe400078e0a0a */
[--C-:B------:R-:W-:Y:S01]  /*1e50*/  @!P4 IMAD.IADD R77, R77, 0x1, -R4.reuse ;  /* 0x000000014d4dc824 */ /* 0x100fe200078e0a04 */
[----:B------:R-:W-:Y:S01]  /*1e60*/  ISETP.GE.AND P4, PT, R20, RZ, PT ;  /* 0x000000ff1400720c */ /* 0x000fe20003f86270 */
[C---:B------:R-:W-:Y:S01]  /*1e70*/  IMAD R87, R4.reuse, R10, R87 ;  /* 0x0000000a04577224 */ /* 0x040fe200078e0257 */
[----:B------:R-:W-:Y:S01]  /*1e80*/  LOP3.LUT R20, R5, 0xc2, RZ, 0xfc, !PT ;  /* 0x000000c205147812 */ /* 0x000fe200078efcff */
[--C-:B------:R-:W-:Y:S02]  /*1e90*/  @!P6 IMAD.IADD R81, R81, 0x1, -R4.reuse ;  /* 0x000000015151e824 */ /* 0x100fe400078e0a04 */
[--C-:B------:R-:W-:Y:S01]  /*1ea0*/  @!P5 IMAD.IADD R209, R209, 0x1, -R4.reuse ;  /* 0x00000001d1d1d824 */ /* 0x100fe200078e0a04 */
[----:B------:R-:W-:Y:S01]  /*1eb0*/  ISETP.GT.U32.AND P6, PT, R4, R87, PT ;  /* 0x000000570400720c */ /* 0x000fe20003fc4070 */
[----:B------:R-:W-:Y:S01]  /*1ec0*/  @!P3 IMAD.MOV R77, RZ, RZ, -R77 ;  /* 0x000000ffff4db224 */ /* 0x000fe200078e0a4d */
[----:B------:R-:W-:Y:S01]  /*1ed0*/  ISETP.GE.AND P5, PT, R16, RZ, PT ;  /* 0x000000ff1000720c */ /* 0x000fe20003fa6270 */
[----:B------:R-:W-:Y:S01]  /*1ee0*/  @!P2 IMAD.MOV R209, RZ, RZ, -R209 ;  /* 0x000000ffffd1a224 */ /* 0x000fe200078e0ad1 */
[----:B------:R-:W-:Y:S01]  /*1ef0*/  LOP3.LUT R16, R5, 0xc6, RZ, 0xfc, !PT ;  /* 0x000000c605107812 */ /* 0x000fe200078efcff */
[--C-:B------:R-:W-:Y:S01]  /*1f00*/  @!P0 IMAD.IADD R79, R79, 0x1, -R4.reuse ;  /* 0x000000014f4f8824 */ /* 0x100fe200078e0a04 */
[----:B------:R-:W-:Y:S01]  /*1f10*/  ISETP.GT.U32.AND P3, PT, R4, R83, PT ;  /* 0x000000530400720c */ /* 0x000fe20003f64070 */
[----:B------:R-:W-:Y:S01]  /*1f20*/  IMAD R6, R84, c[0x0][0x188], RZ ;  /* 0x0000620054067a24 */ /* 0x000fe200078e02ff */
[----:B------:R-:W-:Y:S01]  /*1f30*/  ISETP.GE.AND P2, PT, R18, RZ, PT ;  /* 0x000000ff1200720c */ /* 0x000fe20003f46270 */
[----:B------:R-:W-:Y:S01]  /*1f40*/  IMAD R6, R78, c[0x0][0x188], RZ ;  /* 0x000062004e067a24 */ /* 0x000fe200078e02ff */
[----:B------:R-:W-:Y:S01]  /*1f50*/  LOP3.LUT R18, R5, 0xc4, RZ, 0xfc, !PT ;  /* 0x000000c405127812 */ /* 0x000fe200078efcff */
[----:B------:R-:W-:Y:S01]  /*1f60*/  IMAD R6, R68, c[0x0][0x188], RZ ;  /* 0x0000620044067a24 */ /* 0x000fe200078e02ff */
[----:B------:R-:W-:Y:S01]  /*1f70*/  IABS R89, R16 ;  /* 0x0000001000597213 */ /* 0x000fe20000000000 */
[----:B------:R-:W-:Y:S01]  /*1f80*/  @!P6 IMAD.IADD R87, R87, 0x1, -R4 ;  /* 0x000000015757e824 */ /* 0x000fe200078e0a04 */
[----:B------:R-:W-:Y:S01]  /*1f90*/  ISETP.GT.U32.AND P1, PT, R4, R79, PT ;  /* 0x0000004f0400720c */ /* 0x000fe20003f24070 */
[----:B------:R-:W-:Y:S01]  /*1fa0*/  IMAD R6, R62, c[0x0][0x188], RZ ;  /* 0x000062003e067a24 */ /* 0x000fe200078e02ff */
[----:B------:R-:W-:Y:S01]  /*1fb0*/  IABS R91, R18 ;  /* 0x00000012005b7213 */ /* 0x000fe20000000000 */
[----:B------:R-:W-:Y:S01]  /*1fc0*/  IMAD.HI.U32 R10, R8, R89, RZ ;  /* 0x00000059080a7227 */ /* 0x000fe200078e00ff */
[----:B------:R-:W-:-:S02]  /*1fd0*/  ISETP.GE.AND P0, PT, R14, RZ, PT ;  /* 0x000000ff0e00720c */ /* 0x000fc40003f06270 */
[----:B------:R-:W-:Y:S01]  /*1fe0*/  IABS R93, R20 ;  /* 0x00000014005d7213 */ /* 0x000fe20000000000 */
[----:B------:R-:W-:Y:S01]  /*1ff0*/  IMAD.HI.U32 R14, R8, R91, RZ ;  /* 0x0000005b080e7227 */ /* 0x000fe200078e00ff */
[----:B------:R-:W-:-:S03]  /*2000*/  ISETP.GT.U32.AND P6, PT, R4, R87, PT ;  /* 0x000000570400720c */ /* 0x000fc60003fc4070 */
[----:B------:R-:W-:Y:S02]  /*2010*/  IMAD.MOV R10, RZ, RZ, -R10 ;  /* 0x000000ffff0a7224 */ /* 0x000fe400078e0a0a */
[----:B------:R-:W-:Y:S01]  /*2020*/  @!P3 IMAD.IADD R83, R83, 0x1, -R4 ;  /* 0x000000015353b824 */ /* 0x000fe200078e0a04 */
[----:B------:R-:W-:Y:S01]  /*2030*/  ISETP.GE.AND P3, PT, R15, RZ, PT ;  /* 0x000000ff0f00720c */ /* 0x000fe20003f66270 */
[----:B------:R-:W-:-:S04]  /*2040*/  IMAD.HI.U32 R15, R8, R93, RZ ;  /* 0x0000005d080f7227 */ /* 0x000fc800078e00ff */
[----:B------:R-:W-:Y:S02]  /*2050*/  IMAD.MOV R14, RZ, RZ, -R14 ;  /* 0x000000ffff0e7224 */ /* 0x000fe400078e0a0e */
[C---:B------:R-:W-:Y:S02]  /*2060*/  IMAD R89, R4.reuse, R10, R89 ;  /* 0x0000000a04597224 */ /* 0x040fe400078e0259 */
[--C-:B------:R-:W-:Y:S01]  /*2070*/  @!P1 IMAD.IADD R79, R79, 0x1, -R4.reuse ;  /* 0x000000014f4f9824 */ /* 0x100fe200078e0a04 */
[C---:B------:R-:W-:Y:S01]  /*2080*/  ISETP.GT.U32.AND P1, PT, R4.reuse, R85, PT ;  /* 0x000000550400720c */ /* 0x040fe20003f24070 */
[----:B------:R-:W-:Y:S02]  /*2090*/  IMAD.MOV R15, RZ, RZ, -R15 ;  /* 0x000000ffff0f7224 */ /* 0x000fe400078e0a0f */
[C---:B------:R-:W-:Y:S01]  /*20a0*/  IMAD R91, R4.reuse, R14, R91 ;  /* 0x0000000e045b7224 */ /* 0x040fe200078e025b */
[----:B------:R-:W-:Y:S01]  /*20b0*/  @!P5 IADD3 R79, -R79, RZ, RZ ;  /* 0x000000ff4f4fd210 */ /* 0x000fe20007ffe1ff */
[----:B------:R-:W-:Y:S01]  /*20c0*/  @!P2 IMAD.MOV R81, RZ, RZ, -R81 ;  /* 0x000000ffff51a224 */ /* 0x000fe200078e0a51 */
[C---:B------:R-:W-:Y:S01]  /*20d0*/  ISETP.GT.U32.AND P2, PT, R4.reuse, R89, PT ;  /* 0x000000590400720c */ /* 0x040fe20003f44070 */
[C---:B------:R-:W-:Y:S01]  /*20e0*/  IMAD R93, R4.reuse, R15, R93 ;  /* 0x0000000f045d7224 */ /* 0x040fe200078e025d */
[----:B------:R-:W-:Y:S01]  /*20f0*/  LOP3.LUT R15, R5, 0xc0, RZ, 0xfc, !PT ;  /* 0x000000c0050f7812 */ /* 0x000fe200078efcff */
[----:B------:R-:W-:Y:S01]  /*2100*/  @!P4 IMAD.MOV R83, RZ, RZ, -R83 ;  /* 0x000000ffff53c224 */ /* 0x000fe200078e0a53 */
[C---:B------:R-:W-:Y:S01]  /*2110*/  ISETP.GT.U32.AND P4, PT, R4.reuse, R91, PT ;  /* 0x0000005b0400720c */ /* 0x040fe20003f84070 */
[--C-:B------:R-:W-:Y:S01]  /*2120*/  @!P6 IMAD.IADD R87, R87, 0x1, -R4.reuse ;  /* 0x000000015757e824 */ /* 0x100fe200078e0a04 */
[----:B------:R-:W-:Y:S01]  /*2130*/  ISETP.GT.U32.AND P6, PT, R4, R93, PT ;  /* 0x0000005d0400720c */ /* 0x000fe20003fc4070 */
[--C-:B------:R-:W-:Y:S01]  /*2140*/  @!P1 IMAD.IADD R85, R85, 0x1, -R4.reuse ;  /* 0x0000000155559824 */ /* 0x100fe200078e0a04 */
[----:B------:R-:W-:Y:S01]  /*2150*/  ISETP.GE.AND P1, PT, R16, RZ, PT ;  /* 0x000000ff1000720c */ /* 0x000fe20003f26270 */
[----:B------:R-:W-:Y:S01]  /*2160*/  @!P3 IMAD.MOV R87, RZ, RZ, -R87 ;  /* 0x000000ffff57b224 */ /* 0x000fe200078e0a57 */
[----:B------:R-:W-:Y:S01]  /*2170*/  IABS R97, R15 ;  /* 0x0000000f00617213 */ /* 0x000fe20000000000 */
[----:B------:R-:W-:Y:S01]  /*2180*/  IMAD R6, R58, c[0x0][0x18c], RZ ;  /* 0x000063003a067a24 */ /* 0x000fe200078e02ff */
[----:B------:R-:W-:Y:S01]  /*2190*/  LOP3.LUT R16, R5, 0xbe, RZ, 0xfc, !PT ;  /* 0x000000be05107812 */ /* 0x000fe200078efcff */
[----:B------:R-:W-:Y:S01]  /*21a0*/  @!P2 IMAD.IADD R89, R89, 0x1, -R4 ;  /* 0x000000015959a824 */ /* 0x000fe200078e0a04 */
[----:B------:R-:W-:Y:S01]  /*21b0*/  ISETP.GT.U32.AND P5, PT, R4, R85, PT ;  /* 0x000000550400720c */ /* 0x000fe20003fa4070 */
[----:B------:R-:W-:Y:S01]  /*21c0*/  IMAD.HI.U32 R10, R8, R97, RZ ;  /* 0x00000061080a7227 */ /* 0x000fe200078e00ff */
[----:B------:R-:W-:-:S02]  /*21d0*/  IABS R95, R16 ;  /* 0x00000010005f7213 */ /* 0x000fc40000000000 */
[----:B------:R-:W-:Y:S01]  /*21e0*/  ISETP.GE.AND P2, PT, R20, RZ, PT ;  /* 0x000000ff1400720c */ /* 0x000fe20003f46270 */
[--C-:B------:R-:W-:Y:S01]  /*21f0*/  @!P4 IMAD.IADD R91, R91, 0x1, -R4.reuse ;  /* 0x000000015b5bc824 */ /* 0x100fe200078e0a04 */
[C---:B------:R-:W-:Y:S01]  /*2200*/  ISETP.GT.U32.AND P4, PT, R4.reuse, R89, PT ;  /* 0x000000590400720c */ /* 0x040fe20003f84070 */
[----:B------:R-:W-:Y:S01]  /*2210*/  @!P6 IMAD.IADD R93, R93, 0x1, -R4 ;  /* 0x000000015d5de824 */ /* 0x000fe200078e0a04 */
[----:B------:R-:W-:Y:S01]  /*2220*/  LOP3.LUT R20, R5, 0xba, RZ, 0xfc, !PT ;  /* 0x000000ba05147812 */ /* 0x000fe200078efcff */
[----:B------:R-:W-:Y:S01]  /*2230*/  IMAD.MOV R14, RZ, RZ, -R10 ;  /* 0x000000ffff0e7224 */ /* 0x000fe200078e0a0a */
[----:B------:R-:W-:Y:S01]  /*2240*/  ISETP.GT.U32.AND P6, PT, R4, R91, PT ;  /* 0x0000005b0400720c */ /* 0x000fe20003fc4070 */
[----:B------:R-:W-:Y:S01]  /*2250*/  IMAD.HI.U32 R10, R8, R95, RZ ;  /* 0x0000005f080a7227 */ /* 0x000fe200078e00ff */
[----:B------:R-:W-:-:S03]  /*2260*/  IABS R101, R20 ;  /* 0x0000001400657213 */ /* 0x000fc60000000000 */
[C---:B------:R-:W-:Y:S02]  /*2270*/  IMAD R97, R4.reuse, R14, R97 ;  /* 0x0000000e04617224 */ /* 0x040fe400078e0261 */
[----:B------:R-:W-:Y:S02]  /*2280*/  IMAD.MOV R10, RZ, RZ, -R10 ;  /* 0x000000ffff0a7224 */ /* 0x000fe400078e0a0a */
[--C-:B------:R-:W-:Y:S01]  /*2290*/  @!P4 IMAD.IADD R89, R89, 0x1, -R4.reuse ;  /* 0x000000015959c824 */ /* 0x100fe200078e0a04 */
[C---:B------:R-:W-:Y:S01]  /*22a0*/  ISETP.GT.U32.AND P4, PT, R4.reuse, R97, PT ;  /* 0x000000610400720c */ /* 0x040fe20003f84070 */
[----:B------:R-:W-:Y:S02]  /*22b0*/  IMAD R95, R4, R10, R95 ;  /* 0x0000000a045f7224 */ /* 0x000fe400078e025f */
[--C-:B------:R-:W-:Y:S01]  /*22c0*/  @!P5 IMAD.IADD R85, R85, 0x1, -R4.reuse ;  /* 0x000000015555d824 */ /* 0x100fe200078e0a04 */
[----:B------:R-:W-:Y:S01]  /*22d0*/  ISETP.GE.AND P5, PT, R18, RZ, PT ;  /* 0x000000ff1200720c */ /* 0x000fe20003fa6270 */
[----:B------:R-:W-:Y:S01]  /*22e0*/  @!P6 IMAD.IADD R91, R91, 0x1, -R4 ;  /* 0x000000015b5be824 */ /* 0x000fe200078e0a04 */
[----:B------:R-:W-:Y:S01]  /*22f0*/  LOP3.LUT R18, R5, 0xbc, RZ, 0xfc, !PT ;  /* 0x000000bc05127812 */ /* 0x000fe200078efcff */
[----:B------:R-:W-:Y:S01]  /*2300*/  @!P0 IMAD.MOV R85, RZ, RZ, -R85 ;  /* 0x000000ffff558224 */ /* 0x000fe200078e0a55 */
[----:B------:R-:W-:Y:S01]  /*2310*/  ISETP.GT.U32.AND P6, PT, R4, R95, PT ;  /* 0x0000005f0400720c */ /* 0x000fe20003fc4070 */
[----:B------:R-:W-:Y:S01]  /*2320*/  @!P1 IMAD.MOV R89, RZ, RZ, -R89 ;  /* 0x000000ffff599224 */ /* 0x000fe200078e0a59 */
[----:B------:R-:W-:-:S02]  /*2330*/  IABS R99, R18 ;  /* 0x0000001200637213 */ /* 0x000fc40000000000 */
[----:B------:R-:W-:Y:S01]  /*2340*/  ISETP.GT.U32.AND P0, PT, R4, R93, PT ;  /* 0x0000005d0400720c */ /* 0x000fe20003f04070 */
[----:B------:R-:W-:Y:S01]  /*2350*/  @!P4 IMAD.IADD R97, R97, 0x1, -R4 ;  /* 0x000000016161c824 */ /* 0x000fe200078e0a04 */
[----:B------:R-:W-:Y:S01]  /*2360*/  ISETP.GE.AND P4, PT, R16, RZ, PT ;  /* 0x000000ff1000720c */ /* 0x000fe20003f86270 */
[----:B------:R-:W-:Y:S01]  /*2370*/  IMAD.HI.U32 R10, R8, R99, RZ ;  /* 0x00000063080a7227 */ /* 0x000fe200078e00ff */
[----:B------:R-:W-:-:S03]  /*2380*/  LOP3.LUT R16, R5, 0xb2, RZ, 0xfc, !PT ;  /* 0x000000b205107812 */ /* 0x000fc600078efcff */
[----:B------:R-:W-:Y:S01]  /*2390*/  @!P5 IMAD.MOV R91, RZ, RZ, -R91 ;  /* 0x000000ffff5bd224 */ /* 0x000fe200078e0a5b */
[----:B------:R-:W-:Y:S01]  /*23a0*/  IADD3 R14, -R10, RZ, RZ ;  /* 0x000000ff0a0e7210 */ /* 0x000fe20007ffe1ff */
[----:B------:R-:W-:Y:S01]  /*23b0*/  @!P6 IMAD.IADD R95, R95, 0x1, -R4 ;  /* 0x000000015f5fe824 */ /* 0x000fe200078e0a04 */
[----:B------:R-:W-:Y:S01]  /*23c0*/  ISETP.GT.U32.AND P6, PT, R4, R97, PT ;  /* 0x000000610400720c */ /* 0x000fe20003fc4070 */
[----:B------:R-:W-:Y:S01]  /*23d0*/  IMAD.HI.U32 R10, R8, R101, RZ ;  /* 0x00000065080a7227 */ /* 0x000fe200078e00ff */
[----:B------:R-:W-:Y:S02]  /*23e0*/  ISETP.GE.AND P5, PT, R18, RZ, PT ;  /* 0x000000ff1200720c */ /* 0x000fe40003fa6270 */
[C---:B------:R-:W-:Y:S01]  /*23f0*/  ISETP.GT.U32.AND P1, PT, R4.reuse, R95, PT ;  /* 0x0000005f0400720c */ /* 0x040fe20003f24070 */
[----:B------:R-:W-:Y:S01]  /*2400*/  IMAD R99, R4, R14, R99 ;  /* 0x0000000e04637224 */ /* 0x000fe200078e0263 */
[----:B------:R-:W-:Y:S01]  /*2410*/  IABS R107, R16 ;  /* 0x00000010006b7213 */ /* 0x000fe20000000000 */
[----:B------:R-:W-:Y:S01]  /*2420*/  IMAD.MOV R14, RZ, RZ, -R10 ;  /* 0x000000ffff0e7224 */ /* 0x000fe200078e0a0a */
[----:B------:R-:W-:Y:S01]  /*2430*/  LOP3.LUT R18, R5, 0xb0, RZ, 0xfc, !PT ;  /* 0x000000b005127812 */ /* 0x000fe200078efcff */
[----:B------:R-:W-:Y:S01]  /*2440*/  IMAD.HI.U32 R10, R8, R103, RZ ;  /* 0x00000067080a7227 */ /* 0x000fe200078e00ff */
[----:B------:R-:W-:-:S02]  /*2450*/  ISETP.GT.U32.AND P3, PT, R4, R99, PT ;  /* 0x000000630400720c */ /* 0x000fc40003f64070 */
[----:B------:R-:W-:Y:S01]  /*2460*/  IABS R111, R18 ;  /* 0x00000012006f7213 */ /* 0x000fe20000000000 */
[C---:B------:R-:W-:Y:S01]  /*2470*/  IMAD R101, R4.reuse, R14, R101 ;  /* 0x0000000e04657224 */ /* 0x040fe200078e0265 */
[----:B------:R-:W-:Y:S01]  /*2480*/  LOP3.LUT R14, R5, 0xb6, RZ, 0xfc, !PT ;  /* 0x000000b6050e7812 */ /* 0x000fe200078efcff */
[--C-:B------:R-:W-:Y:S02]  /*2490*/  @!P6 IMAD.IADD R97, R97, 0x1, -R4.reuse ;  /* 0x000000016161e824 */ /* 0x100fe400078e0a04 */
[----:B------:R-:W-:Y:S01]  /*24a0*/  @!P0 IMAD.IADD R93, R93, 0x1, -R4 ;  /* 0x000000015d5d8824 */ /* 0x000fe200078e0a04 */
[C---:B------:R-:W-:Y:S01]  /*24b0*/  ISETP.GT.U32.AND P6, PT, R4.reuse, R101, PT ;  /* 0x000000650400720c */ /* 0x040fe20003fc4070 */
[----:B------:R-:W-:Y:S01]  /*24c0*/  IMAD.MOV R10, RZ, RZ, -R10 ;  /* 0x000000ffff0a7224 */ /* 0x000fe200078e0a0a */
[----:B------:R-:W-:Y:S01]  /*24d0*/  ISETP.GE.AND P0, PT, R15, RZ, PT ;  /* 0x000000ff0f00720c */ /* 0x000fe20003f06270 */
[--C-:B------:R-:W-:Y:S01]  /*24e0*/  @!P1 IMAD.IADD R95, R95, 0x1, -R4.reuse ;  /* 0x000000015f5f9824 */ /* 0x100fe200078e0a04 */
[----:B------:R-:W-:Y:S01]  /*24f0*/  IABS R105, R14 ;  /* 0x0000000e00697213 */ /* 0x000fe20000000000 */
[----:B------:R-:W-:Y:S01]  /*2500*/  @!P3 IMAD.IADD R99, R99, 0x1, -R4 ;  /* 0x000000016363b824 */ /* 0x000fe200078e0a04 */
[----:B------:R-:W-:Y:S01]  /*2510*/  LOP3.LUT R15, R5, 0xb4, RZ, 0xfc, !PT ;  /* 0x000000b4050f7812 */ /* 0x000fe200078efcff */
[----:B------:R-:W-:Y:S01]  /*2520*/  IMAD R103, R4, R10, R103 ;  /* 0x0000000a04677224 */ /* 0x000fe200078e0267 */
[----:B------:R-:W-:Y:S01]  /*2530*/  @!P4 IADD3 R95, -R95, RZ, RZ ;  /* 0x000000ff5f5fc210 */ /* 0x000fe20007ffe1ff */
[----:B------:R-:W-:Y:S01]  /*2540*/  IMAD.HI.U32 R10, R8, R105, RZ ;  /* 0x00000069080a7227 */ /* 0x000fe200078e00ff */
[----:B------:R-:W-:-:S02]  /*2550*/  IABS R109, R15 ;  /* 0x0000000f006d7213 */ /* 0x000fc40000000000 */
[C---:B------:R-:W-:Y:S01]  /*2560*/  ISETP.GT.U32.AND P4, PT, R4.reuse, R103, PT ;  /* 0x000000670400720c */ /* 0x040fe20003f84070 */
[----:B------:R-:W-:Y:S01]  /*2570*/  @!P6 IMAD.IADD R101, R101, 0x1, -R4 ;  /* 0x000000016565e824 */ /* 0x000fe200078e0a04 */
[----:B------:R-:W-:Y:S01]  /*2580*/  ISETP.GT.U32.AND P6, PT, R4, R99, PT ;  /* 0x000000630400720c */ /* 0x000fe20003fc4070 */
[----:B------:R-:W-:Y:S01]  /*2590*/  @!P0 IMAD.MOV R97, RZ, RZ, -R97 ;  /* 0x000000ffff618224 */ /* 0x000fe200078e0a61 */
[----:B------:R-:W-:Y:S01]  /*25a0*/  ISETP.GE.AND P3, PT, R14, RZ, PT ;  /* 0x000000ff0e00720c */ /* 0x000fe20003f66270 */
[----:B------:R-:W-:Y:S01]  /*25b0*/  IMAD.MOV R10, RZ, RZ, -R10 ;  /* 0x000000ffff0a7224 */ /* 0x000fe200078e0a0a */
[----:B------:R-:W-:Y:S01]  /*25c0*/  ISETP.GT.U32.AND P0, PT, R4, R101, PT ;  /* 0x000000650400720c */ /* 0x000fe20003f04070 */
[----:B------:R-:W-:Y:S01]  /*25d0*/  @!P2 IMAD.MOV R93, RZ, RZ, -R93 ;  /* 0x000000ffff5da224 */ /* 0x000fe200078e0a5d */
[----:B------:R-:W-:Y:S01]  /*25e0*/  ISETP.GE.AND P2, PT, R20, RZ, PT ;  /* 0x000000ff1400720c */ /* 0x000fe20003f46270 */
[----:B------:R-:W-:Y:S01]  /*25f0*/  IMAD R105, R4, R10, R105 ;  /* 0x0000000a04697224 */ /* 0x000fe200078e0269 */
[----:B------:R-:W-:Y:S01]  /*2600*/  ISETP.GE.AND P1, PT, R21, RZ, PT ;  /* 0x000000ff1500720c */ /* 0x000fe20003f26270 */
[----:B------:R-:W-:Y:S01]  /*2610*/  IMAD.HI.U32 R10, R8, R109, RZ ;  /* 0x0000006d080a7227 */ /* 0x000fe200078e00ff */
[----:B------:R-:W-:-:S02]  /*2620*/  LOP3.LUT R21, R5, 0xa8, RZ, 0xfc, !PT ;  /* 0x000000a805157812 */ /* 0x000fc400078efcff */
[----:B------:R-:W-:Y:S01]  /*2630*/  LOP3.LUT R20, R5, 0xaa, RZ, 0xfc, !PT ;  /* 0x000000aa05147812 */ /* 0x000fe200078efcff */
[--C-:B------:R-:W-:Y:S01]  /*2640*/  @!P6 IMAD.IADD R99, R99, 0x1, -R4.reuse ;  /* 0x000000016363e824 */ /* 0x100fe200078e0a04 */
[----:B------:R-:W-:Y:S01]  /*2650*/  ISETP.GT.U32.AND P6, PT, R4, R105, PT ;  /* 0x000000690400720c */ /* 0x000fe20003fc4070 */
[--C-:B------:R-:W-:Y:S01]  /*2660*/  @!P4 IMAD.IADD R103, R103, 0x1, -R4.reuse ;  /* 0x000000016767c824 */ /* 0x100fe200078e0a04 */
[----:B------:R-:W-:Y:S01]  /*2670*/  ISETP.GE.AND P4, PT, R16, RZ, PT ;  /* 0x000000ff1000720c */ /* 0x000fe20003f86270 */
[----:B------:R-:W-:Y:S01]  /*2680*/  @!P0 IMAD.IADD R101, R101, 0x1, -R4 ;  /* 0x0000000165658824 */ /* 0x000fe200078e0a04 */
[----:B------:R-:W-:Y:S01]  /*2690*/  ISETP.GE.AND P0, PT, R15, RZ, PT ;  /* 0x000000ff0f00720c */ /* 0x000fe20003f06270 */
[----:B------:R-:W-:Y:S01]  /*26a0*/  @!P5 IMAD.MOV R99, RZ, RZ, -R99 ;  /* 0x000000ffff63d224 */ /* 0x000fe200078e0a63 */
[----:B------:R-:W-:Y:S01]  /*26b0*/  ISETP.GT.U32.AND P5, PT, R4, R103, PT ;  /* 0x000000670400720c */ /* 0x000fe20003fa4070 */
[----:B------:R-:W-:Y:S01]  /*26c0*/  IMAD.HI.U32 R14, R8, R107, RZ ;  /* 0x0000006b080e7227 */ /* 0x000fe200078e00ff */
[----:B------:R-:W-:-:S02]  /*26d0*/  LOP3.LUT R16, R5, 0xac, RZ, 0xfc, !PT ;  /* 0x000000ac05107812 */ /* 0x000fc400078efcff */
[----:B------:R-:W-:Y:S01]  /*26e0*/  IABS R119, R21 ;  /* 0x0000001500777213 */ /* 0x000fe20000000000 */
[----:B------:R-:W-:Y:S01]  /*26f0*/  IMAD.MOV R15, RZ, RZ, -R10 ;  /* 0x000000ffff0f7224 */ /* 0x000fe200078e0a0a */
[----:B------:R-:W-:Y:S01]  /*2700*/  IABS R117, R16 ;  /* 0x0000001000757213 */ /* 0x000fe20000000000 */
[----:B------:R-:W-:Y:S01]  /*2710*/  IMAD.MOV R14, RZ, RZ, -R14 ;  /* 0x000000ffff0e7224 */ /* 0x000fe200078e0a0e */
[----:B------:R-:W-:Y:S01]  /*2720*/  IABS R115, R20 ;  /* 0x0000001400737213 */ /* 0x000fe20000000000 */
[C---:B------:R-:W-:Y:S01]  /*2730*/  IMAD R109, R4.reuse, R15, R109 ;  /* 0x0000000f046d7224 */ /* 0x040fe200078e026d */
[----:B------:R-:W-:Y:S01]  /*2740*/  LOP3.LUT R15, R5, 0xae, RZ, 0xfc, !PT ;  /* 0x000000ae050f7812 */ /* 0x000fe200078efcff */
[--C-:B------:R-:W-:Y:S02]  /*2750*/  @!P6 IMAD.IADD R105, R105, 0x1, -R4.reuse ;  /* 0x000000016969e824 */ /* 0x100fe400078e0a04 */
[C---:B------:R-:W-:Y:S01]  /*2760*/  IMAD R107, R4.reuse, R14, R107 ;  /* 0x0000000e046b7224 */ /* 0x040fe200078e026b */
[----:B------:R-:W-:Y:S01]  /*2770*/  IABS R113, R15 ;  /* 0x0000000f00717213 */ /* 0x000fe20000000000 */
[----:B------:R-:W-:Y:S01]  /*2780*/  @!P2 IMAD.MOV R101, RZ, RZ, -R101 ;  /* 0x000000ffff65a224 */ /* 0x000fe200078e0a65 */
[C---:B------:R-:W-:Y:S01]  /*2790*/  ISETP.GT.U32.AND P2, PT, R4.reuse, R109, PT ;  /* 0x0000006d0400720c */ /* 0x040fe20003f44070 */
[----:B------:R-:W-:Y:S01]  /*27a0*/  @!P5 IMAD.IADD R103, R103, 0x1, -R4 ;  /* 0x000000016767d824 */ /* 0x000fe200078e0a04 */
[----:B------:R-:W-:Y:S01]  /*27b0*/  ISETP.GT.U32.AND P6, PT, R4, R105, PT ;  /* 0x000000690400720c */ /* 0x000fe20003fc4070 */
[----:B------:R-:W-:Y:S01]  /*27c0*/  IMAD.HI.U32 R10, R8, R111, RZ ;  /* 0x0000006f080a7227 */ /* 0x000fe200078e00ff */
[----:B------:R-:W-:-:S03]  /*27d0*/  ISETP.GT.U32.AND P5, PT, R4, R107, PT ;  /* 0x0000006b0400720c */ /* 0x000fc60003fa4070 */
[----:B------:R-:W-:Y:S02]  /*27e0*/  IMAD.MOV R10, RZ, RZ, -R10 ;  /* 0x000000ffff0a7224 */ /* 0x000fe400078e0a0a */
[----:B------:R-:W-:-:S04]  /*27f0*/  IMAD.HI.U32 R14, R8, R117, RZ ;  /* 0x00000075080e7227 */ /* 0x000fc800078e00ff */
[----:B------:R-:W-:Y:S01]  /*2800*/  IMAD R111, R4, R10, R111 ;  /* 0x0000000a046f7224 */ /* 0x000fe200078e026f */
[----:B------:R-:W-:Y:S01]  /*2810*/  IADD3 R14, -R14, RZ, RZ ;  /* 0x000000ff0e0e7210 */ /* 0x000fe20007ffe1ff */
[--C-:B------:R-:W-:Y:S01]  /*2820*/  @!P2 IMAD.IADD R109, R109, 0x1, -R4.reuse ;  /* 0x000000016d6da824 */ /* 0x100fe200078e0a04 */
[----:B------:R-:W-:Y:S01]  /*2830*/  ISETP.GE.AND P2, PT, R18, RZ, PT ;  /* 0x000000ff1200720c */ /* 0x000fe20003f46270 */
[--C-:B------:R-:W-:Y:S01]  /*2840*/  @!P6 IMAD.IADD R105, R105, 0x1, -R4.reuse ;  /* 0x000000016969e824 */ /* 0x100fe200078e0a04 */
[C---:B------:R-:W-:Y:S01]  /*2850*/  ISETP.GT.U32.AND P6, PT, R4.reuse, R111, PT ;  /* 0x0000006f0400720c */ /* 0x040fe20003fc4070 */
[----:B------:R-:W-:Y:S01]  /*2860*/  @!P5 IMAD.IADD R107, R107, 0x1, -R4 ;  /* 0x000000016b6bd824 */ /* 0x000fe200078e0a04 */
[----:B------:R-:W-:Y:S01]  /*2870*/  ISETP.GT.U32.AND P5, PT, R4, R109, PT ;  /* 0x0000006d0400720c */ /* 0x000fe20003fa4070 */
[----:B------:R-:W-:Y:S01]  /*2880*/  IMAD.HI.U32 R10, R8, R113, RZ ;  /* 0x00000071080a7227 */ /* 0x000fe200078e00ff */
[----:B------:R-:W-:-:S03]  /*2890*/  LOP3.LUT R18, R5, 0x96, RZ, 0xfc, !PT ;  /* 0x0000009605127812 */ /* 0x000fc600078efcff */
[----:B------:R-:W-:Y:S01]  /*28a0*/  IMAD.MOV R10, RZ, RZ, -R10 ;  /* 0x000000ffff0a7224 */ /* 0x000fe200078e0a0a */
[----:B------:R-:W-:Y:S01]  /*28b0*/  IABS R137, R18 ;  /* 0x0000001200897213 */ /* 0x000fe20000000000 */
[C---:B------:R-:W-:Y:S02]  /*28c0*/  IMAD R117, R4.reuse, R14, R117 ;  /* 0x0000000e04757224 */ /* 0x040fe400078e0275 */
[C---:B------:R-:W-:Y:S02]  /*28d0*/  IMAD R113, R4.reuse, R10, R113 ;  /* 0x0000000a04717224 */ /* 0x040fe400078e0271 */
[--C-:B------:R-:W-:Y:S01]  /*28e0*/  @!P6 IMAD.IADD R111, R111, 0x1, -R4.reuse ;  /* 0x000000016f6fe824 */ /* 0x100fe200078e0a04 */
[C---:B------:R-:W-:Y:S01]  /*28f0*/  ISETP.GT.U32.AND P6, PT, R4.reuse, R107, PT ;  /* 0x0000006b0400720c */ /* 0x040fe20003fc4070 */
[----:B------:R-:W-:Y:S01]  /*2900*/  @!P5 IMAD.IADD R109, R109, 0x1, -R4 ;  /* 0x000000016d6dd824 */ /* 0x000fe200078e0a04 */
[----:B------:R-:W-:Y:S01]  /*2910*/  ISETP.GT.U32.AND P5, PT, R4, R113, PT ;  /* 0x000000710400720c */ /* 0x000fe20003fa4070 */
[----:B------:R-:W-:-:S04]  /*2920*/  IMAD.HI.U32 R14, R8, R119, RZ ;  /* 0x00000077080e7227 */ /* 0x000fc800078e00ff */
[----:B------:R-:W-:Y:S02]  /*2930*/  IMAD.MOV R14, RZ, RZ, -R14 ;  /* 0x000000ffff0e7224 */ /* 0x000fe400078e0a0e */
[----:B------:R-:W-:Y:S01]  /*2940*/  @!P3 IMAD.MOV R105, RZ, RZ, -R105 ;  /* 0x000000ffff69b224 */ /* 0x000fe200078e0a69 */
[----:B------:R-:W-:Y:S01]  /*2950*/  ISETP.GE.AND P3, PT, R15, RZ, PT ;  /* 0x000000ff0f00720c */ /* 0x000fe20003f66270 */
[C---:B------:R-:W-:Y:S01]  /*2960*/  IMAD R119, R4.reuse, R14, R119 ;  /* 0x0000000e04777224 */ /* 0x040fe200078e0277 */
[----:B------:R-:W-:Y:S01]  /*2970*/  LOP3.LUT R15, R5, 0xa6, RZ, 0xfc, !PT ;  /* 0x000000a6050f7812 */ /* 0x000fe200078efcff */
[--C-:B------:R-:W-:Y:S01]  /*2980*/  @!P6 IMAD.IADD R107, R107, 0x1, -R4.reuse ;  /* 0x000000016b6be824 */ /* 0x100fe200078e0a04 */
[C---:B------:R-:W-:Y:S01]  /*2990*/  ISETP.GT.U32.AND P6, PT, R4.reuse, R117, PT ;  /* 0x000000750400720c */ /* 0x040fe20003fc4070 */
[----:B------:R-:W-:Y:S01]  /*29a0*/  @!P5 IMAD.IADD R113, R113, 0x1, -R4 ;  /* 0x000000017171d824 */ /* 0x000fe200078e0a04 */
[----:B------:R-:W-:Y:S01]  /*29b0*/  IABS R121, R15 ;  /* 0x0000000f00797213 */ /* 0x000fe20000000000 */
[----:B------:R-:W-:Y:S01]  /*29c0*/  @!P0 IMAD.MOV R109, RZ, RZ, -R109 ;  /* 0x000000ffff6d8224 */ /* 0x000fe200078e0a6d */
[----:B------:R-:W-:Y:S01]  /*29d0*/  LOP3.LUT R14, R5, 0xa4, RZ, 0xfc, !PT ;  /* 0x000000a4050e7812 */ /* 0x000fe200078efcff */
[----:B------:R-:W-:Y:S01]  /*29e0*/  @!P4 IMAD.MOV R107, RZ, RZ, -R107 ;  /* 0x000000ffff6bc224 */ /* 0x000fe200078e0a6b */
[----:B------:R-:W-:Y:S01]  /*29f0*/  ISETP.GT.U32.AND P0, PT, R4, R113, PT ;  /* 0x000000710400720c */ /* 0x000fe20003f04070 */
[----:B------:R-:W-:Y:S01]  /*2a00*/  IMAD.HI.U32 R10, R8, R115, RZ ;  /* 0x00000073080a7227 */ /* 0x000fe200078e00ff */
[----:B------:R-:W-:-:S02]  /*2a10*/  ISETP.GT.U32.AND P4, PT, R4, R119, PT ;  /* 0x000000770400720c */ /* 0x000fc40003f84070 */
[----:B------:R-:W-:Y:S01]  /*2a20*/  IABS R123, R14 ;  /* 0x0000000e007b7213 */ /* 0x000fe20000000000 */
[----:B------:R-:W-:Y:S02]  /*2a30*/  IMAD.MOV R10, RZ, RZ, -R10 ;  /* 0x000000ffff0a7224 */ /* 0x000fe400078e0a0a */
[--C-:B------:R-:W-:Y:S02]  /*2a40*/  @!P6 IMAD.IADD R117, R117, 0x1, -R4.reuse ;  /* 0x000000017575e824 */ /* 0x100fe400078e0a04 */
[----:B------:R-:W-:Y:S02]  /*2a50*/  IMAD R115, R4, R10, R115 ;  /* 0x0000000a04737224 */ /* 0x000fe400078e0273 */
[----:B------:R-:W-:Y:S01]  /*2a60*/  IMAD.HI.U32 R10, R8, R121, RZ ;  /* 0x00000079080a7227 */ /* 0x000fe200078e00ff */
[C---:B------:R-:W-:Y:S02]  /*2a70*/  ISETP.GT.U32.AND P6, PT, R4.reuse, R117, PT ;  /* 0x000000750400720c */ /* 0x040fe40003fc4070 */
[C---:B------:R-:W-:Y:S01]  /*2a80*/  ISETP.GT.U32.AND P5, PT, R4.reuse, R115, PT ;  /* 0x000000730400720c */ /* 0x040fe20003fa4070 */
[--C-:B------:R-:W-:Y:S01]  /*2a90*/  @!P0 IMAD.IADD R113, R113, 0x1, -R4.reuse ;  /* 0x0000000171718824 */ /* 0x100fe200078e0a04 */
[----:B------:R-:W-:Y:S01]  /*2aa0*/  ISETP.GE.AND P0, PT, R21, RZ, PT ;  /* 0x000000ff1500720c */ /* 0x000fe20003f06270 */
[----:B------:R-:W-:Y:S01]  /*2ab0*/  @!P4 IMAD.IADD R119, R119, 0x1, -R4 ;  /* 0x000000017777c824 */ /* 0x000fe200078e0a04 */
[----:B------:R-:W-:Y:S01]  /*2ac0*/  ISETP.GE.AND P4, PT, R15, RZ, PT ;  /* 0x000000ff0f00720c */ /* 0x000fe20003f86270 */
[----:B------:R-:W-:Y:S01]  /*2ad0*/  IMAD.MOV R10, RZ, RZ, -R10 ;  /* 0x000000ffff0a7224 */ /* 0x000fe200078e0a0a */
[C---:B------:R-:W-:Y:S01]  /*2ae0*/  LOP3.LUT R15, R5.reuse, 0x9e, RZ, 0xfc, !PT ;  /* 0x0000009e050f7812 */ /* 0x040fe200078efcff */
[----:B------:R-:W-:Y:S01]  /*2af0*/  @!P3 IMAD.MOV R113, RZ, RZ, -R113 ;  /* 0x000000ffff71b224 */ /* 0x000fe200078e0a71 */
[C---:B------:R-:W-:Y:S01]  /*2b00*/  ISETP.GT.U32.AND P3, PT, R4.reuse, R119, PT ;  /* 0x000000770400720c */ /* 0x040fe20003f64070 */
[----:B------:R-:W-:Y:S01]  /*2b10*/  IMAD R121, R4, R10, R121 ;  /* 0x0000000a04797224 */ /* 0x000fe200078e0279 */
[----:B------:R-:W-:Y:S01]  /*2b20*/  IABS R129, R15 ;  /* 0x0000000f00817213 */ /* 0x000fe20000000000 */
[----:B------:R-:W-:Y:S01]  /*2b30*/  IMAD.HI.U32 R10, R8, R123, RZ ;  /* 0x0000007b080a7227 */ /* 0x000fe200078e00ff */
[----:B------:R-:W-:-:S03]  /*2b40*/  LOP3.LUT R21, R5, 0x92, RZ, 0xfc, !PT ;  /* 0x0000009205157812 */ /* 0x000fc600078efcff */
[----:B------:R-:W-:Y:S01]  /*2b50*/  @!P1 IMAD.MOV R103, RZ, RZ, -R103 ;  /* 0x000000ffff679224 */ /* 0x000fe200078e0a67 */
[C---:B------:R-:W-:Y:S01]  /*2b60*/  ISETP.GT.U32.AND P1, PT, R4.reuse, R111, PT ;  /* 0x0000006f0400720c */ /* 0x040fe20003f24070 */
[----:B------:R-:W-:Y:S01]  /*2b70*/  IMAD.MOV R10, RZ, RZ, -R10 ;  /* 0x000000ffff0a7224 */ /* 0x000fe200078e0a0a */
[----:B------:R-:W-:Y:S01]  /*2b80*/  IABS R141, R21 ;  /* 0x00000015008d7213 */ /* 0x000fe20000000000 */
[--C-:B------:R-:W-:Y:S01]  /*2b90*/  @!P6 IMAD.IADD R117, R117, 0x1, -R4.reuse ;  /* 0x000000017575e824 */ /* 0x100fe200078e0a04 */
[C---:B------:R-:W-:Y:S01]  /*2ba0*/  ISETP.GT.U32.AND P6, PT, R4.reuse, R121, PT ;  /* 0x000000790400720c */ /* 0x040fe20003fc4070 */
[C---:B------:R-:W-:Y:S01]  /*2bb0*/  IMAD R123, R4.reuse, R10, R123 ;  /* 0x0000000a047b7224 */ /* 0x040fe200078e027b */
[----:B------:R-:W-:Y:S01]  /*2bc0*/  LOP3.LUT R10, R5, 0xa2, RZ, 0xfc, !PT ;  /* 0x000000a2050a7812 */ /* 0x000fe200078efcff */
[--C-:B------:R-:W-:Y:S02]  /*2bd0*/  @!P5 IMAD.IADD R115, R115, 0x1, -R4.reuse ;  /* 0x000000017373d824 */ /* 0x100fe400078e0a04 */
[----:B------:R-:W-:Y:S01]  /*2be0*/  @!P3 IMAD.IADD R119, R119, 0x1, -R4 ;  /* 0x000000017777b824 */ /* 0x000fe200078e0a04 */
[----:B------:R-:W-:-:S02]  /*2bf0*/  ISETP.GT.U32.AND P3, PT, R4, R123, PT ;  /* 0x0000007b0400720c */ /* 0x000fc40003f64070 */
[----:B------:R-:W-:Y:S01]  /*2c00*/  ISETP.GT.U32.AND P5, PT, R4, R115, PT ;  /* 0x000000730400720c */ /* 0x000fe20003fa4070 */
[--C-:B------:R-:W-:Y:S01]  /*2c10*/  @!P1 IMAD.IADD R111, R111, 0x1, -R4.reuse ;  /* 0x000000016f6f9824 */ /* 0x100fe200078e0a04 */
[----:B------:R-:W-:Y:S01]  /*2c20*/  ISETP.GE.AND P1, PT, R16, RZ, PT ;  /* 0x000000ff1000720c */ /* 0x000fe20003f26270 */
[----:B------:R-:W-:Y:S01]  /*2c30*/  @!P0 IMAD.MOV R119, RZ, RZ, -R119 ;  /* 0x000000ffff778224 */ /* 0x000fe200078e0a77 */
[----:B------:R-:W-:Y:S01]  /*2c40*/  IABS R125, R10 ;  /* 0x0000000a007d7213 */ /* 0x000fe20000000000 */
[--C-:B------:R-:W-:Y:S01]  /*2c50*/  @!P6 IMAD.IADD R121, R121, 0x1, -R4.reuse ;  /* 0x000000017979e824 */ /* 0x100fe200078e0a04 */
[----:B------:R-:W-:Y:S02]  /*2c60*/  @!P2 IADD3 R111, -R111, RZ, RZ ;  /* 0x000000ff6f6fa210 */ /* 0x000fe40007ffe1ff */
[----:B------:R-:W-:Y:S02]  /*2c70*/  ISETP.GE.AND P2, PT, R20, RZ, PT ;  /* 0x000000ff1400720c */ /* 0x000fe40003f46270 */
[----:B------:R-:W-:Y:S01]  /*2c80*/  ISETP.GT.U32.AND P6, PT, R4, R121, PT ;  /* 0x000000790400720c */ /* 0x000fe20003fc4070 */
[--C-:B------:R-:W-:Y:S01]  /*2c90*/  @!P3 IMAD.IADD R123, R123, 0x1, -R4.reuse ;  /* 0x000000017b7bb824 */ /* 0x100fe200078e0a04 */
[----:B------:R-:W-:Y:S01]  /*2ca0*/  ISETP.GE.AND P0, PT, R15, RZ, PT ;  /* 0x000000ff0f00720c */ /* 0x000fe20003f06270 */
[----:B------:R-:W-:Y:S01]  /*2cb0*/  @!P5 IMAD.IADD R115, R115, 0x1, -R4 ;  /* 0x000000017373d824 */ /* 0x000fe200078e0a04 */
[----:B------:R-:W-:Y:S01]  /*2cc0*/  ISETP.GE.AND P5, PT, R14, RZ, PT ;  /* 0x000000ff0e00720c */ /* 0x000fe20003fa6270 */
[----:B------:R-:W-:Y:S01]  /*2cd0*/  @!P1 IMAD.MOV R117, RZ, RZ, -R117 ;  /* 0x000000ffff759224 */ /* 0x000fe200078e0a75 */
[----:B------:R-:W-:Y:S01]  /*2ce0*/  ISETP.GE.AND P1, PT, R10, RZ, PT ;  /* 0x000000ff0a00720c */ /* 0x000fe20003f26270 */
[----:B------:R-:W-:Y:S01]  /*2cf0*/  IMAD.HI.U32 R10, R8, R125, RZ ;  /* 0x0000007d080a7227 */ /* 0x000fe200078e00ff */
[----:B------:R-:W-:-:S02]  /*2d00*/  LOP3.LUT R14, R5, 0xa0, RZ, 0xfc, !PT ;  /* 0x000000a0050e7812 */ /* 0x000fc400078efcff */
[----:B------:R-:W-:Y:S01]  /*2d10*/  ISETP.GT.U32.AND P3, PT, R4, R123, PT ;  /* 0x0000007b0400720c */ /* 0x000fe20003f64070 */
[----:B------:R-:W-:Y:S01]  /*2d20*/  @!P2 IMAD.MOV R115, RZ, RZ, -R115 ;  /* 0x000000ffff73a224 */ /* 0x000fe200078e0a73 */
[----:B------:R-:W-:Y:S01]  /*2d30*/  ISETP.GE.AND P2, PT, R14, RZ, PT ;  /* 0x000000ff0e00720c */ /* 0x000fe20003f46270 */
[----:B------:R-:W-:Y:S01]  /*2d40*/  IMAD.MOV R15, RZ, RZ, -R10 ;  /* 0x000000ffff0f7224 */ /* 0x000fe200078e0a0a */
[----:B------:R-:W-:Y:S01]  /*2d50*/  IABS R127, R14 ;  /* 0x0000000e007f7213 */ /* 0x000fe20000000000 */
[----:B------:R-:W-:Y:S01]  /*2d60*/  IMAD.HI.U32 R14, R8, R129, RZ ;  /* 0x00000081080e7227 */ /* 0x000fe200078e00ff */
[C---:B------:R-:W-:Y:S02]  /*2d70*/  LOP3.LUT R16, R5.reuse, 0x9c, RZ, 0xfc, !PT ;  /* 0x0000009c05107812 */ /* 0x040fe400078efcff */
[----:B------:R-:W-:Y:S01]  /*2d80*/  LOP3.LUT R20, R5, 0x94, RZ, 0xfc, !PT ;  /* 0x0000009405147812 */ /* 0x000fe200078efcff */
[----:B------:R-:W-:Y:S01]  /*2d90*/  @!P6 IMAD.IADD R121, R121, 0x1, -R4 ;  /* 0x000000017979e824 */ /* 0x000fe200078e0a04 */
[----:B------:R-:W-:Y:S01]  /*2da0*/  ISETP.GE.AND P6, PT, R16, RZ, PT ;  /* 0x000000ff1000720c */ /* 0x000fe20003fc6270 */
[C---:B------:R-:W-:Y:S01]  /*2db0*/  IMAD R125, R4.reuse, R15, R125 ;  /* 0x0000000f047d7224 */ /* 0x040fe200078e027d */
[----:B------:R-:W-:Y:S01]  /*2dc0*/  IABS R131, R16 ;  /* 0x0000001000837213 */ /* 0x000fe20000000000 */
[----:B------:R-:W-:Y:S01]  /*2dd0*/  IMAD.MOV R14, RZ, RZ, -R14 ;  /* 0x000000ffff0e7224 */ /* 0x000fe200078e0a0e */
[----:B------:R-:W-:Y:S01]  /*2de0*/  LOP3.LUT R16, R5, 0x98, RZ, 0xfc, !PT ;  /* 0x0000009805107812 */ /* 0x000fe200078efcff */
[----:B------:R-:W-:Y:S01]  /*2df0*/  @!P4 IMAD.MOV R121, RZ, RZ, -R121 ;  /* 0x000000ffff79c224 */ /* 0x000fe200078e0a79 */
[C---:B------:R-:W-:Y:S01]  /*2e00*/  ISETP.GT.U32.AND P4, PT, R4.reuse, R125, PT ;  /* 0x0000007d0400720c */ /* 0x040fe20003f84070 */
[----:B------:R-:W-:Y:S01]  /*2e10*/  @!P3 IMAD.IADD R123, R123, 0x1, -R4 ;  /* 0x000000017b7bb824 */ /* 0x000fe200078e0a04 */
[----:B------:R-:W-:Y:S01]  /*2e20*/  IABS R135, R16 ;  /* 0x0000001000877213 */ /* 0x000fe20000000000 */
[----:B------:R-:W-:Y:S01]  /*2e30*/  IMAD R129, R4, R14, R129 ;  /* 0x0000000e04817224 */ /* 0x000fe200078e0281 */
[----:B------:R-:W-:Y:S01]  /*2e40*/  IABS R139, R20 ;  /* 0x00000014008b7213 */ /* 0x000fe20000000000 */
[----:B------:R-:W-:-:S04]  /*2e50*/  IMAD.HI.U32 R10, R8, R127, RZ ;  /* 0x0000007f080a7227 */ /* 0x000fc800078e00ff */
[----:B------:R-:W-:Y:S01]  /*2e60*/  @!P5 IMAD.MOV R123, RZ, RZ, -R123 ;  /* 0x000000ffff7bd224 */ /* 0x000fe200078e0a7b */
[----:B------:R-:W-:Y:S01]  /*2e70*/  ISETP.GT.U32.AND P5, PT, R4, R129, PT ;  /* 0x000000810400720c */ /* 0x000fe20003fa4070 */
[----:B------:R-:W-:Y:S01]  /*2e80*/  IMAD.HI.U32 R14, R8, R135, RZ ;  /* 0x00000087080e7227 */ /* 0x000fe200078e00ff */
[----:B------:R-:W-:-:S03]  /*2e90*/  IADD3 R15, -R10, RZ, RZ ;  /* 0x000000ff0a0f7210 */ /* 0x000fc60007ffe1ff */
[--C-:B------:R-:W-:Y:S02]  /*2ea0*/  @!P4 IMAD.IADD R125, R125, 0x1, -R4.reuse ;  /* 0x000000017d7dc824 */ /* 0x100fe400078e0a04 */
[----:B------:R-:W-:Y:S01]  /*2eb0*/  IMAD R127, R4, R15, R127 ;  /* 0x0000000f047f7224 */ /* 0x000fe200078e027f */
[----:B------:R-:W-:Y:S01]  /*2ec0*/  LOP3.LUT R15, R5, 0x9a, RZ, 0xfc, !PT ;  /* 0x0000009a050f7812 */ /* 0x000fe200078efcff */
[----:B------:R-:W-:Y:S01]  /*2ed0*/  IMAD.HI.U32 R10, R8, R131, RZ ;  /* 0x00000083080a7227 */ /* 0x000fe200078e00ff */
[C---:B------:R-:W-:Y:S02]  /*2ee0*/  ISETP.GT.U32.AND P4, PT, R4.reuse, R125, PT ;  /* 0x0000007d0400720c */ /* 0x040fe40003f84070 */
[----:B------:R-:W-:Y:S01]  /*2ef0*/  ISETP.GT.U32.AND P3, PT, R4, R127, PT ;  /* 0x0000007f0400720c */ /* 0x000fe20003f64070 */
[----:B------:R-:W-:Y:S01]  /*2f00*/  @!P5 IMAD.IADD R129, R129, 0x1, -R4 ;  /* 0x000000018181d824 */ /* 0x000fe200078e0a04 */
[----:B------:R-:W-:Y:S01]  /*2f10*/  IABS R133, R15 ;  /* 0x0000000f00857213 */ /* 0x000fe20000000000 */
[----:B------:R-:W-:-:S02]  /*2f20*/  IMAD.MOV R10, RZ, RZ, -R10 ;  /* 0x000000ffff0a7224 */ /* 0x000fc400078e0a0a */
[----:B------:R-:W-:Y:S01]  /*2f30*/  IMAD.MOV R14, RZ, RZ, -R14 ;  /* 0x000000ffff0e7224 */ /* 0x000fe200078e0a0e */
[C---:B------:R-:W-:Y:S01]  /*2f40*/  ISETP.GT.U32.AND P5, PT, R4.reuse, R129, PT ;  /* 0x000000810400720c */ /* 0x040fe20003fa4070 */
[C---:B------:R-:W-:Y:S02]  /*2f50*/  IMAD R131, R4.reuse, R10, R131 ;  /* 0x0000000a04837224 */ /* 0x040fe400078e0283 */
[C---:B------:R-:W-:Y:S02]  /*2f60*/  IMAD R135, R4.reuse, R14, R135 ;  /* 0x0000000e04877224 */ /* 0x040fe400078e0287 */
[--C-:B------:R-:W-:Y:S01]  /*2f70*/  @!P4 IMAD.IADD R125, R125, 0x1, -R4.reuse ;  /* 0x000000017d7dc824 */ /* 0x100fe200078e0a04 */
[----:B------:R-:W-:Y:S01]  /*2f80*/  ISETP.GT.U32.AND P4, PT, R4, R131, PT ;  /* 0x000000830400720c */ /* 0x000fe20003f84070 */
[----:B------:R-:W-:Y:S02]  /*2f90*/  @!P3 IMAD.IADD R127, R127, 0x1, -R4 ;  /* 0x000000017f7fb824 */ /* 0x000fe400078e0a04 */
[----:B------:R-:W-:Y:S01]  /*2fa0*/  IMAD.HI.U32 R10, R8, R133, RZ ;  /* 0x00000085080a7227 */ /* 0x000fe200078e00ff */
[----:B------:R-:W-:-:S02]  /*2fb0*/  @!P1 IADD3 R125, -R125, RZ, RZ ;  /* 0x000000ff7d7d9210 */ /* 0x000fc40007ffe1ff */
[C---:B------:R-:W-:Y:S01]  /*2fc0*/  ISETP.GT.U32.AND P3, PT, R4.reuse, R127, PT ;  /* 0x0000007f0400720c */ /* 0x040fe20003f64070 */
[----:B------:R-:W-:Y:S01]  /*2fd0*/  @!P5 IMAD.IADD R129, R129, 0x1, -R4 ;  /* 0x000000018181d824 */ /* 0x000fe200078e0a04 */
[----:B------:R-:W-:Y:S01]  /*2fe0*/  ISETP.GT.U32.AND P5, PT, R4, R135, PT ;  /* 0x000000870400720c */ /* 0x000fe20003fa4070 */
[----:B------:R-:W-:Y:S02]  /*2ff0*/  IMAD.MOV R10, RZ, RZ, -R10 ;  /* 0x000000ffff0a7224 */ /* 0x000fe400078e0a0a */
[----:B------:R-:W-:-:S04]  /*3000*/  IMAD.HI.U32 R14, R8, R139, RZ ;  /* 0x0000008b080e7227 */ /* 0x000fc800078e00ff */
[----:B------:R-:W-:Y:S02]  /*3010*/  IMAD R133, R4, R10, R133 ;  /* 0x0000000a04857224 */ /* 0x000fe400078e0285 */
[--C-:B------:R-:W-:Y:S01]  /*3020*/  @!P4 IMAD.IADD R131, R131, 0x1, -R4.reuse ;  /* 0x000000018383c824 */ /* 0x100fe200078e0a04 */
[----:B------:R-:W-:Y:S01]  /*3030*/  ISETP.GE.AND P4, PT, R15, RZ, PT ;  /* 0x000000ff0f00720c */ /* 0x000fe20003f86270 */
[----:B------:R-:W-:Y:S01]  /*3040*/  IMAD.HI.U32 R10, R8, R137, RZ ;  /* 0x00000089080a7227 */ /* 0x000fe200078e00ff */
[----:B------:R-:W-:Y:S02]  /*3050*/  LOP3.LUT R15, R5, 0x90, RZ, 0xfc, !PT ;  /* 0x00000090050f7812 */ /* 0x000fe400078efcff */
[C---:B------:R-:W-:Y:S01]  /*3060*/  ISETP.GT.U32.AND P1, PT, R4.reuse, R131, PT ;  /* 0x000000830400720c */ /* 0x040fe20003f24070 */
[--C-:B------:R-:W-:Y:S01]  /*3070*/  @!P3 IMAD.IADD R127, R127, 0x1, -R4.reuse ;  /* 0x000000017f7fb824 */ /* 0x100fe200078e0a04 */
[----:B------:R-:W-:Y:S01]  /*3080*/  ISETP.GT.U32.AND P3, PT, R4, R133, PT ;  /* 0x000000850400720c */ /* 0x000fe20003f64070 */
[----:B------:R-:W-:Y:S01]  /*3090*/  @!P5 IMAD.IADD R135, R135, 0x1, -R4 ;  /* 0x000000018787d824 */ /* 0x000fe200078e0a04 */
[----:B------:R-:W-:Y:S01]  /*30a0*/  IABS R143, R15 ;  /* 0x0000000f008f7213 */ /* 0x000fe20000000000 */
[----:B------:R-:W-:-:S02]  /*30b0*/  IMAD.MOV R10, RZ, RZ, -R10 ;  /* 0x000000ffff0a7224 */ /* 0x000fc400078e0a0a */
[----:B------:R-:W-:Y:S01]  /*30c0*/  IMAD.MOV R14, RZ, RZ, -R14 ;  /* 0x000000ffff0e7224 */ /* 0x000fe200078e0a0e */
[C---:B------:R-:W-:Y:S01]  /*30d0*/  ISETP.GT.U32.AND P5, PT, R4.reuse, R135, PT ;  /* 0x000000870400720c */ /* 0x040fe20003fa4070 */
[----:B------:R-:W-:Y:S02]  /*30e0*/  IMAD R137, R4, R10, R137 ;  /* 0x0000000a04897224 */ /* 0x000fe400078e0289 */
[----:B------:R-:W-:-:S04]  /*30f0*/  IMAD.HI.U32 R10, R8, R141, RZ ;  /* 0x0000008d080a7227 */ /* 0x000fc800078e00ff */
[----:B------:R-:W-:Y:S02]  /*3100*/  IMAD.MOV R10, RZ, RZ, -R10 ;  /* 0x000000ffff0a7224 */ /* 0x000fe400078e0a0a */
[--C-:B------:R-:W-:Y:S01]  /*3110*/  @!P3 IMAD.IADD R133, R133, 0x1, -R4.reuse ;  /* 0x000000018585b824 */ /* 0x100fe200078e0a04 */
[----:B------:R-:W-:Y:S01]  /*3120*/  ISETP.GE.AND P3, PT, R16, RZ, PT ;  /* 0x000000ff1000720c */ /* 0x000fe20003f66270 */
[C---:B------:R-:W-:Y:S01]  /*3130*/  IMAD R139, R4.reuse, R14, R139 ;  /* 0x0000000e048b7224 */ /* 0x040fe200078e028b */
[----:B------:R-:W-:Y:S01]  /*3140*/  LOP3.LUT R16, R5, 0x8e, RZ, 0xfc, !PT ;  /* 0x0000008e05107812 */ /* 0x000fe200078efcff */
[--C-:B------:R-:W-:Y:S01]  /*3150*/  @!P1 IMAD.IADD R131, R131, 0x1, -R4.reuse ;  /* 0x0000000183839824 */ /* 0x100fe200078e0a04 */
[C---:B------:R-:W-:Y:S01]  /*3160*/  ISETP.GT.U32.AND P1, PT, R4.reuse, R137, PT ;  /* 0x000000890400720c */ /* 0x040fe20003f24070 */
[C---:B------:R-:W-:Y:S01]  /*3170*/  IMAD R141, R4.reuse, R10, R141 ;  /* 0x0000000a048d7224 */ /* 0x040fe200078e028d */
[----:B------:R-:W-:Y:S01]  /*3180*/  IABS R145, R16 ;  /* 0x0000001000917213 */ /* 0x000fe20000000000 */
[----:B------:R-:W-:Y:S01]  /*3190*/  @!P2 IMAD.MOV R127, RZ, RZ, -R127 ;  /* 0x000000ffff7fa224 */ /* 0x000fe200078e0a7f */
[C---:B------:R-:W-:Y:S01]  /*31a0*/  ISETP.GT.U32.AND P2, PT, R4.reuse, R133, PT ;  /* 0x000000850400720c */ /* 0x040fe20003f44070 */
[----:B------:R-:W-:Y:S01]  /*31b0*/  @!P6 IMAD.MOV R131, RZ, RZ, -R131 ;  /* 0x000000ffff83e224 */ /* 0x000fe200078e0a83 */
[C---:B------:R-:W-:Y:S01]  /*31c0*/  ISETP.GT.U32.AND P6, PT, R4.reuse, R139, PT ;  /* 0x0000008b0400720c */ /* 0x040fe20003fc4070 */
[----:B------:R-:W-:Y:S01]  /*31d0*/  @!P5 IMAD.IADD R135, R135, 0x1, -R4 ;  /* 0x000000018787d824 */ /* 0x000fe200078e0a04 */
[----:B------:R-:W-:Y:S01]  /*31e0*/  ISETP.GT.U32.AND P5, PT, R4, R141, PT ;  /* 0x0000008d0400720c */ /* 0x000fe20003fa4070 */
[----:B------:R-:W-:-:S04]  /*31f0*/  IMAD.HI.U32 R10, R8, R143, RZ ;  /* 0x0000008f080a7227 */ /* 0x000fc800078e00ff */
[----:B------:R-:W-:Y:S01]  /*3200*/  @!P1 IMAD.IADD R137, R137, 0x1, -R4 ;  /* 0x0000000189899824 */ /* 0x000fe200078e0a04 */
[----:B------:R-:W-:Y:S01]  /*3210*/  ISETP.GE.AND P1, PT, R21, RZ, PT ;  /* 0x000000ff1500720c */ /* 0x000fe20003f26270 */
[----:B------:R-:W-:Y:S01]  /*3220*/  IMAD.MOV R14, RZ, RZ, -R10 ;  /* 0x000000ffff0e7224 */ /* 0x000fe200078e0a0a */
[----:B------:R-:W-:Y:S01]  /*3230*/  LOP3.LUT R21, R5, 0x78, RZ, 0xfc, !PT ;  /* 0x0000007805157812 */ /* 0x000fe200078efcff */
[--C-:B------:R-:W-:Y:S01]  /*3240*/  @!P2 IMAD.IADD R133, R133, 0x1, -R4.reuse ;  /* 0x000000018585a824 */ /* 0x100fe200078e0a04 */
[----:B------:R-:W-:Y:S01]  /*3250*/  ISETP.GE.AND P2, PT, R20, RZ, PT ;  /* 0x000000ff1400720c */ /* 0x000fe20003f46270 */
[----:B------:R-:W-:Y:S01]  /*3260*/  @!P6 IMAD.IADD R139, R139, 0x1, -R4 ;  /* 0x000000018b8be824 */ /* 0x000fe200078e0a04 */
[----:B------:R-:W-:Y:S01]  /*3270*/  ISETP.GT.U32.AND P6, PT, R4, R137, PT ;  /* 0x000000890400720c */ /* 0x000fe20003fc4070 */
[----:B------:R-:W-:Y:S01]  /*3280*/  @!P4 IMAD.MOV R133, RZ, RZ, -R133 ;  /* 0x000000ffff85c224 */ /* 0x000fe200078e0a85 */
[----:B------:R-:W-:Y:S01]  /*3290*/  @!P5 IADD3 R141, R141, -R4, RZ ;  /* 0x800000048d8dd210 */ /* 0x000fe20007ffe0ff */
[----:B------:R-:W-:Y:S01]  /*32a0*/  IMAD.HI.U32 R10, R8, R145, RZ ;  /* 0x00000091080a7227 */ /* 0x000fe200078e00ff */
[----:B------:R-:W-:-:S02]  /*32b0*/  ISETP.GT.U32.AND P5, PT, R4, R139, PT ;  /* 0x0000008b0400720c */ /* 0x000fc40003fa4070 */
[C---:B------:R-:W-:Y:S01]  /*32c0*/  ISETP.GT.U32.AND P4, PT, R4.reuse, R141, PT ;  /* 0x0000008d0400720c */ /* 0x040fe20003f84070 */
[----:B------:R-:W-:Y:S01]  /*32d0*/  IMAD R143, R4, R14, R143 ;  /* 0x0000000e048f7224 */ /* 0x000fe200078e028f */
[----:B------:R-:W-:Y:S01]  /*32e0*/  LOP3.LUT R20, R5, 0x8a, RZ, 0xfc, !PT ;  /* 0x0000008a05147812 */ /* 0x000fe200078efcff */
[----:B------:R-:W-:Y:S01]  /*32f0*/  IMAD.MOV R10, RZ, RZ, -R10 ;  /* 0x000000ffff0a7224 */ /* 0x000fe200078e0a0a */
[----:B------:R-:W-:Y:S01]  /*3300*/  IABS R219, R21 ;  /* 0x0000001500db7213 */ /* 0x000fe20000000000 */
[----:B------:R-:W-:Y:S01]  /*3310*/  @!P0 IMAD.MOV R129, RZ, RZ, -R129 ;  /* 0x000000ffff818224 */ /* 0x000fe200078e0a81 */
[----:B------:R-:W-:Y:S01]  /*3320*/  ISETP.GE.AND P0, PT, R18, RZ, PT ;  /* 0x000000ff1200720c */ /* 0x000fe20003f06270 */
[--C-:B------:R-:W-:Y:S01]  /*3330*/  @!P6 IMAD.IADD R137, R137, 0x1, -R4.reuse ;  /* 0x000000018989e824 */ /* 0x100fe200078e0a04 */
[C---:B------:R-:W-:Y:S01]  /*3340*/  ISETP.GT.U32.AND P6, PT, R4.reuse, R143, PT ;  /* 0x0000008f0400720c */ /* 0x040fe20003fc4070 */
[C---:B------:R-:W-:Y:S01]  /*3350*/  IMAD R145, R4.reuse, R10, R145 ;  /* 0x0000000a04917224 */ /* 0x040fe200078e0291 */
[----:B------:R-:W-:Y:S01]  /*3360*/  LOP3.LUT R18, R5, 0x8c, RZ, 0xfc, !PT ;  /* 0x0000008c05127812 */ /* 0x000fe200078efcff */
[--C-:B------:R-:W-:Y:S01]  /*3370*/  @!P5 IMAD.IADD R139, R139, 0x1, -R4.reuse ;  /* 0x000000018b8bd824 */ /* 0x100fe200078e0a04 */
[----:B------:R-:W-:Y:S01]  /*3380*/  IABS R149, R20 ;  /* 0x0000001400957213 */ /* 0x000fe20000000000 */
[----:B------:R-:W-:Y:S01]  /*3390*/  @!P4 IMAD.IADD R141, R141, 0x1, -R4 ;  /* 0x000000018d8dc824 */ /* 0x000fe200078e0a04 */
[----:B------:R-:W-:Y:S01]  /*33a0*/  ISETP.GT.U32.AND P4, PT, R4, R145, PT ;  /* 0x000000910400720c */ /* 0x000fe20003f84070 */
[----:B------:R-:W-:Y:S01]  /*33b0*/  @!P3 IMAD.MOV R135, RZ, RZ, -R135 ;  /* 0x000000ffff87b224 */ /* 0x000fe200078e0a87 */
[----:B------:R-:W-:Y:S01]  /*33c0*/  IABS R147, R18 ;  /* 0x0000001200937213 */ /* 0x000fe20000000000 */
[----:B------:R-:W-:Y:S01]  /*33d0*/  IMAD.HI.U32 R14, R8, R149, RZ ;  /* 0x00000095080e7227 */ /* 0x000fe200078e00ff */
[----:B------:R-:W-:-:S02]  /*33e0*/  ISETP.GE.AND P5, PT, R15, RZ, PT ;  /* 0x000000ff0f00720c */ /* 0x000fc40003fa6270 */
[----:B------:R-:W-:Y:S01]  /*33f0*/  LOP3.LUT R15, R5, 0x88, RZ, 0xfc, !PT ;  /* 0x00000088050f7812 */ /* 0x000fe200078efcff */
[----:B------:R-:W-:-:S03]  /*3400*/  IMAD.HI.U32 R10, R8, R147, RZ ;  /* 0x00000093080a7227 */ /* 0x000fc600078e00ff */
[----:B------:R-:W-:Y:S01]  /*3410*/  IABS R151, R15 ;  /* 0x0000000f00977213 */ /* 0x000fe20000000000 */
[----:B------:R-:W-:Y:S01]  /*3420*/  @!P6 IMAD.IADD R143, R143, 0x1, -R4 ;  /* 0x000000018f8fe824 */ /* 0x000fe200078e0a04 */
[----:B------:R-:W-:Y:S01]  /*3430*/  ISETP.GE.AND P6, PT, R16, RZ, PT ;  /* 0x000000ff1000720c */ /* 0x000fe20003fc6270 */
[----:B------:R-:W-:Y:S01]  /*3440*/  IMAD.MOV R10, RZ, RZ, -R10 ;  /* 0x000000ffff0a7224 */ /* 0x000fe200078e0a0a */
[----:B------:R-:W-:Y:S01]  /*3450*/  LOP3.LUT R16, R5, 0x86, RZ, 0xfc, !PT ;  /* 0x0000008605107812 */ /* 0x000fe200078efcff */
[----:B------:R-:W-:Y:S01]  /*3460*/  IMAD.MOV R14, RZ, RZ, -R14 ;  /* 0x000000ffff0e7224 */ /* 0x000fe200078e0a0e */
[C---:B------:R-:W-:Y:S01]  /*3470*/  ISETP.GT.U32.AND P3, PT, R4.reuse, R143, PT ;  /* 0x0000008f0400720c */ /* 0x040fe20003f64070 */
[----:B------:R-:W-:Y:S01]  /*3480*/  @!P4 IMAD.IADD R145, R145, 0x1, -R4 ;  /* 0x000000019191c824 */ /* 0x000fe200078e0a04 */
[----:B------:R-:W-:Y:S01]  /*3490*/  IABS R165, R16 ;  /* 0x0000001000a57213 */ /* 0x000fe20000000000 */
[C---:B------:R-:W-:Y:S02]  /*34a0*/  IMAD R147, R4.reuse, R10, R147 ;  /* 0x0000000a04937224 */ /* 0x040fe400078e0293 */
[C---:B------:R-:W-:Y:S01]  /*34b0*/  IMAD R149, R4.reuse, R14, R149 ;  /* 0x0000000e04957224 */ /* 0x040fe200078e0295 */
[----:B------:R-:W-:Y:S01]  /*34c0*/  ISETP.GT.U32.AND P4, PT, R4, R145, PT ;  /* 0x000000910400720c */ /* 0x000fe20003f84070 */
[----:B------:R-:W-:-:S04]  /*34d0*/  IMAD.HI.U32 R10, R8, R151, RZ ;  /* 0x00000097080a7227 */ /* 0x000fc800078e00ff */
[----:B------:R-:W-:Y:S01]  /*34e0*/  @!P2 IMAD.MOV R139, RZ, RZ, -R139 ;  /* 0x000000ffff8ba224 */ /* 0x000fe200078e0a8b */
[----:B------:R-:W-:Y:S01]  /*34f0*/  ISETP.GT.U32.AND P2, PT, R4, R149, PT ;  /* 0x000000950400720c */ /* 0x000fe20003f44070 */
[----:B------:R-:W-:Y:S01]  /*3500*/  IMAD.HI.U32 R14, R8, R165, RZ ;  /* 0x000000a5080e7227 */ /* 0x000fe200078e00ff */
[----:B------:R-:W-:-:S03]  /*3510*/  IADD3 R10, -R10, RZ, RZ ;  /* 0x000000ff0a0a7210 */ /* 0x000fc60007ffe1ff */
[----:B------:R-:W-:Y:S01]  /*3520*/  @!P3 IMAD.IADD R143, R143, 0x1, -R4 ;  /* 0x000000018f8fb824 */ /* 0x000fe200078e0a04 */
[----:B------:R-:W-:Y:S01]  /*3530*/  ISETP.GE.AND P3, PT, R20, RZ, PT ;  /* 0x000000ff1400720c */ /* 0x000fe20003f66270 */
[----:B------:R-:W-:Y:S01]  /*3540*/  IMAD.MOV R14, RZ, RZ, -R14 ;  /* 0x000000ffff0e7224 */ /* 0x000fe200078e0a0e */
[----:B------:R-:W-:Y:S01]  /*3550*/  LOP3.LUT R20, R5, 0x7a, RZ, 0xfc, !PT ;  /* 0x0000007a05147812 */ /* 0x000fe200078efcff */
[C---:B------:R-:W-:Y:S02]  /*3560*/  IMAD R151, R4.reuse, R10, R151 ;  /* 0x0000000a04977224 */ /* 0x040fe400078e0297 */
[----:B------:R-:W-:Y:S01]  /*3570*/  @!P0 IMAD.MOV R137, RZ, RZ, -R137 ;  /* 0x000000ffff898224 */ /* 0x000fe200078e0a89 */
[C---:B------:R-:W-:Y:S01]  /*3580*/  ISETP.GT.U32.AND P0, PT, R4.reuse, R147, PT ;  /* 0x000000930400720c */ /* 0x040fe20003f04070 */
[--C-:B------:R-:W-:Y:S01]  /*3590*/  @!P4 IMAD.IADD R145, R145, 0x1, -R4.reuse ;  /* 0x000000019191c824 */ /* 0x100fe200078e0a04 */
[----:B------:R-:W-:Y:S01]  /*35a0*/  ISETP.GE.AND P4, PT, R15, RZ, PT ;  /* 0x000000ff0f00720c */ /* 0x000fe20003f86270 */
[C---:B------:R-:W-:Y:S01]  /*35b0*/  IMAD R165, R4.reuse, R14, R165 ;  /* 0x0000000e04a57224 */ /* 0x040fe200078e02a5 */
[----:B------:R-:W-:Y:S01]  /*35c0*/  LOP3.LUT R14, R5, 0x84, RZ, 0xfc, !PT ;  /* 0x00000084050e7812 */ /* 0x000fe200078efcff */
[----:B------:R-:W-:Y:S01]  /*35d0*/  @!P5 IMAD.MOV R143, RZ, RZ, -R143 ;  /* 0x000000ffff8fd224 */ /* 0x000fe200078e0a8f */
[C---:B------:R-:W-:Y:S01]  /*35e0*/  ISETP.GT.U32.AND P5, PT, R4.reuse, R151, PT ;  /* 0x000000970400720c */ /* 0x040fe20003fa4070 */
[--C-:B------:R-:W-:Y:S01]  /*35f0*/  @!P2 IMAD.IADD R149, R149, 0x1, -R4.reuse ;  /* 0x000000019595a824 */ /* 0x100fe200078e0a04 */
[----:B------:R-:W-:Y:S01]  /*3600*/  LOP3.LUT R15, R5, 0x82, RZ, 0xfc, !PT ;  /* 0x00000082050f7812 */ /* 0x000fe200078efcff */
[----:B------:R-:W-:Y:S01]  /*3610*/  @!P6 IMAD.MOV R145, RZ, RZ, -R145 ;  /* 0x000000ffff91e224 */ /* 0x000fe200078e0a91 */
[C---:B------:R-:W-:Y:S01]  /*3620*/  ISETP.GT.U32.AND P6, PT, R4.reuse, R165, PT ;  /* 0x000000a50400720c */ /* 0x040fe20003fc4070 */
[----:B------:R-:W-:Y:S01]  /*3630*/  @!P1 IMAD.MOV R141, RZ, RZ, -R141 ;  /* 0x000000ffff8d9224 */ /* 0x000fe200078e0a8d */
[----:B------:R-:W-:Y:S01]  /*3640*/  ISETP.GT.U32.AND P2, PT, R4, R149, PT ;  /* 0x000000950400720c */ /* 0x000fe20003f44070 */
[----:B------:R-:W-:Y:S01]  /*3650*/  @!P0 IMAD.IADD R147, R147, 0x1, -R4 ;  /* 0x0000000193938824 */ /* 0x000fe200078e0a04 */
[----:B------:R-:W-:-:S02]  /*3660*/  IABS R167, R14 ;  /* 0x0000000e00a77213 */ /* 0x000fc40000000000 */
[----:B------:R-:W-:Y:S02]  /*3670*/  IABS R169, R15 ;  /* 0x0000000f00a97213 */ /* 0x000fe40000000000 */
[----:B------:R-:W-:Y:S01]  /*3680*/  ISETP.GT.U32.AND P0, PT, R4, R147, PT ;  /* 0x000000930400720c */ /* 0x000fe20003f04070 */
[--C-:B------:R-:W-:Y:S01]  /*3690*/  @!P5 IMAD.IADD R151, R151, 0x1, -R4.reuse ;  /* 0x000000019797d824 */ /* 0x100fe200078e0a04 */
[----:B------:R-:W-:Y:S01]  /*36a0*/  ISETP.GE.AND P1, PT, R18, RZ, PT ;  /* 0x000000ff1200720c */ /* 0x000fe20003f26270 */
[----:B------:R-:W-:Y:S01]  /*36b0*/  IMAD.HI.U32 R10, R8, R167, RZ ;  /* 0x000000a7080a7227 */ /* 0x000fe200078e00ff */
[----:B------:R-:W-:Y:S02]  /*36c0*/  LOP3.LUT R18, R5, 0x7c, RZ, 0xfc, !PT ;  /* 0x0000007c05127812 */ /* 0x000fe400078efcff */
[----:B------:R-:W-:Y:S01]  /*36d0*/  ISETP.GT.U32.AND P5, PT, R4, R151, PT ;  /* 0x000000970400720c */ /* 0x000fe20003fa4070 */
[--C-:B------:R-:W-:Y:S01]  /*36e0*/  @!P6 IMAD.IADD R165, R165, 0x1, -R4.reuse ;  /* 0x00000001a5a5e824 */ /* 0x100fe200078e0a04 */
[----:B------:R-:W-:Y:S01]  /*36f0*/  IABS R215, R18 ;  /* 0x0000001200d77213 */ /* 0x000fe20000000000 */
[----:B------:R-:W-:Y:S01]  /*3700*/  @!P2 IMAD.IADD R149, R149, 0x1, -R4 ;  /* 0x000000019595a824 */ /* 0x000fe200078e0a04 */
[----:B------:R-:W-:Y:S01]  /*3710*/  ISETP.GE.AND P2, PT, R14, RZ, PT ;  /* 0x000000ff0e00720c */ /* 0x000fe20003f46270 */
[----:B------:R-:W-:Y:S01]  /*3720*/  IMAD.HI.U32 R14, R8, R169, RZ ;  /* 0x000000a9080e7227 */ /* 0x000fe200078e00ff */
[----:B------:R-:W-:-:S02]  /*3730*/  ISETP.GT.U32.AND P6, PT, R4, R165, PT ;  /* 0x000000a50400720c */ /* 0x000fc40003fc4070 */
[----:B------:R-:W-:Y:S01]  /*3740*/  IABS R217, R20 ;  /* 0x0000001400d97213 */ /* 0x000fe20000000000 */
[----:B------:R-:W-:Y:S02]  /*3750*/  IMAD.MOV R10, RZ, RZ, -R10 ;  /* 0x000000ffff0a7224 */ /* 0x000fe400078e0a0a */
[----:B------:R-:W-:Y:S02]  /*3760*/  IMAD.MOV R14, RZ, RZ, -R14 ;  /* 0x000000ffff0e7224 */ /* 0x000fe400078e0a0e */
[----:B------:R-:W-:Y:S02]  /*3770*/  IMAD R167, R4, R10, R167 ;  /* 0x0000000a04a77224 */ /* 0x000fe400078e02a7 */
[--C-:B------:R-:W-:Y:S01]  /*3780*/  @!P0 IMAD.IADD R147, R147, 0x1, -R4.reuse ;  /* 0x0000000193938824 */ /* 0x100fe200078e0a04 */
        /* <DEDUP_REMOVED lines=8> */
[----:B------:R-:W-:Y:S01]  /*3810*/  ISETP.GT.U32.AND P6, PT, R4, R169, PT ;  /* 0x000000a90400720c */ /* 0x000fe20003fc4070 */
[----:B------:R-:W-:Y:S01]  /*3820*/  IMAD.HI.U32 R14, R8, R215, RZ ;  /* 0x000000d7080e7227 */ /* 0x000fe200078e00ff */
[----:B------:R-:W-:-:S02]  /*3830*/  ISETP.GE.AND P1, PT, R15, RZ, PT ;  /* 0x000000ff0f00720c */ /* 0x000fc40003f26270 */
[----:B------:R-:W-:Y:S01]  /*3840*/  LOP3.LUT R15, R5, 0x7e, RZ, 0xfc, !PT ;  /* 0x0000007e050f7812 */ /* 0x000fe200078efcff */
[----:B------:R-:W-:-:S03]  /*3850*/  IMAD.HI.U32 R10, R8, R211, RZ ;  /* 0x000000d3080a7227 */ /* 0x000fc600078e00ff */
[----:B------:R-:W-:Y:S01]  /*3860*/  IABS R213, R15 ;  /* 0x0000000f00d57213 */ /* 0x000fe20000000000 */
[----:B------:R-:W-:Y:S01]  /*3870*/  @!P5 IMAD.IADD R167, R167, 0x1, -R4 ;  /* 0x00000001a7a7d824 */ /* 0x000fe200078e0a04 */
[----:B------:R-:W-:Y:S01]  /*3880*/  IADD3 R10, -R10, RZ, RZ ;  /* 0x000000ff0a0a7210 */ /* 0x000fe20007ffe1ff */
[----:B------:R-:W-:Y:S02]  /*3890*/  IMAD.MOV R14, RZ, RZ, -R14 ;  /* 0x000000ffff0e7224 */ /* 0x000fe400078e0a0e */
[----:B------:R-:W-:Y:S01]  /*38a0*/  @!P6 IMAD.IADD R169, R169, 0x1, -R4 ;  /* 0x00000001a9a9e824 */ /* 0x000fe200078e0a04 */
[C---:B------:R-:W-:Y:S01]  /*38b0*/  ISETP.GT.U32.AND P6, PT, R4.reuse, R167, PT ;  /* 0x000000a70400720c */ /* 0x040fe20003fc4070 */
[----:B------:R-:W-:Y:S02]  /*38c0*/  IMAD R211, R4, R10, R211 ;  /* 0x0000000a04d37224 */ /* 0x000fe400078e02d3 */
[----:B------:R-:W-:-:S03]  /*38d0*/  IMAD.HI.U32 R10, R8, R213, RZ ;  /* 0x000000d5080a7227 */ /* 0x000fc600078e00ff */
[C---:B------:R-:W-:Y:S01]  /*38e0*/  ISETP.GT.U32.AND P5, PT, R4.reuse, R211, PT ;  /* 0x000000d30400720c */ /* 0x040fe20003fa4070 */
[----:B------:R-:W-:Y:S02]  /*38f0*/  IMAD.MOV R10, RZ, RZ, -R10 ;  /* 0x000000ffff0a7224 */ /* 0x000fe400078e0a0a */
[C---:B------:R-:W-:Y:S02]  /*3900*/  IMAD R215, R4.reuse, R14, R215 ;  /* 0x0000000e04d77224 */ /* 0x040fe400078e02d7 */
[----:B------:R-:W-:Y:S02]  /*3910*/  IMAD R213, R4, R10, R213 ;  /* 0x0000000a04d57224 */ /* 0x000fe400078e02d5 */
[----:B------:R-:W-:Y:S02]  /*3920*/  @!P6 IMAD.IADD R167, R167, 0x1, -R4 ;  /* 0x00000001a7a7e824 */ /* 0x000fe400078e0a04 */
[----:B------:R-:W-:Y:S01]  /*3930*/  IMAD.HI.U32 R10, R8, R217, RZ ;  /* 0x000000d9080a7227 */ /* 0x000fe200078e00ff */
[----:B------:R-:W-:-:S03]  /*3940*/  ISETP.GT.U32.AND P6, PT, R4, R213, PT ;  /* 0x000000d50400720c */ /* 0x000fc60003fc4070 */
[----:B------:R-:W-:Y:S01]  /*3950*/  @!P2 IMAD.MOV R167, RZ, RZ, -R167 ;  /* 0x000000ffffa7a224 */ /* 0x000fe200078e0aa7 */
[C---:B------:R-:W-:Y:S01]  /*3960*/  ISETP.GT.U32.AND P2, PT, R4.reuse, R215, PT ;  /* 0x000000d70400720c */ /* 0x040fe20003f44070 */
[----:B------:R-:W-:Y:S02]  /*3970*/  IMAD.MOV R10, RZ, RZ, -R10 ;  /* 0x000000ffff0a7224 */ /* 0x000fe400078e0a0a */
[----:B------:R-:W-:Y:S02]  /*3980*/  @!P5 IMAD.IADD R211, R211, 0x1, -R4 ;  /* 0x00000001d3d3d824 */ /* 0x000fe400078e0a04 */
[----:B------:R-:W-:Y:S02]  /*3990*/  IMAD R217, R4, R10, R217 ;  /* 0x0000000a04d97224 */ /* 0x000fe400078e02d9 */
[----:B------:R-:W-:Y:S01]  /*39a0*/  IMAD.HI.U32 R14, R8, R219, RZ ;  /* 0x000000db080e7227 */ /* 0x000fe200078e00ff */
[----:B------:R-:W-:-:S03]  /*39b0*/  ISETP.GT.U32.AND P5, PT, R4, R211, PT ;  /* 0x000000d30400720c */ /* 0x000fc60003fa4070 */
[--C-:B------:R-:W-:Y:S01]  /*39c0*/  @!P6 IMAD.IADD R213, R213, 0x1, -R4.reuse ;  /* 0x00000001d5d5e824 */ /* 0x100fe200078e0a04 */
[C---:B------:R-:W-:Y:S01]  /*39d0*/  ISETP.GT.U32.AND P6, PT, R4.reuse, R217, PT ;  /* 0x000000d90400720c */ /* 0x040fe20003fc4070 */
[----:B------:R-:W-:Y:S02]  /*39e0*/  @!P2 IMAD.IADD R215, R215, 0x1, -R4 ;  /* 0x00000001d7d7a824 */ /* 0x000fe400078e0a04 */
[----:B------:R-:W-:Y:S01]  /*39f0*/  @!P4 IMAD.MOV R151, RZ, RZ, -R151 ;  /* 0x000000ffff97c224 */ /* 0x000fe200078e0a97 */
[C---:B------:R-:W-:Y:S01]  /*3a00*/  ISETP.GT.U32.AND P2, PT, R4.reuse, R213, PT ;  /* 0x000000d50400720c */ /* 0x040fe20003f44070 */
[----:B------:R-:W-:Y:S01]  /*3a10*/  IMAD.MOV R14, RZ, RZ, -R14 ;  /* 0x000000ffff0e7224 */ /* 0x000fe200078e0a0e */
[----:B------:R-:W-:Y:S01]  /*3a20*/  ISETP.GT.U32.AND P4, PT, R4, R169, PT ;  /* 0x000000a90400720c */ /* 0x000fe20003f84070 */
[----:B------:R-:W-:Y:S01]  /*3a30*/  @!P3 IMAD.MOV R149, RZ, RZ, -R149 ;  /* 0x000000ffff95b224 */ /* 0x000fe200078e0a95 */
[----:B------:R-:W-:Y:S01]  /*3a40*/  ISETP.GE.AND P3, PT, R16, RZ, PT ;  /* 0x000000ff1000720c */ /* 0x000fe20003f66270 */
[----:B------:R-:W-:Y:S01]  /*3a50*/  IMAD R219, R4, R14, R219 ;  /* 0x0000000e04db7224 */ /* 0x000fe200078e02db */
[----:B------:R-:W-:Y:S01]  /*3a60*/  LOP3.LUT R16, R5, 0x76, RZ, 0xfc, !PT ;  /* 0x0000007605107812 */ /* 0x000fe200078efcff */
[----:B------:R-:W-:Y:S01]  /*3a70*/  @!P0 IMAD.MOV R165, RZ, RZ, -R165 ;  /* 0x000000ffffa58224 */ /* 0x000fe200078e0aa5 */
[----:B------:R-:W-:Y:S01]  /*3a80*/  @!P5 IADD3 R211, R211, -R4, RZ ;  /* 0x80000004d3d3d210 */ /* 0x000fe20007ffe0ff */
[----:B------:R-:W-:Y:S01]  /*3a90*/  @!P6 IMAD.IADD R217, R217, 0x1, -R4 ;  /* 0x00000001d9d9e824 */ /* 0x000fe200078e0a04 */
[----:B------:R-:W-:-:S02]  /*3aa0*/  IABS R221, R16 ;  /* 0x0000001000dd7213 */ /* 0x000fc40000000000 */
[----:B------:R-:W-:Y:S01]  /*3ab0*/  ISETP.GE.AND P5, PT, R20, RZ, PT ;  /* 0x000000ff1400720c */ /* 0x000fe20003fa6270 */
[--C-:B------:R-:W-:Y:S01]  /*3ac0*/  @!P2 IMAD.IADD R213, R213, 0x1, -R4.reuse ;  /* 0x00000001d5d5a824 */ /* 0x100fe200078e0a04 */
[----:B------:R-:W-:Y:S01]  /*3ad0*/  ISETP.GT.U32.AND P2, PT, R4, R219, PT ;  /* 0x000000db0400720c */ /* 0x000fe20003f44070 */
[----:B------:R-:W-:Y:S01]  /*3ae0*/  @!P4 IMAD.IADD R169, R169, 0x1, -R4 ;  /* 0x00000001a9a9c824 */ /* 0x000fe200078e0a04 */
[----:B------:R-:W-:Y:S01]  /*3af0*/  LOP3.LUT R20, R5, 0x72, RZ, 0xfc, !PT ;  /* 0x0000007205147812 */ /* 0x000fe200078efcff */
[----:B------:R-:W-:Y:S01]  /*3b00*/  IMAD.HI.U32 R10, R8, R221, RZ ;  /* 0x000000dd080a7227 */ /* 0x000fe200078e00ff */
[C---:B------:R-:W-:Y:S02]  /*3b10*/  ISETP.GT.U32.AND P6, PT, R4.reuse, R217, PT ;  /* 0x000000d90400720c */ /* 0x040fe40003fc4070 */
[----:B------:R-:W-:Y:S01]  /*3b20*/  IABS R225, R20 ;  /* 0x0000001400e17213 */ /* 0x000fe20000000000 */
[----:B------:R-:W-:Y:S01]  /*3b30*/  @!P1 IMAD.MOV R169, RZ, RZ, -R169 ;  /* 0x000000ffffa99224 */ /* 0x000fe200078e0aa9 */
[----:B------:R-:W-:Y:S01]  /*3b40*/  ISETP.GT.U32.AND P1, PT, R4, R215, PT ;  /* 0x000000d70400720c */ /* 0x000fe20003f24070 */
[----:B------:R-:W-:Y:S01]  /*3b50*/  IMAD.MOV R10, RZ, RZ, -R10 ;  /* 0x000000ffff0a7224 */ /* 0x000fe200078e0a0a */
[----:B------:R-:W-:Y:S01]  /*3b60*/  ISETP.GE.AND P4, PT, R18, RZ, PT ;  /* 0x000000ff1200720c */ /* 0x000fe20003f86270 */
[----:B------:R-:W-:Y:S01]  /*3b70*/  IMAD.HI.U32 R14, R8, R225, RZ ;  /* 0x000000e1080e7227 */ /* 0x000fe200078e00ff */
[----:B------:R-:W-:-:S02]  /*3b80*/  ISETP.GE.AND P0, PT, R15, RZ, PT ;  /* 0x000000ff0f00720c */ /* 0x000fc40003f06270 */
[----:B------:R-:W-:Y:S01]  /*3b90*/  LOP3.LUT R18, R5, 0x74, RZ, 0xfc, !PT ;  /* 0x0000007405127812 */ /* 0x000fe200078efcff */
[----:B------:R-:W-:Y:S01]  /*3ba0*/  @!P2 IMAD.IADD R219, R219, 0x1, -R4 ;  /* 0x00000001dbdba824 */ /* 0x000fe200078e0a04 */
[----:B------:R-:W-:Y:S01]  /*3bb0*/  ISETP.GE.AND P2, PT, R16, RZ, PT ;  /* 0x000000ff1000720c */ /* 0x000fe20003f46270 */
[C---:B------:R-:W-:Y:S01]  /*3bc0*/  IMAD R221, R4.reuse, R10, R221 ;  /* 0x0000000a04dd7224 */ /* 0x040fe200078e02dd */
[----:B------:R-:W-:Y:S01]  /*3bd0*/  IABS R223, R18 ;  /* 0x0000001200df7213 */ /* 0x000fe20000000000 */
[----:B------:R-:W-:Y:S01]  /*3be0*/  @!P3 IMAD.MOV R211, RZ, RZ, -R211 ;  /* 0x000000ffffd3b224 */ /* 0x000fe200078e0ad3 */
[----:B------:R-:W-:Y:S01]  /*3bf0*/  ISETP.GT.U32.AND P3, PT, R4, R219, PT ;  /* 0x000000db0400720c */ /* 0x000fe20003f64070 */
[----:B------:R-:W-:Y:S01]  /*3c00*/  IMAD.HI.U32 R15, R8, R227, RZ ;  /* 0x000000e3080f7227 */ /* 0x000fe200078e00ff */
[----:B------:R-:W-:-:S03]  /*3c10*/  LOP3.LUT R16, R5, 0x6e, RZ, 0xfc, !PT ;  /* 0x0000006e05107812 */ /* 0x000fc600078efcff */
[----:B------:R-:W-:Y:S01]  /*3c20*/  IMAD.MOV R14, RZ, RZ, -R14 ;  /* 0x000000ffff0e7224 */ /* 0x000fe200078e0a0e */
[----:B------:R-:W-:Y:S01]  /*3c30*/  IABS R229, R16 ;  /* 0x0000001000e57213 */ /* 0x000fe20000000000 */
[--C-:B------:R-:W-:Y:S01]  /*3c40*/  @!P6 IMAD.IADD R217, R217, 0x1, -R4.reuse ;  /* 0x00000001d9d9e824 */ /* 0x100fe200078e0a04 */
[C---:B------:R-:W-:Y:S01]  /*3c50*/  ISETP.GT.U32.AND P6, PT, R4.reuse, R221, PT ;  /* 0x000000dd0400720c */ /* 0x040fe20003fc4070 */
[--C-:B------:R-:W-:Y:S01]  /*3c60*/  @!P1 IMAD.IADD R215, R215, 0x1, -R4.reuse ;  /* 0x00000001d7d79824 */ /* 0x100fe200078e0a04 */
[----:B------:R-:W-:Y:S01]  /*3c70*/  @!P0 IADD3 R213, -R213, RZ, RZ ;  /* 0x000000ffd5d58210 */ /* 0x000fe20007ffe1ff */
[----:B------:R-:W-:Y:S01]  /*3c80*/  IMAD.MOV R15, RZ, RZ, -R15 ;  /* 0x000000ffff0f7224 */ /* 0x000fe200078e0a0f */
[----:B------:R-:W-:Y:S01]  /*3c90*/  ISETP.GE.AND P1, PT, R21, RZ, PT ;  /* 0x000000ff1500720c */ /* 0x000fe20003f26270 */
[C---:B------:R-:W-:Y:S02]  /*3ca0*/  IMAD R225, R4.reuse, R14, R225 ;  /* 0x0000000e04e17224 */ /* 0x040fe400078e02e1 */
[C---:B------:R-:W-:Y:S01]  /*3cb0*/  IMAD R227, R4.reuse, R15, R227 ;  /* 0x0000000f04e37224 */ /* 0x040fe200078e02e3 */
[----:B------:R-:W-:Y:S01]  /*3cc0*/  LOP3.LUT R15, R5, 0x6c, RZ, 0xfc, !PT ;  /* 0x0000006c050f7812 */ /* 0x000fe200078efcff */
[----:B------:R-:W-:Y:S01]  /*3cd0*/  @!P4 IMAD.MOV R215, RZ, RZ, -R215 ;  /* 0x000000ffffd7c224 */ /* 0x000fe200078e0ad7 */
[C---:B------:R-:W-:Y:S01]  /*3ce0*/  ISETP.GT.U32.AND P4, PT, R4.reuse, R225, PT ;  /* 0x000000e10400720c */ /* 0x040fe20003f84070 */
[----:B------:R-:W-:Y:S01]  /*3cf0*/  @!P3 IMAD.IADD R219, R219, 0x1, -R4 ;  /* 0x00000001dbdbb824 */ /* 0x000fe200078e0a04 */
[----:B------:R-:W-:Y:S01]  /*3d00*/  ISETP.GT.U32.AND P3, PT, R4, R227, PT ;  /* 0x000000e30400720c */ /* 0x000fe20003f64070 */
[----:B------:R-:W-:Y:S01]  /*3d10*/  IMAD.HI.U32 R10, R8, R223, RZ ;  /* 0x000000df080a7227 */ /* 0x000fe200078e00ff */
[----:B------:R-:W-:-:S03]  /*3d20*/  IABS R231, R15 ;  /* 0x0000000f00e77213 */ /* 0x000fc60000000000 */
[----:B------:R-:W-:Y:S02]  /*3d30*/  @!P6 IMAD.IADD R221, R221, 0x1, -R4 ;  /* 0x00000001dddde824 */ /* 0x000fe400078e0a04 */
[----:B------:R-:W-:Y:S02]  /*3d40*/  IMAD.MOV R10, RZ, RZ, -R10 ;  /* 0x000000ffff0a7224 */ /* 0x000fe400078e0a0a */
[----:B------:R-:W-:Y:S01]  /*3d50*/  @!P1 IMAD.MOV R219, RZ, RZ, -R219 ;  /* 0x000000ffffdb9224 */ /* 0x000fe200078e0adb */
[C---:B------:R-:W-:Y:S01]  /*3d60*/  ISETP.GT.U32.AND P0, PT, R4.reuse, R221, PT ;  /* 0x000000dd0400720c */ /* 0x040fe20003f04070 */
[----:B------:R-:W-:Y:S02]  /*3d70*/  IMAD R223, R4, R10, R223 ;  /* 0x0000000a04df7224 */ /* 0x000fe400078e02df */
[----:B------:R-:W-:Y:S02]  /*3d80*/  @!P4 IMAD.IADD R225, R225, 0x1, -R4 ;  /* 0x00000001e1e1c824 */ /* 0x000fe400078e0a04 */
[----:B------:R-:W-:Y:S01]  /*3d90*/  IMAD.HI.U32 R10, R8, R229, RZ ;  /* 0x000000e5080a7227 */ /* 0x000fe200078e00ff */
[----:B------:R-:W-:-:S03]  /*3da0*/  ISETP.GT.U32.AND P6, PT, R4, R223, PT ;  /* 0x000000df0400720c */ /* 0x000fc60003fc4070 */
[----:B------:R-:W-:Y:S01]  /*3db0*/  @!P3 IMAD.IADD R227, R227, 0x1, -R4 ;  /* 0x00000001e3e3b824 */ /* 0x000fe200078e0a04 */
[----:B------:R-:W-:Y:S01]  /*3dc0*/  ISETP.GT.U32.AND P3, PT, R4, R225, PT ;  /* 0x000000e10400720c */ /* 0x000fe20003f64070 */
[----:B------:R-:W-:Y:S02]  /*3dd0*/  IMAD.MOV R14, RZ, RZ, -R10 ;  /* 0x000000ffff0e7224 */ /* 0x000fe400078e0a0a */
[----:B------:R-:W-:Y:S01]  /*3de0*/  IMAD.HI.U32 R10, R8, R231, RZ ;  /* 0x000000e7080a7227 */ /* 0x000fe200078e00ff */
[----:B------:R-:W-:-:S03]  /*3df0*/  ISETP.GT.U32.AND P1, PT, R4, R227, PT ;  /* 0x000000e30400720c */ /* 0x000fc60003f24070 */
[----:B------:R-:W-:Y:S02]  /*3e00*/  IMAD.MOV R10, RZ, RZ, -R10 ;  /* 0x000000ffff0a7224 */ /* 0x000fe400078e0a0a */
[--C-:B------:R-:W-:Y:S01]  /*3e10*/  @!P0 IMAD.IADD R221, R221, 0x1, -R4.reuse ;  /* 0x00000001dddd8824 */ /* 0x100fe200078e0a04 */
[----:B------:R-:W-:Y:S01]  /*3e20*/  ISETP.GE.AND P0, PT, R20, RZ, PT ;  /* 0x000000ff1400720c */ /* 0x000fe20003f06270 */
[C---:B------:R-:W-:Y:S01]  /*3e30*/  IMAD R229, R4.reuse, R14, R229 ;  /* 0x0000000e04e57224 */ /* 0x040fe200078e02e5 */
[----:B------:R-:W-:Y:S01]  /*3e40*/  LOP3.LUT R20, R5, 0x68, RZ, 0xfc, !PT ;  /* 0x0000006805147812 */ /* 0x000fe200078efcff */
[C---:B------:R-:W-:Y:S02]  /*3e50*/  IMAD R231, R4.reuse, R10, R231 ;  /* 0x0000000a04e77224 */ /* 0x040fe400078e02e7 */
[----:B------:R-:W-:Y:S01]  /*3e60*/  @!P2 IMAD.MOV R221, RZ, RZ, -R221 ;  /* 0x000000ffffdda224 */ /* 0x000fe200078e0add */
[C---:B------:R-:W-:Y:S01]  /*3e70*/  ISETP.GT.U32.AND P2, PT, R4.reuse, R229, PT ;  /* 0x000000e50400720c */ /* 0x040fe20003f44070 */
[--C-:B------:R-:W-:Y:S01]  /*3e80*/  @!P3 IMAD.IADD R225, R225, 0x1, -R4.reuse ;  /* 0x00000001e1e1b824 */ /* 0x100fe200078e0a04 */
[----:B------:R-:W-:Y:S01]  /*3e90*/  ISETP.GT.U32.AND P3, PT, R4, R231, PT ;  /* 0x000000e70400720c */ /* 0x000fe20003f64070 */
[--C-:B------:R-:W-:Y:S01]  /*3ea0*/  @!P6 IMAD.IADD R223, R223, 0x1, -R4.reuse ;  /* 0x00000001dfdfe824 */ /* 0x100fe200078e0a04 */
[----:B------:R-:W-:Y:S01]  /*3eb0*/  IABS R235, R20 ;  /* 0x0000001400eb7213 */ /* 0x000fe20000000000 */
[----:B------:R-:W-:Y:S01]  /*3ec0*/  @!P5 IMAD.MOV R217, RZ, RZ, -R217 ;  /* 0x000000ffffd9d224 */ /* 0x000fe200078e0ad9 */
[----:B------:R-:W-:Y:S01]  /*3ed0*/  ISETP.GE.AND P5, PT, R18, RZ, PT ;  /* 0x000000ff1200720c */ /* 0x000fe20003fa6270 */
[----:B------:R-:W-:Y:S01]  /*3ee0*/  @!P1 IMAD.IADD R227, R227, 0x1, -R4 ;  /* 0x00000001e3e39824 */ /* 0x000fe200078e0a04 */
[----:B------:R-:W-:Y:S01]  /*3ef0*/  LOP3.LUT R18, R5, 0x6a, RZ, 0xfc, !PT ;  /* 0x0000006a05127812 */ /* 0x000fe200078efcff */
[----:B------:R-:W-:Y:S01]  /*3f00*/  IMAD.HI.U32 R14, R8, R235, RZ ;  /* 0x000000eb080e7227 */ /* 0x000fe200078e00ff */
[----:B------:R-:W-:-:S02]  /*3f10*/  ISETP.GT.U32.AND P4, PT, R4, R223, PT ;  /* 0x000000df0400720c */ /* 0x000fc40003f84070 */
[----:B------:R-:W-:Y:S01]  /*3f20*/  IABS R233, R18 ;  /* 0x0000001200e97213 */ /* 0x000fe20000000000 */
[----:B------:R-:W-:Y:S01]  /*3f30*/  IMAD.MOV R14, RZ, RZ, -R14 ;  /* 0x000000ffff0e7224 */ /* 0x000fe200078e0a0e */
[----:B------:R-:W-:Y:S01]  /*3f40*/  @!P2 IADD3 R229, R229, -R4, RZ ;  /* 0x80000004e5e5a210 */ /* 0x000fe20007ffe0ff */
[----:B------:R-:W-:Y:S01]  /*3f50*/  @!P3 IMAD.IADD R231, R231, 0x1, -R4 ;  /* 0x00000001e7e7b824 */ /* 0x000fe200078e0a04 */
[----:B------:R-:W-:Y:S01]  /*3f60*/  ISETP.GE.AND P1, PT, R15, RZ, PT ;  /* 0x000000ff0f00720c */ /* 0x000fe20003f26270 */
[----:B------:R-:W-:Y:S01]  /*3f70*/  IMAD.HI.U32 R10, R8, R233, RZ ;  /* 0x000000e9080a7227 */ /* 0x000fe200078e00ff */
[C---:B------:R-:W-:Y:S02]  /*3f80*/  ISETP.GT.U32.AND P3, PT, R4.reuse, R229, PT ;  /* 0x000000e50400720c */ /* 0x040fe40003f64070 */
[----:B------:R-:W-:Y:S01]  /*3f90*/  LOP3.LUT R15, R5, 0x66, RZ, 0xfc, !PT ;  /* 0x00000066050f7812 */ /* 0x000fe200078efcff */
[----:B------:R-:W-:Y:S01]  /*3fa0*/  IMAD R235, R4, R14, R235 ;  /* 0x0000000e04eb7224 */ /* 0x000fe200078e02eb */
[----:B------:R-:W-:Y:S01]  /*3fb0*/  ISETP.GE.AND P6, PT, R22, RZ, PT ;  /* 0x000000ff1600720c */ /* 0x000fe20003fc6270 */
[----:B------:R-:W-:Y:S01]  /*3fc0*/  IMAD.MOV R10, RZ, RZ, -R10 ;  /* 0x000000ffff0a7224 */ /* 0x000fe200078e0a0a */
[----:B------:R-:W-:Y:S01]  /*3fd0*/  IABS R237, R15 ;  /* 0x0000000f00ed7213 */ /* 0x000fe20000000000 */
[--C-:B------:R-:W-:Y:S01]  /*3fe0*/  @!P4 IMAD.IADD R223, R223, 0x1, -R4.reuse ;  /* 0x00000001dfdfc824 */ /* 0x100fe200078e0a04 */
[----:B------:R-:W-:Y:S01]  /*3ff0*/  ISETP.GE.AND P4, PT, R16, RZ, PT ;  /* 0x000000ff1000720c */ /* 0x000fe20003f86270 */
[C---:B------:R-:W-:Y:S01]  /*4000*/  IMAD R233, R4.reuse, R10, R233 ;  /* 0x0000000a04e97224 */ /* 0x040fe200078e02e9 */
[----:B------:R-:W-:Y:S01]  /*4010*/  LOP3.LUT R16, R5, 0x62, RZ, 0xfc, !PT ;  /* 0x0000006205107812 */ /* 0x000fe200078efcff */
[----:B------:R-:W-:Y:S01]  /*4020*/  @!P5 IMAD.MOV R223, RZ, RZ, -R223 ;  /* 0x000000ffffdfd224 */ /* 0x000fe200078e0adf */
[C---:B------:R-:W-:Y:S01]  /*4030*/  ISETP.GT.U32.AND P5, PT, R4.reuse, R231, PT ;  /* 0x000000e70400720c */ /* 0x040fe20003fa4070 */
[----:B------:R-:W-:Y:S01]  /*4040*/  @!P3 IMAD.IADD R229, R229, 0x1, -R4 ;  /* 0x00000001e5e5b824 */ /* 0x000fe200078e0a04 */
[----:B------:R-:W-:Y:S01]  /*4050*/  ISETP.GT.U32.AND P3, PT, R4, R235, PT ;  /* 0x000000eb0400720c */ /* 0x000fe20003f64070 */
[----:B------:R-:W-:Y:S01]  /*4060*/  IMAD.HI.U32 R10, R8, R237, RZ ;  /* 0x000000ed080a7227 */ /* 0x000fe200078e00ff */
[----:B------:R-:W-:-:S02]  /*4070*/  IABS R247, R16 ;  /* 0x0000001000f77213 */ /* 0x000fc40000000000 */
[----:B------:R-:W-:Y:S01]  /*4080*/  ISETP.GE.AND P2, PT, R18, RZ, PT ;  /* 0x000000ff1200720c */ /* 0x000fe20003f46270 */
[----:B------:R-:W-:Y:S01]  /*4090*/  IMAD.MOV R10, RZ, RZ, -R10 ;  /* 0x000000ffff0a7224 */ /* 0x000fe200078e0a0a */
[C---:B------:R-:W-:Y:S01]  /*40a0*/  LOP3.LUT R18, R5.reuse, 0x60, RZ, 0xfc, !PT ;  /* 0x0000006005127812 */ /* 0x040fe200078efcff */
[----:B------:R-:W-:Y:S01]  /*40b0*/  @!P0 IMAD.MOV R225, RZ, RZ, -R225 ;  /* 0x000000ffffe18224 */ /* 0x000fe200078e0ae1 */
[C---:B------:R-:W-:Y:S01]  /*40c0*/  ISETP.GT.U32.AND P0, PT, R4.reuse, R233, PT ;  /* 0x000000e90400720c */ /* 0x040fe20003f04070 */
[----:B------:R-:W-:Y:S01]  /*40d0*/  IMAD R237, R4, R10, R237 ;  /* 0x0000000a04ed7224 */ /* 0x000fe200078e02ed */
[----:B------:R-:W-:Y:S01]  /*40e0*/  LOP3.LUT R10, R5, 0x64, RZ, 0xfc, !PT ;  /* 0x00000064050a7812 */ /* 0x000fe200078efcff */
[--C-:B------:R-:W-:Y:S01]  /*40f0*/  @!P5 IMAD.IADD R231, R231, 0x1, -R4.reuse ;  /* 0x00000001e7e7d824 */ /* 0x100fe200078e0a04 */
[----:B------:R-:W-:Y:S01]  /*4100*/  IABS R249, R18 ;  /* 0x0000001200f97213 */ /* 0x000fe20000000000 */
[----:B------:R-:W-:Y:S01]  /*4110*/  @!P3 IMAD.IADD R235, R235, 0x1, -R4 ;  /* 0x00000001ebebb824 */ /* 0x000fe200078e0a04 */
[----:B------:R-:W-:Y:S01]  /*4120*/  IABS R239, R10 ;  /* 0x0000000a00ef7213 */ /* 0x000fe20000000000 */
[----:B------:R-:W-:Y:S01]  /*4130*/  @!P4 IMAD.MOV R229, RZ, RZ, -R229 ;  /* 0x000000ffffe5c224 */ /* 0x000fe200078e0ae5 */
[----:B------:R-:W-:Y:S01]  /*4140*/  ISETP.GE.AND P4, PT, R10, RZ, PT ;  /* 0x000000ff0a00720c */ /* 0x000fe20003f86270 */
[----:B------:R-:W-:Y:S01]  /*4150*/  @!P6 IMAD.MOV R227, RZ, RZ, -R227 ;  /* 0x000000ffffe3e224 */ /* 0x000fe200078e0ae3 */
[----:B------:R-:W-:Y:S01]  /*4160*/  ISETP.GT.U32.AND P3, PT, R4, R235, PT ;  /* 0x000000eb0400720c */ /* 0x000fe20003f64070 */
[----:B------:R-:W-:Y:S01]  /*4170*/  @!P1 IMAD.MOV R231, RZ, RZ, -R231 ;  /* 0x000000ffffe79224 */ /* 0x000fe200078e0ae7 */
[----:B------:R-:W-:Y:S01]  /*4180*/  ISETP.GE.AND P6, PT, R20, RZ, PT ;  /* 0x000000ff1400720c */ /* 0x000fe20003fc6270 */
[----:B------:R-:W-:Y:S01]  /*4190*/  IMAD.HI.U32 R10, R8, R239, RZ ;  /* 0x000000ef080a7227 */ /* 0x000fe200078e00ff */
[----:B------:R-:W-:-:S02]  /*41a0*/  ISETP.GT.U32.AND P1, PT, R4, R237, PT ;  /* 0x000000ed0400720c */ /* 0x000fc40003f24070 */
[----:B------:R-:W-:Y:S01]  /*41b0*/  ISETP.GE.AND P5, PT, R15, RZ, PT ;  /* 0x000000ff0f00720c */ /* 0x000fe20003fa6270 */
[--C-:B------:R-:W-:Y:S01]  /*41c0*/  @!P0 IMAD.IADD R233, R233, 0x1, -R4.reuse ;  /* 0x00000001e9e98824 */ /* 0x100fe200078e0a04 */
[----:B------:R-:W-:Y:S01]  /*41d0*/  IADD3 R10, -R10, RZ, RZ ;  /* 0x000000ff0a0a7210 */ /* 0x000fe20007ffe1ff */
[----:B------:R-:W-:Y:S01]  /*41e0*/  IMAD.HI.U32 R14, R8, R247, RZ ;  /* 0x000000f7080e7227 */ /* 0x000fe200078e00ff */
[----:B------:R-:W-:Y:S02]  /*41f0*/  LOP3.LUT R20, R5, 0x58, RZ, 0xfc, !PT ;  /* 0x0000005805147812 */ /* 0x000fe400078efcff */
[----:B------:R-:W-:Y:S01]  /*4200*/  ISETP.GT.U32.AND P0, PT, R4, R233, PT ;  /* 0x000000e90400720c */ /* 0x000fe20003f04070 */
[--C-:B------:R-:W-:Y:S01]  /*4210*/  @!P3 IMAD.IADD R235, R235, 0x1, -R4.reuse ;  /* 0x00000001ebebb824 */ /* 0x100fe200078e0a04 */
[----:B------:R-:W-:Y:S01]  /*4220*/  ISETP.GE.AND P3, PT, R18, RZ, PT ;  /* 0x000000ff1200720c */ /* 0x000fe20003f66270 */
[C---:B------:R-:W-:Y:S01]  /*4230*/  IMAD R239, R4.reuse, R10, R239 ;  /* 0x0000000a04ef7224 */ /* 0x040fe200078e02ef */
[----:B------:R-:W-:Y:S01]  /*4240*/  LOP3.LUT R10, R5, 0x5e, RZ, 0xfc, !PT ;  /* 0x0000005e050a7812 */ /* 0x000fe200078efcff */
[----:B------:R-:W-:Y:S01]  /*4250*/  @!P1 IMAD.IADD R237, R237, 0x1, -R4 ;  /* 0x00000001eded9824 */ /* 0x000fe200078e0a04 */
[----:B------:R-:W-:Y:S01]  /*4260*/  LOP3.LUT R18, R5, 0x5a, RZ, 0xfc, !PT ;  /* 0x0000005a05127812 */ /* 0x000fe200078efcff */
[----:B------:R-:W-:Y:S01]  /*4270*/  @!P6 IMAD.MOV R235, RZ, RZ, -R235 ;  /* 0x000000ffffebe224 */ /* 0x000fe200078e0aeb */
[C---:B------:R-:W-:Y:S01]  /*4280*/  ISETP.GT.U32.AND P6, PT, R4.reuse, R239, PT ;  /* 0x000000ef0400720c */ /* 0x040fe20003fc4070 */
[----:B------:R-:W-:Y:S01]  /*4290*/  IMAD.MOV R14, RZ, RZ, -R14 ;  /* 0x000000ffff0e7224 */ /* 0x000fe200078e0a0e */
[----:B------:R-:W-:Y:S01]  /*42a0*/  ISETP.GT.U32.AND P1, PT, R4, R237, PT ;  /* 0x000000ed0400720c */ /* 0x000fe20003f24070 */
[----:B------:R-:W-:Y:S01]  /*42b0*/  IMAD.HI.U32 R15, R8, R249, RZ ;  /* 0x000000f9080f7227 */ /* 0x000fe200078e00ff */
[----:B------:R-:W-:-:S02]  /*42c0*/  IABS R243, R10 ;  /* 0x0000000a00f37213 */ /* 0x000fc40000000000 */
[----:B------:R-:W-:Y:S01]  /*42d0*/  IABS R241, R18 ;  /* 0x0000001200f17213 */ /* 0x000fe20000000000 */
[--C-:B------:R-:W-:Y:S01]  /*42e0*/  @!P0 IMAD.IADD R233, R233, 0x1, -R4.reuse ;  /* 0x00000001e9e98824 */ /* 0x100fe200078e0a04 */
[----:B------:R-:W-:Y:S01]  /*42f0*/  ISETP.GE.AND P0, PT, R16, RZ, PT ;  /* 0x000000ff1000720c */ /* 0x000fe20003f06270 */
[----:B------:R-:W-:Y:S01]  /*4300*/  IMAD R247, R4, R14, R247 ;  /* 0x0000000e04f77224 */ /* 0x000fe200078e02f7 */
[----:B------:R-:W-:Y:S01]  /*4310*/  LOP3.LUT R16, R5, 0x5c, RZ, 0xfc, !PT ;  /* 0x0000005c05107812 */ /* 0x000fe200078efcff */
[----:B------:R-:W-:Y:S01]  /*4320*/  @!P2 IMAD.MOV R233, RZ, RZ, -R233 ;  /* 0x000000ffffe9a224 */ /* 0x000fe200078e0ae9 */
[----:B------:R-:W-:Y:S01]  /*4330*/  ISETP.GE.AND P2, PT, R10, RZ, PT ;  /* 0x000000ff0a00720c */ /* 0x000fe20003f46270 */
[--C-:B------:R-:W-:Y:S01]  /*4340*/  @!P6 IMAD.IADD R239, R239, 0x1, -R4.reuse ;  /* 0x00000001efefe824 */ /* 0x100fe200078e0a04 */
[----:B------:R-:W-:Y:S01]  /*4350*/  IABS R245, R16 ;  /* 0x0000001000f57213 */ /* 0x000fe20000000000 */
[----:B------:R-:W-:Y:S01]  /*4360*/  @!P1 IMAD.IADD R237, R237, 0x1, -R4 ;  /* 0x00000001eded9824 */ /* 0x000fe200078e0a04 */
[C---:B------:R-:W-:Y:S01]  /*4370*/  ISETP.GT.U32.AND P1, PT, R4.reuse, R247, PT ;  /* 0x000000f70400720c */ /* 0x040fe20003f24070 */
[----:B------:R-:W-:Y:S01]  /*4380*/  IMAD.MOV R15, RZ, RZ, -R15 ;  /* 0x000000ffff0f7224 */ /* 0x000fe200078e0a0f */
[----:B------:R-:W-:Y:S01]  /*4390*/  ISETP.GT.U32.AND P6, PT, R4, R239, PT ;  /* 0x000000ef0400720c */ /* 0x000fe20003fc4070 */
[----:B------:R-:W-:Y:S01]  /*43a0*/  IMAD.HI.U32 R10, R8, R243, RZ ;  /* 0x000000f3080a7227 */ /* 0x000fe200078e00ff */
[----:B------:R-:W-:-:S02]  /*43b0*/  IABS R21, R20 ;  /* 0x0000001400157213 */ /* 0x000fc40000000000 */
[----:B------:R-:W-:Y:S01]  /*43c0*/  LOP3.LUT R22, R5, 0x56, RZ, 0xfc, !PT ;  /* 0x0000005605167812 */ /* 0x000fe200078efcff */
[C---:B------:R-:W-:Y:S02]  /*43d0*/  IMAD R249, R4.reuse, R15, R249 ;  /* 0x0000000f04f97224 */ /* 0x040fe400078e02f9 */
[----:B------:R-:W-:Y:S01]  /*43e0*/  IMAD.MOV R10, RZ, RZ, -R10 ;  /* 0x000000ffff0a7224 */ /* 0x000fe200078e0a0a */
[----:B------:R-:W-:Y:S01]  /*43f0*/  IABS R27, R22 ;  /* 0x00000016001b7213 */ /* 0x000fe20000000000 */
[----:B------:R-:W-:Y:S01]  /*4400*/  @!P5 IMAD.MOV R237, RZ, RZ, -R237 ;  /* 0x000000ffffedd224 */ /* 0x000fe200078e0aed */
[C---:B------:R-:W-:Y:S01]  /*4410*/  ISETP.GT.U32.AND P5, PT, R4.reuse, R249, PT ;  /* 0x000000f90400720c */ /* 0x040fe20003fa4070 */
[C---:B------:R-:W-:Y:S02]  /*4420*/  IMAD R243, R4.reuse, R10, R243 ;  /* 0x0000000a04f37224 */ /* 0x040fe400078e02f3 */
[--C-:B------:R-:W-:Y:S02]  /*4430*/  @!P1 IMAD.IADD R247, R247, 0x1, -R4.reuse ;  /* 0x00000001f7f79824 */ /* 0x100fe400078e0a04 */
[----:B------:R-:W-:Y:S01]  /*4440*/  @!P6 IMAD.IADD R239, R239, 0x1, -R4 ;  /* 0x00000001efefe824 */ /* 0x000fe200078e0a04 */
[----:B------:R-:W-:Y:S01]  /*4450*/  ISETP.GT.U32.AND P6, PT, R4, R243, PT ;  /* 0x000000f30400720c */ /* 0x000fe20003fc4070 */
[----:B------:R-:W-:Y:S01]  /*4460*/  IMAD.HI.U32 R14, R8, R245, RZ ;  /* 0x000000f5080e7227 */ /* 0x000fe200078e00ff */
[----:B------:R-:W-:-:S03]  /*4470*/  ISETP.GT.U32.AND P1, PT, R4, R247, PT ;  /* 0x000000f70400720c */ /* 0x000fc60003f24070 */
[----:B------:R-:W-:-:S04]  /*4480*/  IMAD.HI.U32 R15, R8, R241, RZ ;  /* 0x000000f1080f7227 */ /* 0x000fc800078e00ff */
[----:B------:R-:W-:Y:S02]  /*4490*/  IMAD.MOV R14, RZ, RZ, -R14 ;  /* 0x000000ffff0e7224 */ /* 0x000fe400078e0a0e */
[----:B------:R-:W-:Y:S02]  /*44a0*/  @!P5 IMAD.IADD R249, R249, 0x1, -R4 ;  /* 0x00000001f9f9d824 */ /* 0x000fe400078e0a04 */
[----:B------:R-:W-:Y:S02]  /*44b0*/  IMAD.MOV R15, RZ, RZ, -R15 ;  /* 0x000000ffff0f7224 */ /* 0x000fe400078e0a0f */
[----:B------:R-:W-:Y:S02]  /*44c0*/  IMAD R245, R4, R14, R245 ;  /* 0x0000000e04f57224 */ /* 0x000fe400078e02f5 */
[----:B------:R-:W-:-:S04]  /*44d0*/  IMAD.HI.U32 R10, R8, R21, RZ ;  /* 0x00000015080a7227 */ /* 0x000fc800078e00ff */
[--C-:B------:R-:W-:Y:S01]  /*44e0*/  @!P6 IMAD.IADD R243, R243, 0x1, -R4.reuse ;  /* 0x00000001f3f3e824 */ /* 0x100fe200078e0a04 */
[C---:B------:R-:W-:Y:S01]  /*44f0*/  ISETP.GT.U32.AND P6, PT, R4.reuse, R249, PT ;  /* 0x000000f90400720c */ /* 0x040fe20003fc4070 */
[----:B------:R-:W-:Y:S01]  /*4500*/  IMAD R241, R4, R15, R241 ;  /* 0x0000000f04f17224 */ /* 0x000fe200078e02f1 */
[----:B------:R-:W-:Y:S01]  /*4510*/  IADD3 R10, -R10, RZ, RZ ;  /* 0x000000ff0a0a7210 */ /* 0x000fe20007ffe1ff */
[----:B------:R-:W-:Y:S01]  /*4520*/  @!P1 IMAD.IADD R247, R247, 0x1, -R4 ;  /* 0x00000001f7f79824 */ /* 0x000fe200078e0a04 */
[----:B------:R-:W-:Y:S01]  /*4530*/  ISETP.GT.U32.AND P1, PT, R4, R245, PT ;  /* 0x000000f50400720c */ /* 0x000fe20003f24070 */
[----:B------:R-:W-:Y:S01]  /*4540*/  IMAD.HI.U32 R14, R8, R27, RZ ;  /* 0x0000001b080e7227 */ /* 0x000fe200078e00ff */
[C---:B------:R-:W-:Y:S02]  /*4550*/  ISETP.GT.U32.AND P5, PT, R4.reuse, R241, PT ;  /* 0x000000f10400720c */ /* 0x040fe40003fa4070 */
[----:B------:R-:W-:Y:S01]  /*4560*/  IABS R15, R26 ;  /* 0x0000001a000f7213 */ /* 0x000fe20000000000 */
[----:B------:R-:W-:-:S02]  /*4570*/  IMAD R252, R4, R10, R21 ;  /* 0x0000000a04fc7224 */ /* 0x000fc400078e0215 */
[----:B------:R-:W-:Y:S02]  /*4580*/  IMAD.MOV R14, RZ, RZ, -R14 ;  /* 0x000000ffff0e7224 */ /* 0x000fe400078e0a0e */
[--C-:B------:R-:W-:Y:S01]  /*4590*/  @!P6 IMAD.IADD R249, R249, 0x1, -R4.reuse ;  /* 0x00000001f9f9e824 */ /* 0x100fe200078e0a04 */
[C---:B------:R-:W-:Y:S01]  /*45a0*/  ISETP.GT.U32.AND P6, PT, R4.reuse, R252, PT ;  /* 0x000000fc0400720c */ /* 0x040fe20003fc4070 */
[C---:B------:R-:W-:Y:S01]  /*45b0*/  IMAD R150, R4.reuse, R14, R27 ;  /* 0x0000000e04967224 */ /* 0x040fe200078e021b */
[----:B------:R-:W-:Y:S01]  /*45c0*/  LOP3.LUT R27, R5, 0x50, RZ, 0xfc, !PT ;  /* 0x00000050051b7812 */ /* 0x000fe200078efcff */
[--C-:B------:R-:W-:Y:S01]  /*45d0*/  @!P1 IMAD.IADD R245, R245, 0x1, -R4.reuse ;  /* 0x00000001f5f59824 */ /* 0x100fe200078e0a04 */
[----:B------:R-:W-:Y:S01]  /*45e0*/  ISETP.GT.U32.AND P1, PT, R4, R243, PT ;  /* 0x000000f30400720c */ /* 0x000fe20003f24070 */
[----:B------:R-:W-:Y:S01]  /*45f0*/  @!P5 IMAD.IADD R241, R241, 0x1, -R4 ;  /* 0x00000001f1f1d824 */ /* 0x000fe200078e0a04 */
[----:B------:R-:W-:Y:S01]  /*4600*/  IABS R21, R27 ;  /* 0x0000001b00157213 */ /* 0x000fe20000000000 */
[----:B------:R-:W-:-:S03]  /*4610*/  IMAD.HI.U32 R10, R8, R251, RZ ;  /* 0x000000fb080a7227 */ /* 0x000fc600078e00ff */
[----:B------:R-:W-:Y:S01]  /*4620*/  ISETP.GT.U32.AND P5, PT, R4, R241, PT ;  /* 0x000000f10400720c */ /* 0x000fe20003fa4070 */
[----:B------:R-:W-:-:S04]  /*4630*/  IMAD.HI.U32 R14, R8, R21, RZ ;  /* 0x00000015080e7227 */ /* 0x000fc800078e00ff */
[--C-:B------:R-:W-:Y:S01]  /*4640*/  @!P6 IMAD.IADD R252, R252, 0x1, -R4.reuse ;  /* 0x00000001fcfce824 */ /* 0x100fe200078e0a04 */
[----:B------:R-:W-:Y:S01]  /*4650*/  ISETP.GE.AND P6, PT, R18, RZ, PT ;  /* 0x000000ff1200720c */ /* 0x000fe20003fc6270 */
[----:B------:R-:W-:Y:S01]  /*4660*/  @!P1 IMAD.IADD R243, R243, 0x1, -R4 ;  /* 0x00000001f3f39824 */ /* 0x000fe200078e0a04 */
[----:B------:R-:W-:Y:S01]  /*4670*/  ISETP.GT.U32.AND P1, PT, R4, R150, PT ;  /* 0x000000960400720c */ /* 0x000fe20003f24070 */
[----:B------:R-:W-:Y:S01]  /*4680*/  IMAD.MOV R10, RZ, RZ, -R10 ;  /* 0x000000ffff0a7224 */ /* 0x000fe200078e0a0a */
[----:B------:R-:W-:Y:S01]  /*4690*/  IADD3 R14, -R14, RZ, RZ ;  /* 0x000000ff0e0e7210 */ /* 0x000fe20007ffe1ff */
[----:B------:R-:W-:Y:S01]  /*46a0*/  @!P4 IMAD.MOV R239, RZ, RZ, -R239 ;  /* 0x000000ffffefc224 */ /* 0x000fe200078e0aef */
[C---:B------:R-:W-:Y:S01]  /*46b0*/  ISETP.GT.U32.AND P4, PT, R4.reuse, R245, PT ;  /* 0x000000f50400720c */ /* 0x040fe20003f84070 */
[----:B------:R-:W-:Y:S01]  /*46c0*/  @!P5 IMAD.IADD R241, R241, 0x1, -R4 ;  /* 0x00000001f1f1d824 */ /* 0x000fe200078e0a04 */
[C---:B------:R-:W-:Y:S01]  /*46d0*/  LOP3.LUT R18, R5.reuse, 0x4e, RZ, 0xfc, !PT ;  /* 0x0000004e05127812 */ /* 0x040fe200078efcff */
[C---:B------:R-:W-:Y:S01]  /*46e0*/  IMAD R152, R4.reuse, R14, R21 ;  /* 0x0000000e04987224 */ /* 0x040fe200078e0215 */
[----:B------:R-:W-:Y:S01]  /*46f0*/  LOP3.LUT R14, R5, 0x4c, RZ, 0xfc, !PT ;  /* 0x0000004c050e7812 */ /* 0x000fe200078efcff */
[----:B------:R-:W-:-:S02]  /*4700*/  IMAD R251, R4, R10, R251 ;  /* 0x0000000a04fb7224 */ /* 0x000fc400078e02fb */
[----:B------:R-:W-:Y:S01]  /*4710*/  @!P0 IMAD.MOV R247, RZ, RZ, -R247 ;  /* 0x000000fffff78224 */ /* 0x000fe200078e0af7 */
[C---:B------:R-:W-:Y:S01]  /*4720*/  ISETP.GT.U32.AND P0, PT, R4.reuse, R252, PT ;  /* 0x000000fc0400720c */ /* 0x040fe20003f04070 */
[----:B------:R-:W-:Y:S01]  /*4730*/  @!P6 IMAD.MOV R241, RZ, RZ, -R241 ;  /* 0x000000fffff1e224 */ /* 0x000fe200078e0af1 */
[----:B------:R-:W-:Y:S01]  /*4740*/  ISETP.GT.U32.AND P6, PT, R4, R152, PT ;  /* 0x000000980400720c */ /* 0x000fe20003fc4070 */
[--C-:B------:R-:W-:Y:S01]  /*4750*/  @!P1 IMAD.IADD R150, R150, 0x1, -R4.reuse ;  /* 0x0000000196969824 */ /* 0x100fe200078e0a04 */
[----:B------:R-:W-:Y:S01]  /*4760*/  ISETP.GT.U32.AND P5, PT, R4, R251, PT ;  /* 0x000000fb0400720c */ /* 0x000fe20003fa4070 */
[----:B------:R-:W-:Y:S01]  /*4770*/  IMAD.HI.U32 R10, R8, R15, RZ ;  /* 0x0000000f080a7227 */ /* 0x000fe200078e00ff */
[----:B------:R-:W-:Y:S02]  /*4780*/  ISETP.GE.AND P1, PT, R20, RZ, PT ;  /* 0x000000ff1400720c */ /* 0x000fe40003f26270 */
[----:B------:R-:W-:Y:S01]  /*4790*/  IABS R21, R14 ;  /* 0x0000000e00157213 */ /* 0x000fe20000000000 */
[----:B------:R-:W-:Y:S01]  /*47a0*/  @!P4 IMAD.IADD R245, R245, 0x1, -R4 ;  /* 0x00000001f5f5c824 */ /* 0x000fe200078e0a04 */
[----:B------:R-:W-:Y:S01]  /*47b0*/  ISETP.GE.AND P4, PT, R16, RZ, PT ;  /* 0x000000ff1000720c */ /* 0x000fe20003f86270 */
[----:B------:R-:W-:Y:S01]  /*47c0*/  IMAD.MOV R10, RZ, RZ, -R10 ;  /* 0x000000ffff0a7224 */ /* 0x000fe200078e0a0a */
[----:B------:R-:W-:Y:S01]  /*47d0*/  IABS R16, R18 ;  /* 0x0000001200107213 */ /* 0x000fe20000000000 */
[--C-:B------:R-:W-:Y:S01]  /*47e0*/  @!P0 IMAD.IADD R252, R252, 0x1, -R4.reuse ;  /* 0x00000001fcfc8824 */ /* 0x100fe200078e0a04 */
[----:B------:R-:W-:Y:S01]  /*47f0*/  ISETP.GE.AND P0, PT, R24, RZ, PT ;  /* 0x000000ff1800720c */ /* 0x000fe20003f06270 */
[--C-:B------:R-:W-:Y:S01]  /*4800*/  @!P6 IMAD.IADD R152, R152, 0x1, -R4.reuse ;  /* 0x000000019898e824 */ /* 0x100fe200078e0a04 */
[C---:B------:R-:W-:Y:S01]  /*4810*/  LOP3.LUT R20, R5.reuse, 0x46, RZ, 0xfc, !PT ;  /* 0x0000004605147812 */ /* 0x040fe200078efcff */
[----:B------:R-:W-:Y:S01]  /*4820*/  IMAD R56, R4, R10, R15 ;  /* 0x0000000a04387224 */ /* 0x000fe200078e020f */
[----:B------:R-:W-:Y:S01]  /*4830*/  LOP3.LUT R24, R5, 0x3e, RZ, 0xfc, !PT ;  /* 0x0000003e05187812 */ /* 0x000fe200078efcff */
[----:B------:R-:W-:Y:S01]  /*4840*/  @!P5 IMAD.IADD R251, R251, 0x1, -R4 ;  /* 0x00000001fbfbd824 */ /* 0x000fe200078e0a04 */
[----:B------:R-:W-:Y:S01]  /*4850*/  @!P1 IADD3 R252, -R252, RZ, RZ ;  /* 0x000000fffcfc9210 */ /* 0x000fe20007ffe1ff */
[----:B------:R-:W-:Y:S01]  /*4860*/  IMAD.MOV.U32 R15, RZ, RZ, R16 ;  /* 0x000000ffff0f7224 */ /* 0x000fe200078e0010 */
[C---:B------:R-:W-:Y:S01]  /*4870*/  ISETP.GT.U32.AND P1, PT, R4.reuse, R152, PT ;  /* 0x000000980400720c */ /* 0x040fe20003f24070 */
[----:B------:R-:W-:Y:S01]  /*4880*/  @!P2 IMAD.MOV R243, RZ, RZ, -R243 ;  /* 0x000000fffff3a224 */ /* 0x000fe200078e0af3 */
[----:B------:R-:W-:Y:S01]  /*4890*/  ISETP.GT.U32.AND P2, PT, R4, R251, PT ;  /* 0x000000fb0400720c */ /* 0x000fe20003f44070 */
[----:B------:R-:W-:Y:S01]  /*48a0*/  IMAD.HI.U32 R10, R8, R15, RZ ;  /* 0x0000000f080a7227 */ /* 0x000fe200078e00ff */
[----:B------:R-:W-:-:S02]  /*48b0*/  ISETP.GT.U32.AND P5, PT, R4, R56, PT ;  /* 0x000000380400720c */ /* 0x000fc40003fa4070 */
[C---:B------:R-:W-:Y:S01]  /*48c0*/  LOP3.LUT R16, R5.reuse, 0x48, RZ, 0xfc, !PT ;  /* 0x0000004805107812 */ /* 0x040fe200078efcff */
[----:B------:R-:W-:Y:S01]  /*48d0*/  IMAD.MOV R10, RZ, RZ, -R10 ;  /* 0x000000ffff0a7224 */ /* 0x000fe200078e0a0a */
[----:B------:R-:W-:Y:S01]  /*48e0*/  IABS R65, R20 ;  /* 0x0000001400417213 */ /* 0x000fe20000000000 */
[----:B------:R-:W-:Y:S01]  /*48f0*/  @!P3 IMAD.MOV R249, RZ, RZ, -R249 ;  /* 0x000000fffff9b224 */ /* 0x000fe200078e0af9 */
[C---:B------:R-:W-:Y:S01]  /*4900*/  ISETP.GT.U32.AND P3, PT, R4.reuse, R150, PT ;  /* 0x000000960400720c */ /* 0x040fe20003f64070 */
[----:B------:R-:W-:Y:S01]  /*4910*/  IMAD R10, R4, R10, R15 ;  /* 0x0000000a040a7224 */ /* 0x000fe200078e020f */
[----:B------:R-:W-:Y:S01]  /*4920*/  LOP3.LUT R15, R5, 0x4a, RZ, 0xfc, !PT ;  /* 0x0000004a050f7812 */ /* 0x000fe200078efcff */
[----:B------:R-:W-:Y:S01]  /*4930*/  @!P4 IMAD.MOV R245, RZ, RZ, -R245 ;  /* 0x000000fffff5c224 */ /* 0x000fe200078e0af5 */
[----:B------:R-:W-:Y:S01]  /*4940*/  ISETP.GE.AND P4, PT, R22, RZ, PT ;  /* 0x000000ff1600720c */ /* 0x000fe20003f86270 */
[--C-:B------:R-:W-:Y:S01]  /*4950*/  @!P1 IMAD.IADD R152, R152, 0x1, -R4.reuse ;  /* 0x0000000198989824 */ /* 0x100fe200078e0a04 */
[----:B------:R-:W-:Y:S01]  /*4960*/  ISETP.GT.U32.AND P1, PT, R4, R10, PT ;  /* 0x0000000a0400720c */ /* 0x000fe20003f24070 */
[--C-:B------:R-:W-:Y:S01]  /*4970*/  @!P2 IMAD.IADD R251, R251, 0x1, -R4.reuse ;  /* 0x00000001fbfba824 */ /* 0x100fe200078e0a04 */
[----:B------:R-:W-:Y:S01]  /*4980*/  IABS R153, R15 ;  /* 0x0000000f00997213 */ /* 0x000fe20000000000 */
[----:B------:R-:W-:Y:S01]  /*4990*/  @!P5 IMAD.IADD R56, R56, 0x1, -R4 ;  /* 0x000000013838d824 */ /* 0x000fe200078e0a04 */
[----:B------:R-:W-:Y:S01]  /*49a0*/  ISETP.GE.AND P2, PT, R27, RZ, PT ;  /* 0x000000ff1b00720c */ /* 0x000fe20003f46270 */
[----:B------:R-:W-:Y:S01]  /*49b0*/  @!P0 IMAD.MOV R251, RZ, RZ, -R251 ;  /* 0x000000fffffb8224 */ /* 0x000fe200078e0afb */
[----:B------:R-:W-:Y:S01]  /*49c0*/  ISETP.GE.AND P0, PT, R15, RZ, PT ;  /* 0x000000ff0f00720c */ /* 0x000fe20003f06270 */
[----:B------:R-:W-:Y:S01]  /*49d0*/  IMAD.HI.U32 R15, R8, R153, RZ ;  /* 0x00000099080f7227 */ /* 0x000fe200078e00ff */
[----:B------:R-:W-:-:S02]  /*49e0*/  ISETP.GT.U32.AND P6, PT, R4, R56, PT ;  /* 0x000000380400720c */ /* 0x000fc40003fc4070 */
[----:B------:R-:W-:Y:S01]  /*49f0*/  IABS R171, R16 ;  /* 0x0000001000ab7213 */ /* 0x000fe20000000000 */
[----:B------:R-:W-:Y:S01]  /*4a00*/  @!P3 IMAD.IADD R150, R150, 0x1, -R4 ;  /* 0x000000019696b824 */ /* 0x000fe200078e0a04 */
[----:B------:R-:W-:Y:S01]  /*4a10*/  ISETP.GE.AND P5, PT, R18, RZ, PT ;  /* 0x000000ff1200720c */ /* 0x000fe20003fa6270 */
[----:B------:R-:W-:Y:S01]  /*4a20*/  IMAD.MOV R15, RZ, RZ, -R15 ;  /* 0x000000ffff0f7224 */ /* 0x000fe200078e0a0f */
[----:B------:R-:W-:Y:S01]  /*4a30*/  ISETP.GE.AND P3, PT, R26, RZ, PT ;  /* 0x000000ff1a00720c */ /* 0x000fe20003f66270 */
[----:B------:R-:W-:Y:S01]  /*4a40*/  @!P4 IMAD.MOV R150, RZ, RZ, -R150 ;  /* 0x000000ffff96c224 */ /* 0x000fe200078e0a96 */
[----:B------:R-:W-:Y:S01]  /*4a50*/  ISETP.GE.AND P4, PT, R14, RZ, PT ;  /* 0x000000ff0e00720c */ /* 0x000fe20003f86270 */
[----:B------:R-:W-:Y:S01]  /*4a60*/  @!P1 IMAD.IADD R10, R10, 0x1, -R4 ;  /* 0x000000010a0a9824 */ /* 0x000fe200078e0a04 */
[----:B------:R-:W-:Y:S01]  /*4a70*/  LOP3.LUT R22, R5, 0x44, RZ, 0xfc, !PT ;  /* 0x0000004405167812 */ /* 0x000fe200078efcff */
[----:B------:R-:W-:Y:S01]  /*4a80*/  IMAD.HI.U32 R14, R8, R21, RZ ;  /* 0x00000015080e7227 */ /* 0x000fe200078e00ff */
[----:B------:R-:W-:-:S02]  /*4a90*/  IABS R155, R24 ;  /* 0x00000018009b7213 */ /* 0x000fc40000000000 */
[C---:B------:R-:W-:Y:S01]  /*4aa0*/  ISETP.GT.U32.AND P1, PT, R4.reuse, R10, PT ;  /* 0x0000000a0400720c */ /* 0x040fe20003f24070 */
[C---:B------:R-:W-:Y:S01]  /*4ab0*/  IMAD R153, R4.reuse, R15, R153 ;  /* 0x0000000f04997224 */ /* 0x040fe200078e0299 */
[----:B------:R-:W-:Y:S01]  /*4ac0*/  IABS R63, R22 ;  /* 0x00000016003f7213 */ /* 0x000fe20000000000 */
[----:B------:R-:W-:Y:S01]  /*4ad0*/  IMAD.MOV R18, RZ, RZ, -R14 ;  /* 0x000000ffff127224 */ /* 0x000fe200078e0a0e */
[----:B------:R-:W-:Y:S01]  /*4ae0*/  LOP3.LUT R26, R5, 0x3c, RZ, 0xfc, !PT ;  /* 0x0000003c051a7812 */ /* 0x000fe200078efcff */
[----:B------:R-:W-:Y:S01]  /*4af0*/  @!P2 IMAD.MOV R152, RZ, RZ, -R152 ;  /* 0x000000ffff98a224 */ /* 0x000fe200078e0a98 */
[----:B------:R-:W-:Y:S01]  /*4b00*/  ISETP.GT.U32.AND P2, PT, R4, R153, PT ;  /* 0x000000990400720c */ /* 0x000fe20003f44070 */
[----:B------:R-:W-:Y:S01]  /*4b10*/  IMAD.HI.U32 R14, R8, R171, RZ ;  /* 0x000000ab080e7227 */ /* 0x000fe200078e00ff */
[----:B------:R-:W-:-:S03]  /*4b20*/  IABS R175, R26 ;  /* 0x0000001a00af7213 */ /* 0x000fc60000000000 */
[----:B------:R-:W-:Y:S01]  /*4b30*/  @!P6 IMAD.IADD R56, R56, 0x1, -R4 ;  /* 0x000000013838e824 */ /* 0x000fe200078e0a04 */
[----:B------:R-:W-:Y:S01]  /*4b40*/  ISETP.GE.AND P6, PT, R16, RZ, PT ;  /* 0x000000ff1000720c */ /* 0x000fe20003fc6270 */
[----:B------:R-:W-:Y:S02]  /*4b50*/  IMAD.MOV R16, RZ, RZ, -R14 ;  /* 0x000000ffff107224 */ /* 0x000fe400078e0a0e */
[----:B------:R-:W-:-:S04]  /*4b60*/  IMAD.HI.U32 R14, R8, R65, RZ ;  /* 0x00000041080e7227 */ /* 0x000fc800078e00ff */
[C---:B------:R-:W-:Y:S01]  /*4b70*/  IMAD R171, R4.reuse, R16, R171 ;  /* 0x0000001004ab7224 */ /* 0x040fe200078e02ab */
[----:B------:R-:W-:Y:S01]  /*4b80*/  LOP3.LUT R16, R5, 0x42, RZ, 0xfc, !PT ;  /* 0x0000004205107812 */ /* 0x000fe200078efcff */
[----:B------:R-:W-:Y:S01]  /*4b90*/  IMAD R18, R4, R18, R21 ;  /* 0x0000001204127224 */ /* 0x000fe200078e0215 */
[----:B------:R-:W-:Y:S01]  /*4ba0*/  @!P2 IADD3 R153, R153, -R4, RZ ;  /* 0x800000049999a210 */ /* 0x000fe20007ffe0ff */
[----:B------:R-:W-:Y:S01]  /*4bb0*/  @!P1 IMAD.IADD R10, R10, 0x1, -R4 ;  /* 0x000000010a0a9824 */ /* 0x000fe200078e0a04 */
[----:B------:R-:W-:Y:S01]  /*4bc0*/  IABS R173, R16 ;  /* 0x0000001000ad7213 */ /* 0x000fe20000000000 */
[----:B------:R-:W-:Y:S01]  /*4bd0*/  IMAD.MOV R14, RZ, RZ, -R14 ;  /* 0x000000ffff0e7224 */ /* 0x000fe200078e0a0e */
[----:B------:R-:W-:Y:S01]  /*4be0*/  LOP3.LUT R21, R5, 0x40, RZ, 0xfc, !PT ;  /* 0x0000004005157812 */ /* 0x000fe200078efcff */
[----:B------:R-:W-:Y:S01]  /*4bf0*/  @!P3 IMAD.MOV R56, RZ, RZ, -R56 ;  /* 0x000000ffff38b224 */ /* 0x000fe200078e0a38 */
[C---:B------:R-:W-:Y:S01]  /*4c00*/  ISETP.GT.U32.AND P3, PT, R4.reuse, R18, PT ;  /* 0x000000120400720c */ /* 0x040fe20003f64070 */
[----:B------:R-:W-:Y:S01]  /*4c10*/  @!P5 IMAD.MOV R10, RZ, RZ, -R10 ;  /* 0x000000ffff0ad224 */ /* 0x000fe200078e0a0a */
[C---:B------:R-:W-:Y:S01]  /*4c20*/  ISETP.GT.U32.AND P5, PT, R4.reuse, R153, PT ;  /* 0x000000990400720c */ /* 0x040fe20003fa4070 */
[----:B------:R-:W-:Y:S01]  /*4c30*/  IMAD R65, R4, R14, R65 ;  /* 0x0000000e04417224 */ /* 0x000fe200078e0241 */
[----:B------:R-:W-:Y:S01]  /*4c40*/  IABS R61, R21 ;  /* 0x00000015003d7213 */ /* 0x000fe20000000000 */
[----:B------:R-:W-:Y:S01]  /*4c50*/  IMAD.HI.U32 R14, R8, R173, RZ ;  /* 0x000000ad080e7227 */ /* 0x000fe200078e00ff */
[----:B------:R-:W-:-:S03]  /*4c60*/  ISETP.GT.U32.AND P1, PT, R4, R171, PT ;  /* 0x000000ab0400720c */ /* 0x000fc60003f24070 */
[----:B------:R-:W-:Y:S02]  /*4c70*/  IMAD.MOV R14, RZ, RZ, -R14 ;  /* 0x000000ffff0e7224 */ /* 0x000fe400078e0a0e */
[----:B------:R-:W-:-:S04]  /*4c80*/  IMAD.HI.U32 R15, R8, R63, RZ ;  /* 0x0000003f080f7227 */ /* 0x000fc800078e00ff */
[----:B------:R-:W-:Y:S02]  /*4c90*/  IMAD R173, R4, R14, R173 ;  /* 0x0000000e04ad7224 */ /* 0x000fe400078e02ad */
[--C-:B------:R-:W-:Y:S01]  /*4ca0*/  @!P3 IMAD.IADD R18, R18, 0x1, -R4.reuse ;  /* 0x000000011212b824 */ /* 0x100fe200078e0a04 */
[C---:B------:R-:W-:Y:S01]  /*4cb0*/  ISETP.GT.U32.AND P3, PT, R4.reuse, R65, PT ;  /* 0x000000410400720c */ /* 0x040fe20003f64070 */
[----:B------:R-:W-:Y:S01]  /*4cc0*/  @!P5 IMAD.IADD R153, R153, 0x1, -R4 ;  /* 0x000000019999d824 */ /* 0x000fe200078e0a04 */
[----:B------:R-:W-:Y:S01]  /*4cd0*/  ISETP.GT.U32.AND P5, PT, R4, R173, PT ;  /* 0x000000ad0400720c */ /* 0x000fe20003fa4070 */
[----:B------:R-:W-:Y:S01]  /*4ce0*/  IMAD.HI.U32 R14, R8, R61, RZ ;  /* 0x0000003d080e7227 */ /* 0x000fe200078e00ff */
[----:B------:R-:W-:Y:S02]  /*4cf0*/  ISETP.GT.U32.AND P2, PT, R4, R18, PT ;  /* 0x000000120400720c */ /* 0x000fe40003f44070 */
[----:B------:R-:W-:Y:S01]  /*4d00*/  @!P0 IADD3 R153, -R153, RZ, RZ ;  /* 0x000000ff99998210 */ /* 0x000fe20007ffe1ff */
[----:B------:R-:W-:-:S02]  /*4d10*/  IMAD.MOV R14, RZ, RZ, -R14 ;  /* 0x000000ffff0e7224 */ /* 0x000fc400078e0a0e */
[----:B------:R-:W-:Y:S02]  /*4d20*/  IMAD.MOV R15, RZ, RZ, -R15 ;  /* 0x000000ffff0f7224 */ /* 0x000fe400078e0a0f */
[----:B------:R-:W-:Y:S02]  /*4d30*/  IMAD R61, R4, R14, R61 ;  /* 0x0000000e043d7224 */ /* 0x000fe400078e023d */
[----:B------:R-:W-:-:S04]  /*4d40*/  IMAD.HI.U32 R14, R8, R155, RZ ;  /* 0x0000009b080e7227 */ /* 0x000fc800078e00ff */
[--C-:B------:R-:W-:Y:S02]  /*4d50*/  @!P3 IMAD.IADD R65, R65, 0x1, -R4.reuse ;  /* 0x000000014141b824 */ /* 0x100fe400078e0a04 */
[----:B------:R-:W-:Y:S01]  /*4d60*/  @!P5 IMAD.IADD R173, R173, 0x1, -R4 ;  /* 0x00000001adadd824 */ /* 0x000fe200078e0a04 */
[----:B------:R-:W-:Y:S01]  /*4d70*/  ISETP.GE.AND P5, PT, R16, RZ, PT ;  /* 0x000000ff1000720c */ /* 0x000fe20003fa6270 */
[----:B------:R-:W-:Y:S01]  /*4d80*/  IMAD.MOV R14, RZ, RZ, -R14 ;  /* 0x000000ffff0e7224 */ /* 0x000fe200078e0a0e */
[C---:B------:R-:W-:Y:S01]  /*4d90*/  ISETP.GT.U32.AND P3, PT, R4.reuse, R65, PT ;  /* 0x000000410400720c */ /* 0x040fe20003f64070 */
[----:B------:R-:W-:Y:S01]  /*4da0*/  @!P1 IMAD.IADD R171, R171, 0x1, -R4 ;  /* 0x00000001abab9824 */ /* 0x000fe200078e0a04 */
[C---:B------:R-:W-:Y:S01]  /*4db0*/  ISETP.GT.U32.AND P0, PT, R4.reuse, R173, PT ;  /* 0x000000ad0400720c */ /* 0x040fe20003f04070 */
[----:B------:R-:W-:Y:S01]  /*4dc0*/  IMAD R155, R4, R14, R155 ;  /* 0x0000000e049b7224 */ /* 0x000fe200078e029b */
[----:B------:R-:W-:Y:S01]  /*4dd0*/  LOP3.LUT R16, R5, 0x34, RZ, 0xfc, !PT ;  /* 0x0000003405107812 */ /* 0x000fe200078efcff */
[----:B------:R-:W-:Y:S01]  /*4de0*/  IMAD.HI.U32 R14, R8, R175, RZ ;  /* 0x000000af080e7227 */ /* 0x000fe200078e00ff */
[----:B------:R-:W-:-:S02]  /*4df0*/  ISETP.GT.U32.AND P1, PT, R4, R171, PT ;  /* 0x000000ab0400720c */ /* 0x000fc40003f24070 */
[----:B------:R-:W-:Y:S01]  /*4e00*/  IABS R43, R16 ;  /* 0x00000010002b7213 */ /* 0x000fe20000000000 */
[----:B------:R-:W-:Y:S02]  /*4e10*/  IMAD R63, R4, R15, R63 ;  /* 0x0000000f043f7224 */ /* 0x000fe400078e023f */
[----:B------:R-:W-:Y:S02]  /*4e20*/  IMAD.MOV R15, RZ, RZ, -R14 ;  /* 0x000000ffff0f7224 */ /* 0x000fe400078e0a0e */
[--C-:B------:R-:W-:Y:S01]  /*4e30*/  @!P2 IMAD.IADD R18, R18, 0x1, -R4.reuse ;  /* 0x000000011212a824 */ /* 0x100fe200078e0a04 */
[C---:B------:R-:W-:Y:S01]  /*4e40*/  ISETP.GT.U32.AND P2, PT, R4.reuse, R63, PT ;  /* 0x0000003f0400720c */ /* 0x040fe20003f44070 */
[C---:B------:R-:W-:Y:S01]  /*4e50*/  IMAD R175, R4.reuse, R15, R175 ;  /* 0x0000000f04af7224 */ /* 0x040fe200078e02af */
[----:B------:R-:W-:Y:S01]  /*4e60*/  LOP3.LUT R15, R5, 0x36, RZ, 0xfc, !PT ;  /* 0x00000036050f7812 */ /* 0x000fe200078efcff */
[--C-:B------:R-:W-:Y:S01]  /*4e70*/  @!P3 IMAD.IADD R65, R65, 0x1, -R4.reuse ;  /* 0x000000014141b824 */ /* 0x100fe200078e0a04 */
[C---:B------:R-:W-:Y:S01]  /*4e80*/  ISETP.GT.U32.AND P3, PT, R4.reuse, R61, PT ;  /* 0x0000003d0400720c */ /* 0x040fe20003f64070 */
[--C-:B------:R-:W-:Y:S01]  /*4e90*/  @!P0 IMAD.IADD R173, R173, 0x1, -R4.reuse ;  /* 0x00000001adad8824 */ /* 0x100fe200078e0a04 */
[----:B------:R-:W-:Y:S01]  /*4ea0*/  ISETP.GT.U32.AND P0, PT, R4, R175, PT ;  /* 0x000000af0400720c */ /* 0x000fe20003f04070 */
[--C-:B------:R-:W-:Y:S01]  /*4eb0*/  @!P1 IMAD.IADD R171, R171, 0x1, -R4.reuse ;  /* 0x00000001abab9824 */ /* 0x100fe200078e0a04 */
[----:B------:R-:W-:Y:S01]  /*4ec0*/  ISETP.GE.AND P1, PT, R20, RZ, PT ;  /* 0x000000ff1400720c */ /* 0x000fe20003f26270 */
[----:B------:R-:W-:Y:S01]  /*4ed0*/  @!P5 IMAD.MOV R173, RZ, RZ, -R173 ;  /* 0x000000ffffadd224 */ /* 0x000fe200078e0aad */
[----:B------:R-:W-:Y:S01]  /*4ee0*/  LOP3.LUT R20, R5, 0x3a, RZ, 0xfc, !PT ;  /* 0x0000003a05147812 */ /* 0x000fe200078efcff */
[----:B------:R-:W-:Y:S01]  /*4ef0*/  @!P6 IMAD.MOV R171, RZ, RZ, -R171 ;  /* 0x000000ffffabe224 */ /* 0x000fe200078e0aab */
[----:B------:R-:W-:Y:S01]  /*4f00*/  ISETP.GT.U32.AND P6, PT, R4, R155, PT ;  /* 0x0000009b0400720c */ /* 0x000fe20003fc4070 */
[----:B------:R-:W-:Y:S01]  /*4f10*/  @!P2 IMAD.IADD R63, R63, 0x1, -R4 ;  /* 0x000000013f3fa824 */ /* 0x000fe200078e0a04 */
[----:B------:R-:W-:Y:S01]  /*4f20*/  IABS R59, R20 ;  /* 0x00000014003b7213 */ /* 0x000fe20000000000 */
[----:B------:R-:W-:Y:S01]  /*4f30*/  @!P4 IMAD.MOV R18, RZ, RZ, -R18 ;  /* 0x000000ffff12c224 */ /* 0x000fe200078e0a12 */
[----:B------:R-:W-:Y:S01]  /*4f40*/  ISETP.GE.AND P2, PT, R22, RZ, PT ;  /* 0x000000ff1600720c */ /* 0x000fe20003f46270 */
[--C-:B------:R-:W-:Y:S01]  /*4f50*/  @!P3 IMAD.IADD R61, R61, 0x1, -R4.reuse ;  /* 0x000000013d3db824 */ /* 0x100fe200078e0a04 */
[----:B------:R-:W-:Y:S01]  /*4f60*/  ISETP.GT.U32.AND P3, PT, R4, R63, PT ;  /* 0x0000003f0400720c */ /* 0x000fe20003f64070 */
[----:B------:R-:W-:Y:S01]  /*4f70*/  @!P0 IMAD.IADD R175, R175, 0x1, -R4 ;  /* 0x00000001afaf8824 */ /* 0x000fe200078e0a04 */
[----:B------:R-:W-:Y:S01]  /*4f80*/  IABS R177, R15 ;  /* 0x0000000f00b17213 */ /* 0x000fe20000000000 */
[----:B------:R-:W-:Y:S01]  /*4f90*/  IMAD.HI.U32 R14, R8, R59, RZ ;  /* 0x0000003b080e7227 */ /* 0x000fe200078e00ff */
[----:B------:R-:W-:-:S02]  /*4fa0*/  ISETP.GT.U32.AND P4, PT, R4, R61, PT ;  /* 0x0000003d0400720c */ /* 0x000fc40003f84070 */
[C---:B------:R-:W-:Y:S01]  /*4fb0*/  ISETP.GT.U32.AND P5, PT, R4.reuse, R175, PT ;  /* 0x000000af0400720c */ /* 0x040fe20003fa4070 */
[----:B------:R-:W-:Y:S01]  /*4fc0*/  IMAD.MOV R14, RZ, RZ, -R14 ;  /* 0x000000ffff0e7224 */ /* 0x000fe200078e0a0e */
[----:B------:R-:W-:Y:S01]  /*4fd0*/  LOP3.LUT R22, R5, 0x2c, RZ, 0xfc, !PT ;  /* 0x0000002c05167812 */ /* 0x000fe200078efcff */
[----:B------:R-:W-:Y:S01]  /*4fe0*/  @!P1 IMAD.MOV R65, RZ, RZ, -R65 ;  /* 0x000000ffff419224 */ /* 0x000fe200078e0a41 */
[----:B------:R-:W-:Y:S01]  /*4ff0*/  ISETP.GE.AND P1, PT, R21, RZ, PT ;  /* 0x000000ff1500720c */ /* 0x000fe20003f26270 */
[----:B------:R-:W-:Y:S01]  /*5000*/  IMAD R59, R4, R14, R59 ;  /* 0x0000000e043b7224 */ /* 0x000fe200078e023b */
[----:B------:R-:W-:Y:S01]  /*5010*/  LOP3.LUT R14, R5, 0x38, RZ, 0xfc, !PT ;  /* 0x00000038050e7812 */ /* 0x000fe200078efcff */
[--C-:B------:R-:W-:Y:S01]  /*5020*/  @!P3 IMAD.IADD R63, R63, 0x1, -R4.reuse ;  /* 0x000000013f3fb824 */ /* 0x100fe200078e0a04 */
[----:B------:R-:W-:Y:S01]  /*5030*/  ISETP.GE.AND P3, PT, R24, RZ, PT ;  /* 0x000000ff1800720c */ /* 0x000fe20003f66270 */
[--C-:B------:R-:W-:Y:S01]  /*5040*/  @!P6 IMAD.IADD R155, R155, 0x1, -R4.reuse ;  /* 0x000000019b9be824 */ /* 0x100fe200078e0a04 */
[----:B------:R-:W-:Y:S01]  /*5050*/  IABS R57, R14 ;  /* 0x0000000e00397213 */ /* 0x000fe20000000000 */
[----:B------:R-:W-:Y:S01]  /*5060*/  @!P2 IMAD.MOV R63, RZ, RZ, -R63 ;  /* 0x000000ffff3fa224 */ /* 0x000fe200078e0a3f */
[----:B------:R-:W-:Y:S01]  /*5070*/  ISETP.GE.AND P0, PT, R14, RZ, PT ;  /* 0x000000ff0e00720c */ /* 0x000fe20003f06270 */
[--C-:B------:R-:W-:Y:S01]  /*5080*/  @!P5 IMAD.IADD R175, R175, 0x1, -R4.reuse ;  /* 0x00000001afafd824 */ /* 0x100fe200078e0a04 */
[C---:B------:R-:W-:Y:S01]  /*5090*/  ISETP.GT.U32.AND P2, PT, R4.reuse, R155, PT ;  /* 0x0000009b0400720c */ /* 0x040fe20003f44070 */
[----:B------:R-:W-:Y:S01]  /*50a0*/  @!P4 IMAD.IADD R61, R61, 0x1, -R4 ;  /* 0x000000013d3dc824 */ /* 0x000fe200078e0a04 */
[----:B------:R-:W-:Y:S01]  /*50b0*/  ISETP.GT.U32.AND P5, PT, R4, R59, PT ;  /* 0x0000003b0400720c */ /* 0x000fe20003fa4070 */
[----:B------:R-:W-:Y:S01]  /*50c0*/  IMAD.HI.U32 R14, R8, R57, RZ ;  /* 0x00000039080e7227 */ /* 0x000fe200078e00ff */
[----:B------:R-:W-:-:S02]  /*50d0*/  ISETP.GE.AND P4, PT, R26, RZ, PT ;  /* 0x000000ff1a00720c */ /* 0x000fc40003f86270 */
[----:B------:R-:W-:Y:S01]  /*50e0*/  ISETP.GE.AND P6, PT, R20, RZ, PT ;  /* 0x000000ff1400720c */ /* 0x000fe20003fc6270 */
[----:B------:R-:W-:Y:S01]  /*50f0*/  @!P1 IMAD.MOV R61, RZ, RZ, -R61 ;  /* 0x000000ffff3d9224 */ /* 0x000fe200078e0a3d */
[----:B------:R-:W-:Y:S01]  /*5100*/  ISETP.GE.AND P1, PT, R15, RZ, PT ;  /* 0x000000ff0f00720c */ /* 0x000fe20003f26270 */
[----:B------:R-:W-:Y:S01]  /*5110*/  IMAD.HI.U32 R15, R8, R177, RZ ;  /* 0x000000b1080f7227 */ /* 0x000fe200078e00ff */
[----:B------:R-:W-:Y:S02]  /*5120*/  IADD3 R14, -R14, RZ, RZ ;  /* 0x000000ff0e0e7210 */ /* 0x000fe40007ffe1ff */
[C---:B------:R-:W-:Y:S01]  /*5130*/  LOP3.LUT R20, R5.reuse, 0x32, RZ, 0xfc, !PT ;  /* 0x0000003205147812 */ /* 0x040fe200078efcff */
[----:B------:R-:W-:Y:S01]  /*5140*/  IMAD.MOV R15, RZ, RZ, -R15 ;  /* 0x000000ffff0f7224 */ /* 0x000fe200078e0a0f */
[----:B------:R-:W-:Y:S01]  /*5150*/  LOP3.LUT R21, R5, 0x30, RZ, 0xfc, !PT ;  /* 0x0000003005157812 */ /* 0x000fe200078efcff */
[--C-:B------:R-:W-:Y:S01]  /*5160*/  @!P2 IMAD.IADD R155, R155, 0x1, -R4.reuse ;  /* 0x000000019b9ba824 */ /* 0x100fe200078e0a04 */
[----:B------:R-:W-:Y:S01]  /*5170*/  IABS R157, R20 ;  /* 0x00000014009d7213 */ /* 0x000fe20000000000 */
[----:B------:R-:W-:Y:S01]  /*5180*/  IMAD R57, R4, R14, R57 ;  /* 0x0000000e04397224 */ /* 0x000fe200078e0239 */
[----:B------:R-:W-:Y:S01]  /*5190*/  ISETP.GE.AND P2, PT, R16, RZ, PT ;  /* 0x000000ff1000720c */ /* 0x000fe20003f46270 */
[----:B------:R-:W-:Y:S01]  /*51a0*/  @!P5 IMAD.IADD R59, R59, 0x1, -R4 ;  /* 0x000000013b3bd824 */ /* 0x000fe200078e0a04 */
[----:B------:R-:W-:Y:S01]  /*51b0*/  IABS R179, R21 ;  /* 0x0000001500b37213 */ /* 0x000fe20000000000 */
[C---:B------:R-:W-:Y:S01]  /*51c0*/  IMAD R177, R4.reuse, R15, R177 ;  /* 0x0000000f04b17224 */ /* 0x040fe200078e02b1 */
[----:B------:R-:W-:Y:S01]  /*51d0*/  LOP3.LUT R24, R5, 0x2a, RZ, 0xfc, !PT ;  /* 0x0000002a05187812 */ /* 0x000fe200078efcff */
[----:B------:R-:W-:Y:S01]  /*51e0*/  @!P3 IMAD.MOV R155, RZ, RZ, -R155 ;  /* 0x000000ffff9bb224 */ /* 0x000fe200078e0a9b */
[C---:B------:R-:W-:Y:S01]  /*51f0*/  ISETP.GT.U32.AND P5, PT, R4.reuse, R59, PT ;  /* 0x0000003b0400720c */ /* 0x040fe20003fa4070 */
[----:B------:R-:W-:Y:S01]  /*5200*/  @!P4 IMAD.MOV R175, RZ, RZ, -R175 ;  /* 0x000000ffffafc224 */ /* 0x000fe200078e0aaf */
[----:B------:R-:W-:Y:S01]  /*5210*/  ISETP.GT.U32.AND P3, PT, R4, R57, PT ;  /* 0x000000390400720c */ /* 0x000fe20003f64070 */
[----:B------:R-:W-:Y:S01]  /*5220*/  IMAD.HI.U32 R16, R8, R43, RZ ;  /* 0x0000002b08107227 */ /* 0x000fe200078e00ff */
[----:B------:R-:W-:-:S02]  /*5230*/  ISETP.GT.U32.AND P4, PT, R4, R177, PT ;  /* 0x000000b10400720c */ /* 0x000fc40003f84070 */
[----:B------:R-:W-:Y:S01]  /*5240*/  IABS R37, R22 ;  /* 0x0000001600257213 */ /* 0x000fe20000000000 */
[----:B------:R-:W-:Y:S01]  /*5250*/  IMAD.HI.U32 R14, R8, R157, RZ ;  /* 0x0000009d080e7227 */ /* 0x000fe200078e00ff */
[----:B------:R-:W-:-:S03]  /*5260*/  IABS R181, R24 ;  /* 0x0000001800b57213 */ /* 0x000fc60000000000 */
[----:B------:R-:W-:Y:S02]  /*5270*/  IMAD.MOV R16, RZ, RZ, -R16 ;  /* 0x000000ffff107224 */ /* 0x000fe400078e0a10 */
[----:B------:R-:W-:Y:S02]  /*5280*/  IMAD.MOV R14, RZ, RZ, -R14 ;  /* 0x000000ffff0e7224 */ /* 0x000fe400078e0a0e */
[C---:B------:R-:W-:Y:S01]  /*5290*/  IMAD R43, R4.reuse, R16, R43 ;  /* 0x00000010042b7224 */ /* 0x040fe200078e022b */
[----:B------:R-:W-:Y:S01]  /*52a0*/  LOP3.LUT R16, R5, 0x2e, RZ, 0xfc, !PT ;  /* 0x0000002e05107812 */ /* 0x000fe200078efcff */
[C---:B------:R-:W-:Y:S02]  /*52b0*/  IMAD R157, R4.reuse, R14, R157 ;  /* 0x0000000e049d7224 */ /* 0x040fe400078e029d */
[--C-:B------:R-:W-:Y:S01]  /*52c0*/  @!P5 IMAD.IADD R59, R59, 0x1, -R4.reuse ;  /* 0x000000013b3bd824 */ /* 0x100fe200078e0a04 */
[----:B------:R-:W-:Y:S01]  /*52d0*/  IABS R41, R16 ;  /* 0x0000001000297213 */ /* 0x000fe20000000000 */
[--C-:B------:R-:W-:Y:S01]  /*52e0*/  @!P3 IMAD.IADD R57, R57, 0x1, -R4.reuse ;  /* 0x000000013939b824 */ /* 0x100fe200078e0a04 */
[----:B------:R-:W-:Y:S01]  /*52f0*/  ISETP.GT.U32.AND P5, PT, R4, R43, PT ;  /* 0x0000002b0400720c */ /* 0x000fe20003fa4070 */
[----:B------:R-:W-:-:S02]  /*5300*/  @!P4 IMAD.IADD R177, R177, 0x1, -R4 ;  /* 0x00000001b1b1c824 */ /* 0x000fc400078e0a04 */
[----:B------:R-:W-:Y:S01]  /*5310*/  @!P6 IMAD.MOV R59, RZ, RZ, -R59 ;  /* 0x000000ffff3be224 */ /* 0x000fe200078e0a3b */
[----:B------:R-:W-:Y:S01]  /*5320*/  ISETP.GT.U32.AND P3, PT, R4, R57, PT ;  /* 0x000000390400720c */ /* 0x000fe20003f64070 */
[----:B------:R-:W-:Y:S01]  /*5330*/  IMAD.HI.U32 R14, R8, R41, RZ ;  /* 0x00000029080e7227 */ /* 0x000fe200078e00ff */
[C---:B------:R-:W-:Y:S02]  /*5340*/  ISETP.GT.U32.AND P6, PT, R4.reuse, R157, PT ;  /* 0x0000009d0400720c */ /* 0x040fe40003fc4070 */
[----:B------:R-:W-:Y:S01]  /*5350*/  ISETP.GT.U32.AND P4, PT, R4, R177, PT ;  /* 0x000000b10400720c */ /* 0x000fe20003f84070 */
[----:B------:R-:W-:-:S04]  /*5360*/  IMAD.HI.U32 R15, R8, R179, RZ ;  /* 0x000000b3080f7227 */ /* 0x000fc800078e00ff */
[----:B------:R-:W-:Y:S02]  /*5370*/  IMAD.MOV R14, RZ, RZ, -R14 ;  /* 0x000000ffff0e7224 */ /* 0x000fe400078e0a0e */
[----:B------:R-:W-:Y:S02]  /*5380*/  IMAD.MOV R15, RZ, RZ, -R15 ;  /* 0x000000ffff0f7224 */ /* 0x000fe400078e0a0f */
[C---:B------:R-:W-:Y:S02]  /*5390*/  IMAD R41, R4.reuse, R14, R41 ;  /* 0x0000000e04297224 */ /* 0x040fe400078e0229 */
[C---:B------:R-:W-:Y:S02]  /*53a0*/  IMAD R179, R4.reuse, R15, R179 ;  /* 0x0000000f04b37224 */ /* 0x040fe400078e02b3 */
[--C-:B------:R-:W-:Y:S01]  /*53b0*/  @!P3 IMAD.IADD R57, R57, 0x1, -R4.reuse ;  /* 0x000000013939b824 */ /* 0x100fe200078e0a04 */
[----:B------:R-:W-:Y:S01]  /*53c0*/  @!P4 IADD3 R177, R177, -R4, RZ ;  /* 0x80000004b1b1c210 */ /* 0x000fe20007ffe0ff */
[----:B------:R-:W-:Y:S01]  /*53d0*/  @!P6 IMAD.IADD R157, R157, 0x1, -R4 ;  /* 0x000000019d9de824 */ /* 0x000fe200078e0a04 */
[C---:B------:R-:W-:Y:S01]  /*53e0*/  ISETP.GT.U32.AND P4, PT, R4.reuse, R41, PT ;  /* 0x000000290400720c */ /* 0x040fe20003f84070 */
[----:B------:R-:W-:Y:S01]  /*53f0*/  @!P0 IMAD.MOV R57, RZ, RZ, -R57 ;  /* 0x000000ffff398224 */ /* 0x000fe200078e0a39 */
[----:B------:R-:W-:Y:S01]  /*5400*/  ISETP.GT.U32.AND P3, PT, R4, R179, PT ;  /* 0x000000b30400720c */ /* 0x000fe20003f64070 */
[----:B------:R-:W-:Y:S01]  /*5410*/  IMAD.HI.U32 R14, R8, R37, RZ ;  /* 0x00000025080e7227 */ /* 0x000fe200078e00ff */
[----:B------:R-:W-:-:S02]  /*5420*/  ISETP.GT.U32.AND P0, PT, R4, R157, PT ;  /* 0x0000009d0400720c */ /* 0x000fc40003f04070 */
[----:B------:R-:W-:Y:S01]  /*5430*/  ISETP.GE.AND P6, PT, R20, RZ, PT ;  /* 0x000000ff1400720c */ /* 0x000fe20003fc6270 */
[----:B------:R-:W-:Y:S01]  /*5440*/  @!P5 IMAD.IADD R43, R43, 0x1, -R4 ;  /* 0x000000012b2bd824 */ /* 0x000fe200078e0a04 */
[----:B------:R-:W-:Y:S01]  /*5450*/  LOP3.LUT R20, R5, 0x1e, RZ, 0xfc, !PT ;  /* 0x0000001e05147812 */ /* 0x000fe200078efcff */
[----:B------:R-:W-:-:S03]  /*5460*/  IMAD.HI.U32 R15, R8, R181, RZ ;  /* 0x000000b5080f7227 */ /* 0x000fc600078e00ff */
[C---:B------:R-:W-:Y:S01]  /*5470*/  ISETP.GT.U32.AND P5, PT, R4.reuse, R43, PT ;  /* 0x0000002b0400720c */ /* 0x040fe20003fa4070 */
[----:B------:R-:W-:Y:S01]  /*5480*/  IMAD.MOV R14, RZ, RZ, -R14 ;  /* 0x000000ffff0e7224 */ /* 0x000fe200078e0a0e */
[----:B------:R-:W-:Y:S01]  /*5490*/  IABS R185, R20 ;  /* 0x0000001400b97213 */ /* 0x000fe20000000000 */
[----:B------:R-:W-:Y:S02]  /*54a0*/  IMAD.MOV R15, RZ, RZ, -R15 ;  /* 0x000000ffff0f7224 */ /* 0x000fe400078e0a0f */
[C---:B------:R-:W-:Y:S01]  /*54b0*/  IMAD R37, R4.reuse, R14, R37 ;  /* 0x0000000e04257224 */ /* 0x040fe200078e0225 */
[----:B------:R-:W-:Y:S01]  /*54c0*/  LOP3.LUT R14, R5, 0x28, RZ, 0xfc, !PT ;  /* 0x00000028050e7812 */ /* 0x000fe200078efcff */
[--C-:B------:R-:W-:Y:S02]  /*54d0*/  @!P4 IMAD.IADD R41, R41, 0x1, -R4.reuse ;  /* 0x000000012929c824 */ /* 0x100fe400078e0a04 */
[--C-:B------:R-:W-:Y:S01]  /*54e0*/  @!P3 IMAD.IADD R179, R179, 0x1, -R4.reuse ;  /* 0x00000001b3b3b824 */ /* 0x100fe200078e0a04 */
[----:B------:R-:W-:Y:S01]  /*54f0*/  IABS R35, R14 ;  /* 0x0000000e00237213 */ /* 0x000fe20000000000 */
[----:B------:R-:W-:Y:S01]  /*5500*/  IMAD R181, R4, R15, R181 ;  /* 0x0000000f04b57224 */ /* 0x000fe200078e02b5 */
[----:B------:R-:W-:Y:S01]  /*5510*/  ISETP.GE.AND P3, PT, R16, RZ, PT ;  /* 0x000000ff1000720c */ /* 0x000fe20003f66270 */
[--C-:B------:R-:W-:Y:S01]  /*5520*/  @!P0 IMAD.IADD R157, R157, 0x1, -R4.reuse ;  /* 0x000000019d9d8824 */ /* 0x100fe200078e0a04 */
[C---:B------:R-:W-:Y:S01]  /*5530*/  ISETP.GT.U32.AND P0, PT, R4.reuse, R37, PT ;  /* 0x000000250400720c */ /* 0x040fe20003f04070 */
[----:B------:R-:W-:Y:S01]  /*5540*/  @!P1 IMAD.MOV R177, RZ, RZ, -R177 ;  /* 0x000000ffffb19224 */ /* 0x000fe200078e0ab1 */
[C---:B------:R-:W-:Y:S01]  /*5550*/  ISETP.GT.U32.AND P1, PT, R4.reuse, R41, PT ;  /* 0x000000290400720c */ /* 0x040fe20003f24070 */
[----:B------:R-:W-:Y:S01]  /*5560*/  @!P6 IMAD.MOV R157, RZ, RZ, -R157 ;  /* 0x000000ffff9de224 */ /* 0x000fe200078e0a9d */
[C---:B------:R-:W-:Y:S01]  /*5570*/  ISETP.GT.U32.AND P4, PT, R4.reuse, R179, PT ;  /* 0x000000b30400720c */ /* 0x040fe20003f84070 */
[----:B------:R-:W-:Y:S01]  /*5580*/  @!P5 IMAD.IADD R43, R43, 0x1, -R4 ;  /* 0x000000012b2bd824 */ /* 0x000fe200078e0a04 */
[----:B------:R-:W-:-:S02]  /*5590*/  ISETP.GT.U32.AND P6, PT, R4, R181, PT ;  /* 0x000000b50400720c */ /* 0x000fc40003fc4070 */
[----:B------:R-:W-:Y:S01]  /*55a0*/  ISETP.GE.AND P5, PT, R21, RZ, PT ;  /* 0x000000ff1500720c */ /* 0x000fe20003fa6270 */
[----:B------:R-:W-:Y:S01]  /*55b0*/  @!P2 IMAD.MOV R43, RZ, RZ, -R43 ;  /* 0x000000ffff2ba224 */ /* 0x000fe200078e0a2b */
[----:B------:R-:W-:Y:S02]  /*55c0*/  LOP3.LUT R16, R5, 0x26, RZ, 0xfc, !PT ;  /* 0x0000002605107812 */ /* 0x000fe400078efcff */
[----:B------:R-:W-:Y:S01]  /*55d0*/  ISETP.GE.AND P2, PT, R22, RZ, PT ;  /* 0x000000ff1600720c */ /* 0x000fe20003f46270 */
[--C-:B------:R-:W-:Y:S01]  /*55e0*/  @!P0 IMAD.IADD R37, R37, 0x1, -R4.reuse ;  /* 0x0000000125258824 */ /* 0x100fe200078e0a04 */
[----:B------:R-:W-:Y:S01]  /*55f0*/  IABS R159, R16 ;  /* 0x00000010009f7213 */ /* 0x000fe20000000000 */
[--C-:B------:R-:W-:Y:S01]  /*5600*/  @!P1 IMAD.IADD R41, R41, 0x1, -R4.reuse ;  /* 0x0000000129299824 */ /* 0x100fe200078e0a04 */
[----:B------:R-:W-:Y:S01]  /*5610*/  ISETP.GE.AND P1, PT, R14, RZ, PT ;  /* 0x000000ff0e00720c */ /* 0x000fe20003f26270 */
[--C-:B------:R-:W-:Y:S01]  /*5620*/  @!P4 IMAD.IADD R179, R179, 0x1, -R4.reuse ;  /* 0x00000001b3b3c824 */ /* 0x100fe200078e0a04 */
[----:B------:R-:W-:Y:S01]  /*5630*/  ISETP.GE.AND P4, PT, R24, RZ, PT ;  /* 0x000000ff1800720c */ /* 0x000fe20003f86270 */
[----:B------:R-:W-:Y:S01]  /*5640*/  @!P6 IMAD.IADD R181, R181, 0x1, -R4 ;  /* 0x00000001b5b5e824 */ /* 0x000fe200078e0a04 */
[----:B------:R-:W-:Y:S01]  /*5650*/  ISETP.GT.U32.AND P6, PT, R4, R37, PT ;  /* 0x000000250400720c */ /* 0x000fe20003fc4070 */
[----:B------:R-:W-:Y:S01]  /*5660*/  IMAD.HI.U32 R14, R8, R35, RZ ;  /* 0x00000023080e7227 */ /* 0x000fe200078e00ff */
[----:B------:R-:W-:-:S02]  /*5670*/  ISETP.GE.AND P0, PT, R16, RZ, PT ;  /* 0x000000ff1000720c */ /* 0x000fc40003f06270 */
[C---:B------:R-:W-:Y:S01]  /*5680*/  LOP3.LUT R16, R5.reuse, 0x20, RZ, 0xfc, !PT ;  /* 0x0000002005107812 */ /* 0x040fe200078efcff */
[----:B------:R-:W-:Y:S01]  /*5690*/  @!P5 IMAD.MOV R179, RZ, RZ, -R179 ;  /* 0x000000ffffb3d224 */ /* 0x000fe200078e0ab3 */
[----:B------:R-:W-:Y:S01]  /*56a0*/  ISETP.GT.U32.AND P5, PT, R4, R181, PT ;  /* 0x000000b50400720c */ /* 0x000fe20003fa4070 */
[----:B------:R-:W-:Y:S01]  /*56b0*/  IMAD.HI.U32 R15, R8, R159, RZ ;  /* 0x0000009f080f7227 */ /* 0x000fe200078e00ff */
[----:B------:R-:W-:Y:S02]  /*56c0*/  IADD3 R14, -R14, RZ, RZ ;  /* 0x000000ff0e0e7210 */ /* 0x000fe40007ffe1ff */
[----:B------:R-:W-:Y:S01]  /*56d0*/  IABS R27, R16 ;  /* 0x00000010001b7213 */ /* 0x000fe20000000000 */
[----:B------:R-:W-:Y:S01]  /*56e0*/  IMAD.MOV R15, RZ, RZ, -R15 ;  /* 0x000000ffff0f7224 */ /* 0x000fe200078e0a0f */
[C---:B------:R-:W-:Y:S01]  /*56f0*/  LOP3.LUT R22, R5.reuse, 0x1c, RZ, 0xfc, !PT ;  /* 0x0000001c05167812 */ /* 0x040fe200078efcff */
[C---:B------:R-:W-:Y:S01]  /*5700*/  IMAD R35, R4.reuse, R14, R35 ;  /* 0x0000000e04237224 */ /* 0x040fe200078e0223 */
[----:B------:R-:W-:Y:S01]  /*5710*/  LOP3.LUT R14, R5, 0x24, RZ, 0xfc, !PT ;  /* 0x00000024050e7812 */ /* 0x000fe200078efcff */
[--C-:B------:R-:W-:Y:S01]  /*5720*/  @!P6 IMAD.IADD R37, R37, 0x1, -R4.reuse ;  /* 0x000000012525e824 */ /* 0x100fe200078e0a04 */
[----:B------:R-:W-:Y:S01]  /*5730*/  IABS R45, R22 ;  /* 0x00000016002d7213 */ /* 0x000fe20000000000 */
[C---:B------:R-:W-:Y:S01]  /*5740*/  IMAD R159, R4.reuse, R15, R159 ;  /* 0x0000000f049f7224 */ /* 0x040fe200078e029f */
[C---:B------:R-:W-:Y:S01]  /*5750*/  ISETP.GT.U32.AND P6, PT, R4.reuse, R35, PT ;  /* 0x000000230400720c */ /* 0x040fe20003fc4070 */
[----:B------:R-:W-:Y:S01]  /*5760*/  @!P5 IMAD.IADD R181, R181, 0x1, -R4 ;  /* 0x00000001b5b5d824 */ /* 0x000fe200078e0a04 */
[----:B------:R-:W-:Y:S01]  /*5770*/  IABS R183, R14 ;  /* 0x0000000e00b77213 */ /* 0x000fe20000000000 */
[----:B------:R-:W-:Y:S01]  /*5780*/  @!P3 IMAD.MOV R41, RZ, RZ, -R41 ;  /* 0x000000ffff29b224 */ /* 0x000fe200078e0a29 */
[----:B------:R-:W-:Y:S01]  /*5790*/  LOP3.LUT R15, R5, 0x22, RZ, 0xfc, !PT ;  /* 0x00000022050f7812 */ /* 0x000fe200078efcff */
[----:B------:R-:W-:Y:S01]  /*57a0*/  @!P4 IMAD.MOV R181, RZ, RZ, -R181 ;  /* 0x000000ffffb5c224 */ /* 0x000fe200078e0ab5 */
[----:B------:R-:W-:Y:S01]  /*57b0*/  ISETP.GT.U32.AND P4, PT, R4, R159, PT ;  /* 0x0000009f0400720c */ /* 0x000fe20003f84070 */
[----:B------:R-:W-:Y:S01]  /*57c0*/  @!P2 IMAD.MOV R37, RZ, RZ, -R37 ;  /* 0x000000ffff25a224 */ /* 0x000fe200078e0a25 */
[----:B------:R-:W-:Y:S01]  /*57d0*/  ISETP.GE.AND P3, PT, R14, RZ, PT ;  /* 0x000000ff0e00720c */ /* 0x000fe20003f66270 */
[----:B------:R-:W-:Y:S01]  /*57e0*/  IMAD.HI.U32 R14, R8, R183, RZ ;  /* 0x000000b7080e7227 */ /* 0x000fe200078e00ff */
[----:B------:R-:W-:-:S02]  /*57f0*/  IABS R33, R15 ;  /* 0x0000000f00217213 */ /* 0x000fc40000000000 */
[----:B------:R-:W-:Y:S01]  /*5800*/  ISETP.GE.AND P5, PT, R15, RZ, PT ;  /* 0x000000ff0f00720c */ /* 0x000fe20003fa6270 */
[----:B------:R-:W-:Y:S01]  /*5810*/  @!P6 IMAD.IADD R35, R35, 0x1, -R4 ;  /* 0x000000012323e824 */ /* 0x000fe200078e0a04 */
[----:B------:R-:W-:Y:S01]  /*5820*/  ISETP.GE.AND P2, PT, R16, RZ, PT ;  /* 0x000000ff1000720c */ /* 0x000fe20003f46270 */
[----:B------:R-:W-:Y:S01]  /*5830*/  IMAD.MOV R14, RZ, RZ, -R14 ;  /* 0x000000ffff0e7224 */ /* 0x000fe200078e0a0e */
[----:B------:R-:W-:Y:S01]  /*5840*/  LOP3.LUT R24, R5, 0x1a, RZ, 0xfc, !PT ;  /* 0x0000001a05187812 */ /* 0x000fe200078efcff */
[----:B------:R-:W-:Y:S01]  /*5850*/  IMAD.HI.U32 R15, R8, R33, RZ ;  /* 0x00000021080f7227 */ /* 0x000fe200078e00ff */
[C---:B------:R-:W-:Y:S02]  /*5860*/  ISETP.GT.U32.AND P6, PT, R4.reuse, R35, PT ;  /* 0x000000230400720c */ /* 0x040fe40003fc4070 */
[----:B------:R-:W-:Y:S01]  /*5870*/  IABS R161, R24 ;  /* 0x0000001800a17213 */ /* 0x000fe20000000000 */
[----:B------:R-:W-:Y:S01]  /*5880*/  @!P4 IMAD.IADD R159, R159, 0x1, -R4 ;  /* 0x000000019f9fc824 */ /* 0x000fe200078e0a04 */
[----:B------:R-:W-:Y:S01]  /*5890*/  IABS R21, R32 ;  /* 0x0000002000157213 */ /* 0x000fe20000000000 */
[----:B------:R-:W-:-:S02]  /*58a0*/  IMAD R183, R4, R14, R183 ;  /* 0x0000000e04b77224 */ /* 0x000fc400078e02b7 */
[----:B------:R-:W-:Y:S01]  /*58b0*/  IMAD.HI.U32 R14, R8, R27, RZ ;  /* 0x0000001b080e7227 */ /* 0x000fe200078e00ff */
[----:B------:R-:W-:-:S03]  /*58c0*/  ISETP.GT.U32.AND P4, PT, R4, R159, PT ;  /* 0x0000009f0400720c */ /* 0x000fc60003f84070 */
[----:B------:R-:W-:Y:S02]  /*58d0*/  IMAD.MOV R15, RZ, RZ, -R15 ;  /* 0x000000ffff0f7224 */ /* 0x000fe400078e0a0f */
[----:B------:R-:W-:Y:S02]  /*58e0*/  IMAD.MOV R16, RZ, RZ, -R14 ;  /* 0x000000ffff107224 */ /* 0x000fe400078e0a0e */
[C---:B------:R-:W-:Y:S02]  /*58f0*/  IMAD R33, R4.reuse, R15, R33 ;  /* 0x0000000f04217224 */ /* 0x040fe400078e0221 */
[--C-:B------:R-:W-:Y:S01]  /*5900*/  @!P6 IMAD.IADD R35, R35, 0x1, -R4.reuse ;  /* 0x000000012323e824 */ /* 0x100fe200078e0a04 */
[C---:B------:R-:W-:Y:S01]  /*5910*/  ISETP.GT.U32.AND P6, PT, R4.reuse, R183, PT ;  /* 0x000000b70400720c */ /* 0x040fe20003fc4070 */
[C---:B------:R-:W-:Y:S02]  /*5920*/  IMAD R27, R4.reuse, R16, R27 ;  /* 0x00000010041b7224 */ /* 0x040fe400078e021b */
[----:B------:R-:W-:Y:S01]  /*5930*/  @!P1 IMAD.MOV R35, RZ, RZ, -R35 ;  /* 0x000000ffff239224 */ /* 0x000fe200078e0a23 */
[C---:B------:R-:W-:Y:S01]  /*5940*/  ISETP.GT.U32.AND P1, PT, R4.reuse, R33, PT ;  /* 0x000000210400720c */ /* 0x040fe20003f24070 */
[----:B------:R-:W-:Y:S01]  /*5950*/  @!P4 IMAD.IADD R159, R159, 0x1, -R4 ;  /* 0x000000019f9fc824 */ /* 0x000fe200078e0a04 */
[----:B------:R-:W-:Y:S01]  /*5960*/  ISETP.GT.U32.AND P4, PT, R4, R27, PT ;  /* 0x0000001b0400720c */ /* 0x000fe20003f84070 */
[----:B------:R-:W-:-:S04]  /*5970*/  IMAD.HI.U32 R14, R8, R45, RZ ;  /* 0x0000002d080e7227 */ /* 0x000fc800078e00ff */
[----:B------:R-:W-:Y:S02]  /*5980*/  IMAD.MOV R14, RZ, RZ, -R14 ;  /* 0x000000ffff0e7224 */ /* 0x000fe400078e0a0e */
[--C-:B------:R-:W-:Y:S02]  /*5990*/  @!P6 IMAD.IADD R183, R183, 0x1, -R4.reuse ;  /* 0x00000001b7b7e824 */ /* 0x100fe400078e0a04 */
[C---:B------:R-:W-:Y:S02]  /*59a0*/  IMAD R45, R4.reuse, R14, R45 ;  /* 0x0000000e042d7224 */ /* 0x040fe400078e022d */
[--C-:B------:R-:W-:Y:S01]  /*59b0*/  @!P1 IMAD.IADD R33, R33, 0x1, -R4.reuse ;  /* 0x0000000121219824 */ /* 0x100fe200078e0a04 */
[----:B------:R-:W-:Y:S01]  /*59c0*/  ISETP.GT.U32.AND P6, PT, R4, R183, PT ;  /* 0x000000b70400720c */ /* 0x000fe20003fc4070 */
[----:B------:R-:W-:Y:S02]  /*59d0*/  @!P4 IMAD.IADD R27, R27, 0x1, -R4 ;  /* 0x000000011b1bc824 */ /* 0x000fe400078e0a04 */
[----:B------:R-:W-:Y:S01]  /*59e0*/  IMAD.HI.U32 R14, R8, R161, RZ ;  /* 0x000000a1080e7227 */ /* 0x000fe200078e00ff */
[----:B------:R-:W-:-:S02]  /*59f0*/  ISETP.GT.U32.AND P1, PT, R4, R33, PT ;  /* 0x000000210400720c */ /* 0x000fc40003f24070 */
[----:B------:R-:W-:Y:S01]  /*5a00*/  ISETP.GT.U32.AND P4, PT, R4, R27, PT ;  /* 0x0000001b0400720c */ /* 0x000fe20003f84070 */
[----:B------:R-:W-:Y:S02]  /*5a10*/  IMAD.MOV R14, RZ, RZ, -R14 ;  /* 0x000000ffff0e7224 */ /* 0x000fe400078e0a0e */
[----:B------:R-:W-:-:S04]  /*5a20*/  IMAD.HI.U32 R15, R8, R185, RZ ;  /* 0x000000b9080f7227 */ /* 0x000fc800078e00ff */
[C---:B------:R-:W-:Y:S01]  /*5a30*/  IMAD R161, R4.reuse, R14, R161 ;  /* 0x0000000e04a17224 */ /* 0x040fe200078e02a1 */
[----:B------:R-:W-:Y:S01]  /*5a40*/  IADD3 R15, -R15, RZ, RZ ;  /* 0x000000ff0f0f7210 */ /* 0x000fe20007ffe1ff */
[--C-:B------:R-:W-:Y:S02]  /*5a50*/  @!P6 IMAD.IADD R183, R183, 0x1, -R4.reuse ;  /* 0x00000001b7b7e824 */ /* 0x100fe400078e0a04 */
[--C-:B------:R-:W-:Y:S01]  /*5a60*/  @!P1 IMAD.IADD R33, R33, 0x1, -R4.reuse ;  /* 0x0000000121219824 */ /* 0x100fe200078e0a04 */
[C---:B------:R-:W-:Y:S01]  /*5a70*/  ISETP.GT.U32.AND P1, PT, R4.reuse, R45, PT ;  /* 0x0000002d0400720c */ /* 0x040fe20003f24070 */
[----:B------:R-:W-:Y:S01]  /*5a80*/  @!P4 IMAD.IADD R27, R27, 0x1, -R4 ;  /* 0x000000011b1bc824 */ /* 0x000fe200078e0a04 */
[C---:B------:R-:W-:Y:S01]  /*5a90*/  ISETP.GT.U32.AND P4, PT, R4.reuse, R161, PT ;  /* 0x000000a10400720c */ /* 0x040fe20003f84070 */
[----:B------:R-:W-:Y:S02]  /*5aa0*/  IMAD R185, R4, R15, R185 ;  /* 0x0000000f04b97224 */ /* 0x000fe400078e02b9 */
[----:B------:R-:W-:-:S03]  /*5ab0*/  IMAD.HI.U32 R15, R8, R47, RZ ;  /* 0x0000002f080f7227 */ /* 0x000fc600078e00ff */
[----:B------:R-:W-:Y:S01]  /*5ac0*/  ISETP.GT.U32.AND P6, PT, R4, R185, PT ;  /* 0x000000b90400720c */ /* 0x000fe20003fc4070 */
[----:B------:R-:W-:Y:S02]  /*5ad0*/  IMAD.MOV R15, RZ, RZ, -R15 ;  /* 0x000000ffff0f7224 */ /* 0x000fe400078e0a0f */
[----:B------:R-:W-:Y:S02]  /*5ae0*/  IMAD.HI.U32 R14, R8, R187, RZ ;  /* 0x000000bb080e7227 */ /* 0x000fe400078e00ff */
[----:B------:R-:W-:Y:S02]  /*5af0*/  @!P1 IADD3 R45, R45, -R4, RZ ;  /* 0x800000042d2d9210 */ /* 0x000fe40007ffe0ff */
[----:B------:R-:W-:Y:S02]  /*5b00*/  @!P4 IMAD.IADD R161, R161, 0x1, -R4 ;  /* 0x00000001a1a1c824 */ /* 0x000fe400078e0a04 */
[C---:B------:R-:W-:Y:S01]  /*5b10*/  ISETP.GT.U32.AND P4, PT, R4.reuse, R45, PT ;  /* 0x0000002d0400720c */ /* 0x040fe20003f84070 */
[----:B------:R-:W-:-:S02]  /*5b20*/  IMAD R47, R4, R15, R47 ;  /* 0x0000000f042f7224 */ /* 0x000fc400078e022f */
[----:B------:R-:W-:-:S04]  /*5b30*/  IMAD.HI.U32 R16, R8, R21, RZ ;  /* 0x0000001508107227 */ /* 0x000fc800078e00ff */
[----:B------:R-:W-:Y:S02]  /*5b40*/  IMAD.MOV R14, RZ, RZ, -R14 ;  /* 0x000000ffff0e7224 */ /* 0x000fe400078e0a0e */
[----:B------:R-:W-:Y:S02]  /*5b50*/  IMAD.MOV R16, RZ, RZ, -R16 ;  /* 0x000000ffff107224 */ /* 0x000fe400078e0a10 */
[C---:B------:R-:W-:Y:S02]  /*5b60*/  IMAD R187, R4.reuse, R14, R187 ;  /* 0x0000000e04bb7224 */ /* 0x040fe400078e02bb */
[----:B------:R-:W-:Y:S01]  /*5b70*/  @!P4 IMAD.IADD R45, R45, 0x1, -R4 ;  /* 0x000000012d2dc824 */ /* 0x000fe200078e0a04 */
[----:B------:R-:W-:Y:S01]  /*5b80*/  ISETP.GT.U32.AND P4, PT, R4, R47, PT ;  /* 0x0000002f0400720c */ /* 0x000fe20003f84070 */
[----:B------:R-:W-:-:S04]  /*5b90*/  IMAD.HI.U32 R14, R8, R189, RZ ;  /* 0x000000bd080e7227 */ /* 0x000fc800078e00ff */
[----:B------:R-:W-:Y:S02]  /*5ba0*/  IMAD R21, R4, R16, R21 ;  /* 0x0000001004157224 */ /* 0x000fe400078e0215 */
[----:B------:R-:W-:Y:S01]  /*5bb0*/  @!P6 IMAD.IADD R185, R185, 0x1, -R4 ;  /* 0x00000001b9b9e824 */ /* 0x000fe200078e0a04 */
[----:B------:R-:W-:Y:S01]  /*5bc0*/  ISETP.GE.AND P6, PT, R20, RZ, PT ;  /* 0x000000ff1400720c */ /* 0x000fe20003fc6270 */
[----:B------:R-:W-:Y:S01]  /*5bd0*/  IMAD.MOV R16, RZ, RZ, -R14 ;  /* 0x000000ffff107224 */ /* 0x000fe200078e0a0e */
[----:B------:R-:W-:Y:S01]  /*5be0*/  LOP3.LUT R20, R5, 0x2, RZ, 0xfc, !PT ;  /* 0x0000000205147812 */ /* 0x000fe200078efcff */
[----:B------:R-:W-:Y:S01]  /*5bf0*/  @!P0 IMAD.MOV R159, RZ, RZ, -R159 ;  /* 0x000000ffff9f8224 */ /* 0x000fe200078e0a9f */
[C---:B------:R-:W-:Y:S01]  /*5c00*/  ISETP.GT.U32.AND P1, PT, R4.reuse, R185, PT ;  /* 0x000000b90400720c */ /* 0x040fe20003f24070 */
[C---:B------:R-:W-:Y:S01]  /*5c10*/  IMAD R189, R4.reuse, R16, R189 ;  /* 0x0000001004bd7224 */ /* 0x040fe200078e02bd */
[----:B------:R-:W-:Y:S01]  /*5c20*/  ISETP.GT.U32.AND P0, PT, R4, R161, PT ;  /* 0x000000a10400720c */ /* 0x000fe20003f04070 */
[----:B------:R-:W-:Y:S01]  /*5c30*/  @!P4 IMAD.IADD R47, R47, 0x1, -R4 ;  /* 0x000000012f2fc824 */ /* 0x000fe200078e0a04 */
[----:B------:R-:W-:Y:S01]  /*5c40*/  IABS R26, R20 ;  /* 0x00000014001a7213 */ /* 0x000fe20000000000 */
[----:B------:R-:W-:Y:S01]  /*5c50*/  IMAD.HI.U32 R14, R8, R49, RZ ;  /* 0x00000031080e7227 */ /* 0x000fe200078e00ff */
[----:B------:R-:W-:-:S03]  /*5c60*/  ISETP.GT.U32.AND P4, PT, R4, R189, PT ;  /* 0x000000bd0400720c */ /* 0x000fc60003f84070 */
[----:B------:R-:W-:Y:S02]  /*5c70*/  IMAD.MOV R14, RZ, RZ, -R14 ;  /* 0x000000ffff0e7224 */ /* 0x000fe400078e0a0e */
[----:B------:R-:W-:-:S04]  /*5c80*/  IMAD.HI.U32 R15, R8, R163, RZ ;  /* 0x000000a3080f7227 */ /* 0x000fc800078e00ff */
[--C-:B------:R-:W-:Y:S01]  /*5c90*/  @!P1 IMAD.IADD R185, R185, 0x1, -R4.reuse ;  /* 0x00000001b9b99824 */ /* 0x100fe200078e0a04 */
[C---:B------:R-:W-:Y:S01]  /*5ca0*/  ISETP.GT.U32.AND P1, PT, R4.reuse, R187, PT ;  /* 0x000000bb0400720c */ /* 0x040fe20003f24070 */
[C---:B------:R-:W-:Y:S02]  /*5cb0*/  IMAD R49, R4.reuse, R14, R49 ;  /* 0x0000000e04317224 */ /* 0x040fe400078e0231 */
[--C-:B------:R-:W-:Y:S01]  /*5cc0*/  @!P0 IMAD.IADD R161, R161, 0x1, -R4.reuse ;  /* 0x00000001a1a18824 */ /* 0x100fe200078e0a04 */
[C---:B------:R-:W-:Y:S01]  /*5cd0*/  ISETP.GT.U32.AND P0, PT, R4.reuse, R21, PT ;  /* 0x000000150400720c */ /* 0x040fe20003f04070 */
[----:B------:R-:W-:Y:S01]  /*5ce0*/  @!P4 IMAD.IADD R189, R189, 0x1, -R4 ;  /* 0x00000001bdbdc824 */ /* 0x000fe200078e0a04 */
[----:B------:R-:W-:Y:S01]  /*5cf0*/  ISETP.GT.U32.AND P4, PT, R4, R49, PT ;  /* 0x000000310400720c */ /* 0x000fe20003f84070 */
[----:B------:R-:W-:Y:S02]  /*5d00*/  IMAD.MOV R15, RZ, RZ, -R15 ;  /* 0x000000ffff0f7224 */ /* 0x000fe400078e0a0f */
[----:B------:R-:W-:-:S04]  /*5d10*/  IMAD.HI.U32 R16, R8, R191, RZ ;  /* 0x000000bf08107227 */ /* 0x000fc800078e00ff */
[--C-:B------:R-:W-:Y:S01]  /*5d20*/  @!P1 IMAD.IADD R187, R187, 0x1, -R4.reuse ;  /* 0x00000001bbbb9824 */ /* 0x100fe200078e0a04 */
[----:B------:R-:W-:Y:S01]  /*5d30*/  ISETP.GE.AND P1, PT, R22, RZ, PT ;  /* 0x000000ff1600720c */ /* 0x000fe20003f26270 */
[----:B------:R-:W-:Y:S02]  /*5d40*/  IMAD R163, R4, R15, R163 ;  /* 0x0000000f04a37224 */ /* 0x000fe400078e02a3 */
[--C-:B------:R-:W-:Y:S01]  /*5d50*/  @!P0 IMAD.IADD R21, R21, 0x1, -R4.reuse ;  /* 0x0000000115158824 */ /* 0x100fe200078e0a04 */
[----:B------:R-:W-:Y:S01]  /*5d60*/  ISETP.GE.AND P0, PT, R24, RZ, PT ;  /* 0x000000ff1800720c */ /* 0x000fe20003f06270 */
[----:B------:R-:W-:Y:S01]  /*5d70*/  @!P4 IMAD.IADD R49, R49, 0x1, -R4 ;  /* 0x000000013131c824 */ /* 0x000fe200078e0a04 */
[----:B------:R-:W-:Y:S01]  /*5d80*/  ISETP.GT.U32.AND P4, PT, R4, R163, PT ;  /* 0x000000a30400720c */ /* 0x000fe20003f84070 */
[----:B------:R-:W-:Y:S01]  /*5d90*/  IMAD.MOV R16, RZ, RZ, -R16 ;  /* 0x000000ffff107224 */ /* 0x000fe200078e0a10 */
[----:B------:R-:W-:Y:S01]  /*5da0*/  IABS R24, R48 ;  /* 0x0000003000187213 */ /* 0x000fe20000000000 */
[----:B------:R-:W-:-:S04]  /*5db0*/  IMAD.HI.U32 R5, R8, R51, RZ ;  /* 0x0000003308057227 */ /* 0x000fc800078e00ff */
[C---:B------:R-:W-:Y:S01]  /*5dc0*/  IMAD R191, R4.reuse, R16, R191 ;  /* 0x0000001004bf7224 */ /* 0x040fe200078e02bf */
[----:B------:R-:W-:Y:S01]  /*5dd0*/  IADD3 R5, -R5, RZ, RZ ;  /* 0x000000ff05057210 */ /* 0x000fe20007ffe1ff */
[----:B------:R-:W-:Y:S01]  /*5de0*/  @!P3 IMAD.MOV R183, RZ, RZ, -R183 ;  /* 0x000000ffffb7b224 */ /* 0x000fe200078e0ab7 */
[C---:B------:R-:W-:Y:S01]  /*5df0*/  ISETP.GT.U32.AND P3, PT, R4.reuse, R187, PT ;  /* 0x000000bb0400720c */ /* 0x040fe20003f64070 */
[----:B------:R-:W-:Y:S01]  /*5e00*/  @!P1 IMAD.MOV R45, RZ, RZ, -R45 ;  /* 0x000000ffff2d9224 */ /* 0x000fe200078e0a2d */
[C---:B------:R-:W-:Y:S01]  /*5e10*/  ISETP.GT.U32.AND P1, PT, R4.reuse, R49, PT ;  /* 0x000000310400720c */ /* 0x040fe20003f24070 */
[----:B------:R-:W-:Y:S01]  /*5e20*/  @!P0 IMAD.MOV R161, RZ, RZ, -R161 ;  /* 0x000000ffffa18224 */ /* 0x000fe200078e0aa1 */
[C---:B------:R-:W-:Y:S01]  /*5e30*/  ISETP.GT.U32.AND P0, PT, R4.reuse, R191, PT ;  /* 0x000000bf0400720c */ /* 0x040fe20003f04070 */
[----:B------:R-:W-:Y:S01]  /*5e40*/  @!P4 IMAD.IADD R163, R163, 0x1, -R4 ;  /* 0x00000001a3a3c824 */ /* 0x000fe200078e0a04 */
[----:B------:R-:W-:Y:S01]  /*5e50*/  ISETP.GT.U32.AND P4, PT, R4, R47, PT ;  /* 0x0000002f0400720c */ /* 0x000fe20003f84070 */
[----:B------:R-:W-:-:S04]  /*5e60*/  IMAD.HI.U32 R14, R8, R53, RZ ;  /* 0x00000035080e7227 */ /* 0x000fc800078e00ff */
[----:B------:R-:W-:Y:S01]  /*5e70*/  @!P2 IMAD.MOV R27, RZ, RZ, -R27 ;  /* 0x000000ffff1ba224 */ /* 0x000fe200078e0a1b */
[C---:B------:R-:W-:Y:S01]  /*5e80*/  ISETP.GT.U32.AND P2, PT, R4.reuse, R21, PT ;  /* 0x000000150400720c */ /* 0x040fe20003f44070 */
[----:B------:R-:W-:Y:S02]  /*5e90*/  IMAD R51, R4, R5, R51 ;  /* 0x0000000504337224 */ /* 0x000fe400078e0233 */
[----:B------:R-:W-:-:S04]  /*5ea0*/  IMAD.HI.U32 R15, R8, R193, RZ ;  /* 0x000000c1080f7227 */ /* 0x000fc800078e00ff */
[----:B------:R-:W-:Y:S02]  /*5eb0*/  IMAD.MOV R14, RZ, RZ, -R14 ;  /* 0x000000ffff0e7224 */ /* 0x000fe400078e0a0e */
[--C-:B------:R-:W-:Y:S01]  /*5ec0*/  @!P3 IMAD.IADD R187, R187, 0x1, -R4.reuse ;  /* 0x00000001bbbbb824 */ /* 0x100fe200078e0a04 */
[C---:B------:R-:W-:Y:S01]  /*5ed0*/  ISETP.GT.U32.AND P3, PT, R4.reuse, R51, PT ;  /* 0x000000330400720c */ /* 0x040fe20003f64070 */
[----:B------:R-:W-:Y:S02]  /*5ee0*/  IMAD.MOV R22, RZ, RZ, -R15 ;  /* 0x000000ffff167224 */ /* 0x000fe400078e0a0f */
[----:B------:R-:W-:Y:S02]  /*5ef0*/  IMAD R15, R4, R14, R53 ;  /* 0x0000000e040f7224 */ /* 0x000fe400078e0235 */
[--C-:B------:R-:W-:Y:S01]  /*5f00*/  @!P1 IMAD.IADD R49, R49, 0x1, -R4.reuse ;  /* 0x0000000131319824 */ /* 0x100fe200078e0a04 */
[----:B------:R-:W-:Y:S01]  /*5f10*/  ISETP.GE.AND P1, PT, R28, RZ, PT ;  /* 0x000000ff1c00720c */ /* 0x000fe20003f26270 */
[----:B------:R-:W-:Y:S01]  /*5f20*/  @!P5 IMAD.MOV R33, RZ, RZ, -R33 ;  /* 0x000000ffff21d224 */ /* 0x000fe200078e0a21 */
[----:B------:R-:W-:Y:S01]  /*5f30*/  ISETP.GT.U32.AND P5, PT, R4, R189, PT ;  /* 0x000000bd0400720c */ /* 0x000fe20003fa4070 */
[----:B------:R-:W-:Y:S01]  /*5f40*/  @!P0 IMAD.IADD R191, R191, 0x1, -R4 ;  /* 0x00000001bfbf8824 */ /* 0x000fe200078e0a04 */
[----:B------:R-:W-:Y:S01]  /*5f50*/  ISETP.GE.AND P0, PT, R30, RZ, PT ;  /* 0x000000ff1e00720c */ /* 0x000fe20003f06270 */
[----:B------:R-:W-:-:S02]  /*5f60*/  IMAD R193, R4, R22, R193 ;  /* 0x0000001604c17224 */ /* 0x000fc400078e02c1 */
[----:B------:R-:W-:Y:S01]  /*5f70*/  @!P6 IMAD.MOV R185, RZ, RZ, -R185 ;  /* 0x000000ffffb9e224 */ /* 0x000fe200078e0ab9 */
[----:B------:R-:W-:Y:S01]  /*5f80*/  ISETP.GT.U32.AND P6, PT, R4, R163, PT ;  /* 0x000000a30400720c */ /* 0x000fe20003fc4070 */
[----:B------:R-:W-:-:S04]  /*5f90*/  IMAD.HI.U32 R16, R8, R24, RZ ;  /* 0x0000001808107227 */ /* 0x000fc800078e00ff */
[----:B------:R-:W-:Y:S02]  /*5fa0*/  IMAD.HI.U32 R8, R8, R26, RZ ;  /* 0x0000001a08087227 */ /* 0x000fe400078e00ff */
[----:B------:R-:W-:Y:S02]  /*5fb0*/  @!P5 IADD3 R189, R189, -R4, RZ ;  /* 0x80000004bdbdd210 */ /* 0x000fe40007ffe0ff */
[--C-:B------:R-:W-:Y:S01]  /*5fc0*/  @!P4 IMAD.IADD R47, R47, 0x1, -R4.reuse ;  /* 0x000000012f2fc824 */ /* 0x100fe200078e0a04 */
[C---:B------:R-:W-:Y:S01]  /*5fd0*/  ISETP.GT.U32.AND P4, PT, R4.reuse, R15, PT ;  /* 0x0000000f0400720c */ /* 0x040fe20003f84070 */
[----:B------:R-:W-:Y:S01]  /*5fe0*/  @!P2 IMAD.IADD R21, R21, 0x1, -R4 ;  /* 0x000000011515a824 */ /* 0x000fe200078e0a04 */
[----:B------:R-:W-:Y:S01]  /*5ff0*/  ISETP.GT.U32.AND P2, PT, R4, R193, PT ;  /* 0x000000c10400720c */ /* 0x000fe20003f44070 */
[----:B------:R-:W-:Y:S02]  /*6000*/  IMAD.MOV R16, RZ, RZ, -R16 ;  /* 0x000000ffff107224 */ /* 0x000fe400078e0a10 */
[----:B------:R-:W-:-:S02]  /*6010*/  IMAD.MOV R5, RZ, RZ, -R8 ;  /* 0x000000ffff057224 */ /* 0x000fc400078e0a08 */
[----:B------:R-:W-:Y:S02]  /*6020*/  IMAD R53, R4, R16, R24 ;  /* 0x0000001004357224 */ /* 0x000fe400078e0218 */
[----:B------:R-:W-:Y:S01]  /*6030*/  @!P3 IMAD.IADD R51, R51, 0x1, -R4 ;  /* 0x000000013333b824 */ /* 0x000fe200078e0a04 */
[----:B------:R-:W-:Y:S01]  /*6040*/  ISETP.GE.AND P3, PT, R32, RZ, PT ;  /* 0x000000ff2000720c */ /* 0x000fe20003f66270 */
[C---:B------:R-:W-:Y:S01]  /*6050*/  IMAD R5, R4.reuse, R5, R26 ;  /* 0x0000000504057224 */ /* 0x040fe200078e021a */
[C---:B------:R-:W-:Y:S01]  /*6060*/  ISETP.GT.U32.AND P5, PT, R4.reuse, R53, PT ;  /* 0x000000350400720c */ /* 0x040fe20003fa4070 */
[----:B------:R-:W-:Y:S01]  /*6070*/  @!P1 IMAD.MOV R187, RZ, RZ, -R187 ;  /* 0x000000ffffbb9224 */ /* 0x000fe200078e0abb */
[C---:B------:R-:W-:Y:S01]  /*6080*/  ISETP.GT.U32.AND P1, PT, R4.reuse, R191, PT ;  /* 0x000000bf0400720c */ /* 0x040fe20003f24070 */
[----:B------:R-:W-:Y:S01]  /*6090*/  @!P0 IMAD.MOV R47, RZ, RZ, -R47 ;  /* 0x000000ffff2f8224 */ /* 0x000fe200078e0a2f */
[C---:B------:R-:W-:Y:S01]  /*60a0*/  ISETP.GT.U32.AND P0, PT, R4.reuse, R51, PT ;  /* 0x000000330400720c */ /* 0x040fe20003f04070 */
[--C-:B------:R-:W-:Y:S01]  /*60b0*/  @!P6 IMAD.IADD R163, R163, 0x1, -R4.reuse ;  /* 0x00000001a3a3e824 */ /* 0x100fe200078e0a04 */
[----:B------:R-:W-:Y:S01]  /*60c0*/  ISETP.GT.U32.AND P6, PT, R4, R5, PT ;  /* 0x000000050400720c */ /* 0x000fe20003fc4070 */
[--C-:B------:R-:W-:Y:S01]  /*60d0*/  @!P4 IMAD.IADD R15, R15, 0x1, -R4.reuse ;  /* 0x000000010f0fc824 */ /* 0x100fe200078e0a04 */
[----:B------:R-:W-:Y:S01]  /*60e0*/  ISETP.GE.AND P4, PT, R34, RZ, PT ;  /* 0x000000ff2200720c */ /* 0x000fe20003f86270 */
[--C-:B------:R-:W-:Y:S01]  /*60f0*/  @!P2 IMAD.IADD R193, R193, 0x1, -R4.reuse ;  /* 0x00000001c1c1a824 */ /* 0x100fe200078e0a04 */
[----:B------:R-:W-:Y:S01]  /*6100*/  ISETP.GE.AND P2, PT, R36, RZ, PT ;  /* 0x000000ff2400720c */ /* 0x000fe20003f46270 */
[----:B------:R-:W-:Y:S01]  /*6110*/  @!P3 IMAD.MOV R21, RZ, RZ, -R21 ;  /* 0x000000ffff15b224 */ /* 0x000fe200078e0a15 */
[----:B------:R-:W-:Y:S01]  /*6120*/  ISETP.GT.U32.AND P3, PT, R4, R15, PT ;  /* 0x0000000f0400720c */ /* 0x000fe20003f64070 */
[--C-:B------:R-:W-:Y:S01]  /*6130*/  @!P5 IMAD.IADD R53, R53, 0x1, -R4.reuse ;  /* 0x000000013535d824 */ /* 0x100fe200078e0a04 */
[----:B------:R-:W-:Y:S01]  /*6140*/  ISETP.GE.AND P5, PT, R38, RZ, PT ;  /* 0x000000ff2600720c */ /* 0x000fe20003fa6270 */
[--C-:B------:R-:W-:Y:S01]  /*6150*/  @!P1 IMAD.IADD R191, R191, 0x1, -R4.reuse ;  /* 0x00000001bfbf9824 */ /* 0x100fe200078e0a04 */
[----:B------:R-:W-:Y:S01]  /*6160*/  ISETP.GE.AND P1, PT, R42, RZ, PT ;  /* 0x000000ff2a00720c */ /* 0x000fe20003f26270 */
[--C-:B------:R-:W-:Y:S01]  /*6170*/  @!P0 IMAD.IADD R51, R51, 0x1, -R4.reuse ;  /* 0x0000000133338824 */ /* 0x100fe200078e0a04 */
[----:B------:R-:W-:Y:S01]  /*6180*/  ISETP.GE.AND P0, PT, R44, RZ, PT ;  /* 0x000000ff2c00720c */ /* 0x000fe20003f06270 */
[--C-:B------:R-:W-:Y:S01]  /*6190*/  @!P6 IMAD.IADD R5, R5, 0x1, -R4.reuse ;  /* 0x000000010505e824 */ /* 0x100fe200078e0a04 */
[C---:B------:R-:W-:Y:S01]  /*61a0*/  ISETP.GT.U32.AND P6, PT, R4.reuse, R53, PT ;  /* 0x000000350400720c */ /* 0x040fe20003fc4070 */
[----:B------:R-:W-:Y:S01]  /*61b0*/  @!P4 IMAD.MOV R189, RZ, RZ, -R189 ;  /* 0x000000ffffbdc224 */ /* 0x000fe200078e0abd */
[C---:B------:R-:W-:Y:S01]  /*61c0*/  ISETP.GT.U32.AND P4, PT, R4.reuse, R193, PT ;  /* 0x000000c10400720c */ /* 0x040fe20003f84070 */
[----:B------:R-:W-:Y:S01]  /*61d0*/  @!P2 IMAD.MOV R49, RZ, RZ, -R49 ;  /* 0x000000ffff31a224 */ /* 0x000fe200078e0a31 */
[----:B------:R-:W-:Y:S01]  /*61e0*/  ISETP.GT.U32.AND P2, PT, R4, R5, PT ;  /* 0x000000050400720c */ /* 0x000fe20003f44070 */
[--C-:B------:R-:W-:Y:S01]  /*61f0*/  @!P3 IMAD.IADD R15, R15, 0x1, -R4.reuse ;  /* 0x000000010f0fb824 */ /* 0x100fe200078e0a04 */
[----:B------:R-:W-:Y:S01]  /*6200*/  ISETP.GE.AND P3, PT, R46, RZ, PT ;  /* 0x000000ff2e00720c */ /* 0x000fe20003f66270 */
[----:B------:R-:W-:Y:S01]  /*6210*/  @!P5 IMAD.MOV R163, RZ, RZ, -R163 ;  /* 0x000000ffffa3d224 */ /* 0x000fe200078e0aa3 */
[----:B------:R-:W-:Y:S01]  /*6220*/  ISETP.GE.AND P5, PT, R40, RZ, PT ;  /* 0x000000ff2800720c */ /* 0x000fe20003fa6270 */
[----:B------:R-:W-:Y:S01]  /*6230*/  @!P1 IMAD.MOV R51, RZ, RZ, -R51 ;  /* 0x000000ffff339224 */ /* 0x000fe200078e0a33 */
[----:B------:R-:W-:Y:S01]  /*6240*/  ISETP.GE.AND P1, PT, R100, RZ, PT ;  /* 0x000000ff6400720c */ /* 0x000fe20003f26270 */
[----:B------:R-:W-:Y:S01]  /*6250*/  @!P0 IMAD.MOV R15, RZ, RZ, -R15 ;  /* 0x000000ffff0f8224 */ /* 0x000fe200078e0a0f */
[----:B------:R-:W-:Y:S01]  /*6260*/  ISETP.NE.AND P0, PT, RZ, c[0x0][0x178], PT ;  /* 0x00005e00ff007a0c */ /* 0x000fe20003f05270 */
[--C-:B------:R-:W-:Y:S01]  /*6270*/  @!P6 IMAD.IADD R53, R53, 0x1, -R4.reuse ;  /* 0x000000013535e824 */ /* 0x100fe200078e0a04 */
[----:B------:R-:W-:Y:S01]  /*6280*/  ISETP.GE.AND P6, PT, R20, RZ, PT ;  /* 0x000000ff1400720c */ /* 0x000fe20003fc6270 */
[--C-:B------:R-:W-:Y:S01]  /*6290*/  @!P4 IMAD.IADD R193, R193, 0x1, -R4.reuse ;  /* 0x00000001c1c1c824 */ /* 0x100fe200078e0a04 */
[----:B------:R-:W-:Y:S01]  /*62a0*/  ISETP.GE.AND P4, PT, R48, RZ, PT ;  /* 0x000000ff3000720c */ /* 0x000fe20003f86270 */
[----:B------:R-:W-:Y:S01]  /*62b0*/  @!P2 IMAD.IADD R5, R5, 0x1, -R4 ;  /* 0x000000010505a824 */ /* 0x000fe200078e0a04 */
[----:B------:R-:W-:Y:S01]  /*62c0*/  ISETP.NE.AND P2, PT, RZ, c[0x0][0x17c], PT ;  /* 0x00005f00ff007a0c */ /* 0x000fe20003f45270 */
[----:B------:R-:W-:-:S02]  /*62d0*/  @!P3 IMAD.MOV R193, RZ, RZ, -R193 ;  /* 0x000000ffffc1b224 */ /* 0x000fc400078e0ac1 */
[----:B------:R-:W-:Y:S01]  /*62e0*/  @!P5 IMAD.MOV R191, RZ, RZ, -R191 ;  /* 0x000000ffffbfd224 */ /* 0x000fe200078e0abf */
[C---:B------:R-:W-:Y:S01]  /*62f0*/  SEL R40, R194.reuse, R9, !P2 ;  /* 0x00000009c2287207 */ /* 0x040fe20005000000 */
[----:B------:R-:W-:Y:S01]  /*6300*/  @!P1 IMAD.MOV R12, RZ, RZ, -R12 ;  /* 0x000000ffff0c9224 */ /* 0x000fe200078e0a0c */
[C---:B------:R-:W-:Y:S01]  /*6310*/  SEL R8, R194.reuse, R11, !P2 ;  /* 0x0000000bc2087207 */ /* 0x040fe20005000000 */
[----:B------:R-:W-:Y:S01]  /*6320*/  IMAD.MOV.U32 R4, RZ, RZ, c[0x0][0x18c] ;  /* 0x00006300ff047624 */ /* 0x000fe200078e00ff */
[----:B------:R-:W-:Y:S01]  /*6330*/  SEL R9, R194, R17, !P2 ;  /* 0x00000011c2097207 */ /* 0x000fe20005000000 */
[----:B------:R-:W-:Y:S01]  /*6340*/  IMAD R40, R40, c[0x0][0x190], RZ ;  /* 0x0000640028287a24 */ /* 0x000fe200078e02ff */
[----:B------:R-:W-:Y:S01]  /*6350*/  SEL R197, R194, R197, !P2 ;  /* 0x000000c5c2c57207 */ /* 0x000fe20005000000 */
[----:B------:R-:W-:Y:S01]  /*6360*/  IMAD R8, R8, c[0x0][0x190], RZ ;  /* 0x0000640008087a24 */ /* 0x000fe200078e02ff */
[C---:B------:R-:W-:Y:S01]  /*6370*/  SEL R199, R194.reuse, R199, !P2 ;  /* 0x000000c7c2c77207 */ /* 0x040fe20005000000 */
[----:B------:R-:W-:Y:S01]  /*6380*/  IMAD R9, R9, c[0x0][0x190], RZ ;  /* 0x0000640009097a24 */ /* 0x000fe200078e02ff */
[----:B------:R-:W-:Y:S01]  /*6390*/  @!P0 LOP3.LUT R12, RZ, c[0x0][0x178], RZ, 0x33, !PT ;  /* 0x00005e00ff0c8a12 */ /* 0x000fe200078e33ff */
[----:B------:R-:W-:Y:S01]  /*63a0*/  @!P4 IMAD.MOV R53, RZ, RZ, -R53 ;  /* 0x000000ffff35c224 */ /* 0x000fe200078e0a35 */
[C---:B------:R-:W-:Y:S01]  /*63b0*/  SEL R201, R194.reuse, R201, !P2 ;  /* 0x000000c9c2c97207 */ /* 0x040fe20005000000 */
[----:B------:R-:W-:Y:S01]  /*63c0*/  @!P6 IMAD.MOV R5, RZ, RZ, -R5 ;  /* 0x000000ffff05e224 */ /* 0x000fe200078e0a05 */
[C---:B------:R-:W-:Y:S01]  /*63d0*/  SEL R203, R194.reuse, R203, !P2 ;  /* 0x000000cbc2cb7207 */ /* 0x040fe20005000000 */
[----:B------:R-:W-:Y:S01]  /*63e0*/  IMAD R197, R197, c[0x0][0x190], RZ ;  /* 0x00006400c5c57a24 */ /* 0x000fe200078e02ff */
[C---:B------:R-:W-:Y:S01]  /*63f0*/  SEL R17, R194.reuse, R55, !P2 ;  /* 0x00000037c2117207 */ /* 0x040fe20005000000 */
[----:B------:R-:W-:Y:S01]  /*6400*/  IMAD R199, R199, c[0x0][0x190], RZ ;  /* 0x00006400c7c77a24 */ /* 0x000fe200078e02ff */
[C---:B------:R-:W-:Y:S01]  /*6410*/  SEL R11, R194.reuse, R23, !P2 ;  /* 0x00000017c20b7207 */ /* 0x040fe20005000000 */
[----:B------:R-:W-:Y:S01]  /*6420*/  IMAD R201, R201, c[0x0][0x190], RZ ;  /* 0x00006400c9c97a24 */ /* 0x000fe200078e02ff */
[C---:B------:R-:W-:Y:S01]  /*6430*/  SEL R55, R194.reuse, R18, !P2 ;  /* 0x00000012c2377207 */ /* 0x040fe20005000000 */
[----:B------:R-:W-:Y:S01]  /*6440*/  IMAD R203, R203, c[0x0][0x190], RZ ;  /* 0x00006400cbcb7a24 */ /* 0x000fe200078e02ff */
[----:B------:R-:W-:Y:S01]  /*6450*/  SEL R164, R194, R15, !P2 ;  /* 0x0000000fc2a47207 */ /* 0x000fe20005000000 */
[----:B------:R-:W-:Y:S01]  /*6460*/  IMAD R15, R94, c[0x0][0x188], RZ ;  /* 0x000062005e0f7a24 */ /* 0x000fe200078e02ff */
[----:B------:R-:W-:Y:S01]  /*6470*/  SEL R13, R194, R13, !P2 ;  /* 0x0000000dc20d7207 */ /* 0x000fe20005000000 */
[----:B------:R-:W-:Y:S01]  /*6480*/  IMAD R15, R86, c[0x0][0x188], RZ ;  /* 0x00006200560f7a24 */ /* 0x000fe200078e02ff */
[----:B------:R-:W-:Y:S01]  /*6490*/  SEL R48, R194, R43, !P2 ;  /* 0x0000002bc2307207 */ /* 0x000fe20005000000 */
[----:B------:R-:W-:Y:S01]  /*64a0*/  IMAD R43, R12, c[0x0][0x184], RZ ;  /* 0x000061000c2b7a24 */ /* 0x000fe200078e02ff */
[----:B------:R-:W-:Y:S01]  /*64b0*/  SHF.L.U32 R18, R98, 0x5, RZ ;  /* 0x0000000562127819 */ /* 0x000fe200000006ff */
[----:B------:R-:W-:Y:S01]  /*64c0*/  IMAD R15, R80, c[0x0][0x188], RZ ;  /* 0x00006200500f7a24 */ /* 0x000fe200078e02ff */
[----:B------:R-:W-:Y:S01]  /*64d0*/  SEL R16, R194, R19, !P2 ;  /* 0x00000013c2107207 */ /* 0x000fe20005000000 */
[----:B------:R-:W-:Y:S01]  /*64e0*/  IMAD R15, R70, c[0x0][0x188], RZ ;  /* 0x00006200460f7a24 */ /* 0x000fe200078e02ff */
[----:B------:R-:W-:Y:S01]  /*64f0*/  SEL R110, R194, R115, !P2 ;  /* 0x00000073c26e7207 */ /* 0x000fe20005000000 */
[----:B------:R-:W-:Y:S01]  /*6500*/  IMAD R15, R64, c[0x0][0x188], RZ ;  /* 0x00006200400f7a24 */ /* 0x000fe200078e02ff */
[C---:B------:R-:W-:Y:S01]  /*6510*/  SEL R19, R194.reuse, R29, !P2 ;  /* 0x0000001dc2137207 */ /* 0x040fe20005000000 */
[----:B------:R-:W-:Y:S01]  /*6520*/  IMAD R11, R11, c[0x0][0x190], RZ ;  /* 0x000064000b0b7a24 */ /* 0x000fe200078e02ff */
[C---:B------:R-:W-:Y:S01]  /*6530*/  SEL R96, R194.reuse, R97, !P2 ;  /* 0x00000061c2607207 */ /* 0x040fe20005000000 */
[----:B------:R0:W-:Y:S01]  /*6540*/  STL [R1+0x12c], R18 ;  /* 0x00012c1201007387 */ /* 0x0001e20000100800 */
[C---:B------:R-:W-:Y:S01]  /*6550*/  SEL R106, R194.reuse, R109, !P2 ;  /* 0x0000006dc26a7207 */ /* 0x040fe20005000000 */
[----:B------:R-:W-:Y:S01]  /*6560*/  IMAD R13, R13, c[0x0][0x190], RZ ;  /* 0x000064000d0d7a24 */ /* 0x000fe200078e02ff */
[----:B------:R-:W-:Y:S01]  /*6570*/  SEL R226, R194, R121, !P2 ;  /* 0x00000079c2e27207 */ /* 0x000fe20005000000 */
[----:B------:R-:W-:Y:S01]  /*6580*/  IMAD R16, R16, c[0x0][0x190], RZ ;  /* 0x0000640010107a24 */ /* 0x000fe200078e02ff */
[C---:B------:R-:W-:Y:S01]  /*6590*/  SEL R115, R194.reuse, R125, !P2 ;  /* 0x0000007dc2737207 */ /* 0x040fe20005000000 */
[----:B------:R-:W-:Y:S01]  /*65a0*/  IMAD R19, R19, c[0x0][0x190], RZ ;  /* 0x0000640013137a24 */ /* 0x000fe200078e02ff */
[C---:B------:R-:W-:Y:S01]  /*65b0*/  SEL R228, R194.reuse, R127, !P2 ;  /* 0x0000007fc2e47207 */ /* 0x040fe20005000000 */
[----:B------:R-:W-:Y:S01]  /*65c0*/  IMAD R17, R17, c[0x0][0x190], RZ ;  /* 0x0000640011117a24 */ /* 0x000fe200078e02ff */
[----:B------:R-:W-:Y:S01]  /*65d0*/  SEL R238, R194, R169, !P2 ;  /* 0x000000a9c2ee7207 */ /* 0x000fe20005000000 */
[----:B------:R-:W-:Y:S01]  /*65e0*/  IMAD R96, R96, c[0x0][0x190], RZ ;  /* 0x0000640060607a24 */ /* 0x000fe200078e02ff */
[----:B------:R-:W-:Y:S01]  /*65f0*/  LEA R196, P4, R8, c[0x0][0x168], 0x1 ;  /* 0x00005a0008c47a11 */ /* 0x000fe200078808ff */
[----:B------:R-:W-:Y:S01]  /*6600*/  IMAD R106, R106, c[0x0][0x190], RZ ;  /* 0x000064006a6a7a24 */ /* 0x000fe200078e02ff */
[----:B------:R-:W-:Y:S01]  /*6610*/  SEL R14, R194, R31, !P2 ;  /* 0x0000001fc20e7207 */ /* 0x000fe20005000000 */
[----:B------:R-:W-:Y:S01]  /*6620*/  IMAD R226, R226, c[0x0][0x190], RZ ;  /* 0x00006400e2e27a24 */ /* 0x000fe200078e02ff */
[----:B------:R-:W-:Y:S01]  /*6630*/  SEL R22, R194, R25, !P2 ;  /* 0x00000019c2167207 */ /* 0x000fe20005000000 */
[----:B------:R-:W-:Y:S01]  /*6640*/  IMAD R228, R228, c[0x0][0x190], RZ ;  /* 0x00006400e4e47a24 */ /* 0x000fe200078e02ff */
[----:B------:R-:W-:Y:S01]  /*6650*/  SEL R97, R194, R99, !P2 ;  /* 0x00000063c2617207 */ /* 0x000fe20005000000 */
[----:B------:R-:W-:Y:S01]  /*6660*/  IMAD R14, R14, c[0x0][0x190], RZ ;  /* 0x000064000e0e7a24 */ /* 0x000fe200078e02ff */
[----:B------:R-:W-:Y:S01]  /*6670*/  SEL R222, R194, R107, !P2 ;  /* 0x0000006bc2de7207 */ /* 0x000fe20005000000 */
[----:B------:R-:W-:Y:S01]  /*6680*/  IMAD R22, R22, c[0x0][0x190], RZ ;  /* 0x0000640016167a24 */ /* 0x000fe200078e02ff */
[C---:B------:R-:W-:Y:S01]  /*6690*/  SEL R109, R194.reuse, R113, !P2 ;  /* 0x00000071c26d7207 */ /* 0x040fe20005000000 */
        /* <DEDUP_REMOVED lines=25> */
[----:B------:R-:W-:Y:S01]  /*6830*/  LEA R198, P0, R9, c[0x0][0x168], 0x1 ;  /* 0x00005a0009c67a11 */ /* 0x000fe200078008ff */
[----:B------:R-:W-:Y:S01]  /*6840*/  IMAD R238, R238, c[0x0][0x190], RZ ;  /* 0x00006400eeee7a24 */ /* 0x000fe200078e02ff */
        /* <DEDUP_REMOVED lines=180> */
[----:B------:R-:W-:Y:S01]  /*7390*/  LOP3.LUT R7, R7, 0x200, R18, 0xf8, !PT ;  /* 0x0000020007077812 */ /* 0x000fe200078ef812 */
[----:B------:R-:W-:Y:S01]  /*73a0*/  IMAD R193, R193, c[0x0][0x190], RZ ;  /* 0x00006400c1c17a24 */ /* 0x000fe200078e02ff */
[----:B------:R-:W-:Y:S01]  /*73b0*/  LEA R15, P5, R197, c[0x0][0x168], 0x1 ;  /* 0x00005a00c50f7a11 */ /* 0x000fe200078a08ff */
[----:B------:R-:W-:Y:S01]  /*73c0*/  IMAD R53, R53, c[0x0][0x190], RZ ;  /* 0x0000640035357a24 */ /* 0x000fe200078e02ff */
[----:B------:R-:W-:Y:S01]  /*73d0*/  LEA R42, P2, R43, c[0x0][0x160], 0x1 ;  /* 0x000058002b2a7a11 */ /* 0x000fe200078408ff */
[----:B------:R-:W-:Y:S01]  /*73e0*/  IMAD R163, R163, c[0x0][0x190], RZ ;  /* 0x00006400a3a37a24 */ /* 0x000fe200078e02ff */
[----:B0-----:R-:W-:Y:S01]  /*73f0*/  LEA R18, P1, R199, c[0x0][0x168], 0x1 ;  /* 0x00005a00c7127a11 */ /* 0x001fe200078208ff */
[----:B------:R0:W-:Y:S01]  /*7400*/  STL [R1+0x78], R15 ;  /* 0x0000780f01007387 */ /* 0x0001e20000100800 */
[----:B------:R-:W-:Y:S01]  /*7410*/  LEA.HI.X.SX32 R8, R8, c[0x0][0x16c], 0x1, P4 ;  /* 0x00005b0008087a11 */ /* 0x000fe200020f0eff */
[----:B------:R-:W-:Y:S01]  /*7420*/  IMAD R194, R194, c[0x0][0x190], RZ ;  /* 0x00006400c2c27a24 */ /* 0x000fe200078e02ff */
[----:B------:R-:W-:Y:S01]  /*7430*/  LEA R21, P4, R201, c[0x0][0x168], 0x1 ;  /* 0x00005a00c9157a11 */ /* 0x000fe200078808ff */
[----:B------:R1:W-:Y:S01]  /*7440*/  STL [R1+0x7c], R18 ;  /* 0x00007c1201007387 */ /* 0x0003e20000100800 */
[----:B------:R-:W-:Y:S01]  /*7450*/  LEA.HI.X.SX32 R9, R9, c[0x0][0x16c], 0x1, P0 ;  /* 0x00005b0009097a11 */ /* 0x000fe200000f0eff */
[----:B------:R-:W-:Y:S01]  /*7460*/  IMAD R195, R195, c[0x0][0x190], RZ ;  /* 0x00006400c3c37a24 */ /* 0x000fe200078e02ff */
[----:B------:R-:W-:Y:S01]  /*7470*/  LEA.HI.X.SX32 R40, R40, c[0x0][0x16c], 0x1, P3 ;  /* 0x00005b0028287a11 */ /* 0x000fe200018f0eff */
[----:B------:R2:W-:Y:S01]  /*7480*/  STL [R1+0x80], R21 ;  /* 0x0000801501007387 */ /* 0x0005e20000100800 */
[----:B------:R-:W-:Y:S01]  /*7490*/  LEA R24, P0, R203, c[0x0][0x168], 0x1 ;  /* 0x00005a00cb187a11 */ /* 0x000fe200078008ff */
[----:B------:R-:W-:Y:S01]  /*74a0*/  IMAD R5, R92, c[0x0][0x188], RZ ;  /* 0x000062005c057a24 */ /* 0x000fe200078e02ff */
[----:B------:R-:W-:Y:S01]  /*74b0*/  LEA R200, P3, R11, c[0x0][0x168], 0x1 ;  /* 0x00005a000bc87a11 */ /* 0x000fe200078608ff */
[----:B------:R-:W-:Y:S01]  /*74c0*/  IMAD R5, R88, c[0x0][0x188], RZ ;  /* 0x0000620058057a24 */ /* 0x000fe200078e02ff */
[----:B------:R-:W-:Y:S01]  /*74d0*/  LEA R12, P6, R13, c[0x0][0x168], 0x1 ;  /* 0x00005a000d0c7a11 */ /* 0x000fe200078c08ff */
[----:B------:R3:W-:Y:S01]  /*74e0*/  STL [R1+0x84], R24 ;  /* 0x0000841801007387 */ /* 0x0007e20000100800 */
[----:B------:R-:W-:Y:S01]  /*74f0*/  LEA.HI.X.SX32 R43, R43, c[0x0][0x164], 0x1, P2 ;  /* 0x000059002b2b7a11 */ /* 0x000fe200010f0eff */
[----:B------:R-:W-:Y:S01]  /*7500*/  IMAD R5, R82, c[0x0][0x188], RZ ;  /* 0x0000620052057a24 */ /* 0x000fe200078e02ff */
[----:B0-----:R-:W-:Y:S01]  /*7510*/  LEA R15, P2, R16, c[0x0][0x168], 0x1 ;  /* 0x00005a00100f7a11 */ /* 0x001fe200078408ff */
[----:B------:R-:W-:Y:S01]  /*7520*/  IMAD R164, R164, c[0x0][0x190], RZ ;  /* 0x00006400a4a47a24 */ /* 0x000fe200078e02ff */
[----:B------:R-:W-:Y:S01]  /*7530*/  LEA.HI.X.SX32 R197, R197, c[0x0][0x16c], 0x1, P5 ;  /* 0x00005b00c5c57a11 */ /* 0x000fe200028f0eff */
[----:B------:R-:W-:Y:S01]  /*7540*/  IMAD R5, R76, c[0x0][0x188], RZ ;  /* 0x000062004c057a24 */ /* 0x000fe200078e02ff */
[----:B-1----:R-:W-:Y:S01]  /*7550*/  LEA R18, P5, R19, c[0x0][0x168], 0x1 ;  /* 0x00005a0013127a11 */ /* 0x002fe200078a08ff */
[----:B------:R-:W-:Y:S01]  /*7560*/  IMAD R5, R66, c[0x0][0x188], RZ ;  /* 0x0000620042057a24 */ /* 0x000fe200078e02ff */
[----:B------:R-:W-:Y:S01]  /*7570*/  LEA.HI.X.SX32 R199, R199, c[0x0][0x16c], 0x1, P1 ;  /* 0x00005b00c7c77a11 */ /* 0x000fe200008f0eff */
[----:B------:R-:W-:Y:S01]  /*7580*/  IMAD R5, R60, c[0x0][0x188], RZ ;  /* 0x000062003c057a24 */ /* 0x000fe200078e02ff */
[----:B--2---:R-:W-:Y:S01]  /*7590*/  LEA R21, P1, R22, c[0x0][0x168], 0x1 ;  /* 0x00005a0016157a11 */ /* 0x004fe200078208ff */
[----:B------:R-:W-:Y:S01]  /*75a0*/  CS2R R76, SRZ ;  /* 0x00000000004c7805 */ /* 0x000fe2000001ff00 */
[----:B------:R-:W-:Y:S01]  /*75b0*/  LEA.HI.X.SX32 R11, R11, c[0x0][0x16c], 0x1, P3 ;  /* 0x00005b000b0b7a11 */ /* 0x000fe200018f0eff */
[----:B------:R-:W-:Y:S01]  /*75c0*/  CS2R R78, SRZ ;  /* 0x00000000004e7805 */ /* 0x000fe2000001ff00 */
[----:B------:R-:W-:Y:S01]  /*75d0*/  LEA.HI.X.SX32 R201, R201, c[0x0][0x16c], 0x1, P4 ;  /* 0x00005b00c9c97a11 */ /* 0x000fe200020f0eff */
[----:B------:R-:W-:Y:S01]  /*75e0*/  CS2R R72, SRZ ;  /* 0x0000000000487805 */ /* 0x000fe2000001ff00 */
[----:B------:R-:W-:Y:S01]  /*75f0*/  LEA.HI.X.SX32 R13, R13, c[0x0][0x16c], 0x1, P6 ;  /* 0x00005b000d0d7a11 */ /* 0x000fe200030f0eff */
[----:B------:R-:W-:Y:S01]  /*7600*/  CS2R R74, SRZ ;  /* 0x00000000004a7805 */ /* 0x000fe2000001ff00 */
[----:B------:R-:W-:Y:S01]  /*7610*/  LEA R27, P3, R205, c[0x0][0x168], 0x1 ;  /* 0x00005a00cd1b7a11 */ /* 0x000fe200078608ff */
[----:B------:R-:W-:Y:S01]  /*7620*/  CS2R R68, SRZ ;  /* 0x0000000000447805 */ /* 0x000fe2000001ff00 */
[----:B---3--:R-:W-:Y:S01]  /*7630*/  LEA R24, P4, R25, c[0x0][0x168], 0x1 ;  /* 0x00005a0019187a11 */ /* 0x008fe200078808ff */
[----:B------:R-:W-:Y:S01]  /*7640*/  CS2R R70, SRZ ;  /* 0x0000000000467805 */ /* 0x000fe2000001ff00 */
[----:B------:R-:W-:Y:S01]  /*7650*/  LEA R202, P6, R14, c[0x0][0x168], 0x1 ;  /* 0x00005a000eca7a11 */ /* 0x000fe200078c08ff */
[----:B------:R0:W-:Y:S01]  /*7660*/  STL [R1+0x88], R27 ;  /* 0x0000881b01007387 */ /* 0x0001e20000100800 */
[----:B------:R-:W-:Y:S01]  /*7670*/  LEA.HI.X.SX32 R16, R16, c[0x0][0x16c], 0x1, P2 ;  /* 0x00005b0010107a11 */ /* 0x000fe200010f0eff */
[----:B------:R-:W-:Y:S01]  /*7680*/  CS2R R64, SRZ ;  /* 0x0000000000407805 */ /* 0x000fe2000001ff00 */
[----:B------:R-:W-:Y:S01]  /*7690*/  LEA R204, P2, R17, c[0x0][0x168], 0x1 ;  /* 0x00005a0011cc7a11 */ /* 0x000fe200078408ff */
[----:B------:R-:W-:Y:S01]  /*76a0*/  IMAD.SHL.U32 R4, R4, 0x80, RZ ;  /* 0x0000008004047824 */ /* 0x000fe200078e00ff */
[----:B------:R-:W-:Y:S01]  /*76b0*/  LEA.HI.X.SX32 R19, R19, c[0x0][0x16c], 0x1, P5 ;  /* 0x00005b0013137a11 */ /* 0x000fe200028f0eff */
[----:B------:R-:W-:Y:S01]  /*76c0*/  CS2R R66, SRZ ;  /* 0x0000000000427805 */ /* 0x000fe2000001ff00 */
[----:B------:R-:W-:Y:S01]  /*76d0*/  LEA R206, P5, R20, c[0x0][0x168], 0x1 ;  /* 0x00005a0014ce7a11 */ /* 0x000fe200078a08ff */
[----:B------:R-:W-:Y:S01]  /*76e0*/  CS2R R92, SRZ ;  /* 0x00000000005c7805 */ /* 0x000fe2000001ff00 */
[----:B------:R-:W-:Y:S01]  /*76f0*/  LEA.HI.X.SX32 R22, R22, c[0x0][0x16c], 0x1, P1 ;  /* 0x00005b0016167a11 */ /* 0x000fe200008f0eff */
[----:B------:R-:W-:Y:S01]  /*7700*/  CS2R R94, SRZ ;  /* 0x00000000005e7805 */ /* 0x000fe2000001ff00 */
[----:B------:R-:W-:-:S02]  /*7710*/  LEA R208, P1, R23, c[0x0][0x168], 0x1 ;  /* 0x00005a0017d07a11 */ /* 0x000fc400078208ff */
[----:B------:R-:W-:Y:S02]  /*7720*/  LEA.HI.X.SX32 R25, R25, c[0x0][0x16c], 0x1, P4 ;  /* 0x00005b0019197a11 */ /* 0x000fe400020f0eff */
[----:B------:R-:W-:Y:S02]  /*7730*/  LEA.HI.X.SX32 R14, R14, c[0x0][0x16c], 0x1, P6 ;  /* 0x00005b000e0e7a11 */ /* 0x000fe400030f0eff */
[----:B------:R-:W-:Y:S02]  /*7740*/  LEA.HI.X.SX32 R203, R203, c[0x0][0x16c], 0x1, P0 ;  /* 0x00005b00cbcb7a11 */ /* 0x000fe400000f0eff */
[----:B------:R-:W-:Y:S02]  /*7750*/  LEA R211, P4, R26, c[0x0][0x168], 0x1 ;  /* 0x00005a001ad37a11 */ /* 0x000fe400078808ff */
[----:B------:R-:W-:Y:S02]  /*7760*/  LEA R30, P6, R207, c[0x0][0x168], 0x1 ;  /* 0x00005a00cf1e7a11 */ /* 0x000fe400078c08ff */
[----:B0-----:R-:W-:-:S02]  /*7770*/  LEA R27, P0, R28, c[0x0][0x168], 0x1 ;  /* 0x00005a001c1b7a11 */ /* 0x001fc400078008ff */
[----:B------:R-:W-:Y:S01]  /*7780*/  LEA.HI.X.SX32 R17, R17, c[0x0][0x16c], 0x1, P2 ;  /* 0x00005b0011117a11 */ /* 0x000fe200010f0eff */
[----:B------:R0:W-:Y:S01]  /*7790*/  STL [R1+0x8c], R30 ;  /* 0x00008c1e01007387 */ /* 0x0001e20000100800 */
[----:B------:R-:W-:Y:S02]  /*77a0*/  LEA R33, P2, R209, c[0x0][0x168], 0x1 ;  /* 0x00005a00d1217a11 */ /* 0x000fe400078408ff */
[----:B------:R-:W-:Y:S02]  /*77b0*/  LEA.HI.X.SX32 R20, R20, c[0x0][0x16c], 0x1, P5 ;  /* 0x00005b0014147a11 */ /* 0x000fe400028f0eff */
[----:B------:R-:W-:Y:S01]  /*77c0*/  LEA R35, P5, R212, c[0x0][0x168], 0x1 ;  /* 0x00005a00d4237a11 */ /* 0x000fe200078a08ff */
[----:B------:R-:W-:Y:S01]  /*77d0*/  STL [R1+0x90], R33 ;  /* 0x0000902101007387 */ /* 0x000fe20000100800 */
[----:B------:R-:W-:Y:S02]  /*77e0*/  LEA.HI.X.SX32 R23, R23, c[0x0][0x16c], 0x1, P1 ;  /* 0x00005b0017177a11 */ /* 0x000fe400008f0eff */
[----:B------:R-:W-:Y:S01]  /*77f0*/  LEA R37, P1, R214, c[0x0][0x168], 0x1 ;  /* 0x00005a00d6257a11 */ /* 0x000fe200078208ff */
[----:B------:R-:W-:Y:S01]  /*7800*/  STL [R1+0x94], R35 ;  /* 0x0000942301007387 */ /* 0x000fe20000100800 */
[----:B------:R-:W-:-:S02]  /*7810*/  LEA.HI.X.SX32 R26, R26, c[0x0][0x16c], 0x1, P4 ;  /* 0x00005b001a1a7a11 */ /* 0x000fc400020f0eff */
[----:B------:R-:W-:Y:S01]  /*7820*/  LEA.HI.X.SX32 R28, R28, c[0x0][0x16c], 0x1, P0 ;  /* 0x00005b001c1c7a11 */ /* 0x000fe200000f0eff */
[----:B------:R-:W-:Y:S01]  /*7830*/  STL [R1+0x98], R37 ;  /* 0x0000982501007387 */ /* 0x000fe20000100800 */
[----:B------:R-:W-:Y:S02]  /*7840*/  LEA R57, P4, R216, c[0x0][0x168], 0x1 ;  /* 0x00005a00d8397a11 */ /* 0x000fe400078808ff */
[----:B------:R-:W-:Y:S02]  /*7850*/  LEA.HI.X.SX32 R205, R205, c[0x0][0x16c], 0x1, P3 ;  /* 0x00005b00cdcd7a11 */ /* 0x000fe400018f0eff */
[----:B------:R-:W-:Y:S01]  /*7860*/  LEA R213, P0, R29, c[0x0][0x168], 0x1 ;  /* 0x00005a001dd57a11 */ /* 0x000fe200078008ff */
[----:B------:R1:W-:Y:S01]  /*7870*/  STL [R1+0x9c], R57 ;  /* 0x00009c3901007387 */ /* 0x0003e20000100800 */
[----:B0-----:R-:W-:Y:S02]  /*7880*/  LEA R30, P3, R31, c[0x0][0x168], 0x1 ;  /* 0x00005a001f1e7a11 */ /* 0x001fe400078608ff */
[----:B------:R-:W-:-:S02]  /*7890*/  LEA.HI.X.SX32 R29, R29, c[0x0][0x16c], 0x1, P0 ;  /* 0x00005b001d1d7a11 */ /* 0x000fc400000f0eff */
[----:B------:R-:W-:Y:S02]  /*78a0*/  LEA.HI.X.SX32 R31, R31, c[0x0][0x16c], 0x1, P3 ;  /* 0x00005b001f1f7a11 */ /* 0x000fe400018f0eff */
[----:B------:R-:W-:Y:S02]  /*78b0*/  LEA.HI.X.SX32 R207, R207, c[0x0][0x16c], 0x1, P6 ;  /* 0x00005b00cfcf7a11 */ /* 0x000fe400030f0eff */
[----:B------:R-:W-:Y:S02]  /*78c0*/  LEA R215, P3, R32, c[0x0][0x168], 0x1 ;  /* 0x00005a0020d77a11 */ /* 0x000fe400078608ff */
[----:B-1----:R-:W-:Y:S02]  /*78d0*/  LEA R57, P0, R218, c[0x0][0x168], 0x1 ;  /* 0x00005a00da397a11 */ /* 0x002fe400078008ff */
[----:B------:R-:W-:Y:S02]  /*78e0*/  LEA R33, P6, R34, c[0x0][0x168], 0x1 ;  /* 0x00005a0022217a11 */ /* 0x000fe400078c08ff */
[----:B------:R-:W-:Y:S01]  /*78f0*/  LEA.HI.X.SX32 R32, R32, c[0x0][0x16c], 0x1, P3 ;  /* 0x00005b0020207a11 */ /* 0x000fe200018f0eff */
[----:B------:R0:W-:Y:S01]  /*7900*/  STL [R1+0xa0], R57 ;  /* 0x0000a03901007387 */ /* 0x0001e20000100800 */
[----:B------:R-:W-:-:S02]  /*7910*/  LEA.HI.X.SX32 R34, R34, c[0x0][0x16c], 0x1, P6 ;  /* 0x00005b0022227a11 */ /* 0x000fc400030f0eff */
[----:B------:R-:W-:Y:S02]  /*7920*/  LEA.HI.X.SX32 R209, R209, c[0x0][0x16c], 0x1, P2 ;  /* 0x00005b00d1d17a11 */ /* 0x000fe400010f0eff */
[----:B------:R-:W-:Y:S02]  /*7930*/  LEA R217, P6, R96, c[0x0][0x168], 0x1 ;  /* 0x00005a0060d97a11 */ /* 0x000fe400078c08ff */
[----:B------:R-:W-:Y:S02]  /*7940*/  LEA R35, P2, R36, c[0x0][0x168], 0x1 ;  /* 0x00005a0024237a11 */ /* 0x000fe400078408ff */
[----:B------:R-:W-:Y:S02]  /*7950*/  LEA.HI.X.SX32 R96, R96, c[0x0][0x16c], 0x1, P6 ;  /* 0x00005b0060607a11 */ /* 0x000fe400030f0eff */
[----:B0-----:R-:W-:Y:S02]  /*7960*/  LEA R57, P3, R220, c[0x0][0x168], 0x1 ;  /* 0x00005a00dc397a11 */ /* 0x001fe400078608ff */
[----:B------:R-:W-:-:S02]  /*7970*/  LEA.HI.X.SX32 R36, R36, c[0x0][0x16c], 0x1, P2 ;  /* 0x00005b0024247a11 */ /* 0x000fc400010f0eff */
[----:B------:R-:W-:Y:S01]  /*7980*/  LEA.HI.X.SX32 R212, R212, c[0x0][0x16c], 0x1, P5 ;  /* 0x00005b00d4d47a11 */ /* 0x000fe200028f0eff */
[----:B------:R0:W-:Y:S01]  /*7990*/  STL [R1+0xa4], R57 ;  /* 0x0000a43901007387 */ /* 0x0001e20000100800 */
[C---:B------:R-:W-:Y:S02]  /*79a0*/  LEA R219, P2, R99.reuse, c[0x0][0x168], 0x1 ;  /* 0x00005a0063db7a11 */ /* 0x040fe400078408ff */
[C---:B------:R-:W-:Y:S02]  /*79b0*/  LEA R37, P5, R38.reuse, c[0x0][0x168], 0x1 ;  /* 0x00005a0026257a11 */ /* 0x040fe400078a08ff */
[----:B------:R-:W-:Y:S02]  /*79c0*/  LEA.HI.X.SX32 R99, R99, c[0x0][0x16c], 0x1, P2 ;  /* 0x00005b0063637a11 */ /* 0x000fe400010f0eff */
[----:B------:R-:W-:Y:S02]  /*79d0*/  LEA.HI.X.SX32 R38, R38, c[0x0][0x16c], 0x1, P5 ;  /* 0x00005b0026267a11 */ /* 0x000fe400028f0eff */
[----:B------:R-:W-:-:S02]  /*79e0*/  LEA.HI.X.SX32 R214, R214, c[0x0][0x16c], 0x1, P1 ;  /* 0x00005b00d6d67a11 */ /* 0x000fc400008f0eff */
[----:B0-----:R-:W-:Y:S02]  /*79f0*/  LEA R57, P6, R222, c[0x0][0x168], 0x1 ;  /* 0x00005a00de397a11 */ /* 0x001fe400078c08ff */
[C---:B------:R-:W-:Y:S02]  /*7a00*/  LEA R221, P5, R106.reuse, c[0x0][0x168], 0x1 ;  /* 0x00005a006add7a11 */ /* 0x040fe400078a08ff */
[C---:B------:R-:W-:Y:S01]  /*7a10*/  LEA R98, P1, R97.reuse, c[0x0][0x168], 0x1 ;  /* 0x00005a0061627a11 */ /* 0x040fe200078208ff */
[----:B------:R0:W-:Y:S01]  /*7a20*/  STL [R1+0xa8], R57 ;  /* 0x0000a83901007387 */ /* 0x0001e20000100800 */
[----:B------:R-:W-:Y:S02]  /*7a30*/  LEA.HI.X.SX32 R106, R106, c[0x0][0x16c], 0x1, P5 ;  /* 0x00005b006a6a7a11 */ /* 0x000fe400028f0eff */
[----:B------:R-:W-:Y:S02]  /*7a40*/  LEA.HI.X.SX32 R97, R97, c[0x0][0x16c], 0x1, P1 ;  /* 0x00005b0061617a11 */ /* 0x000fe400008f0eff */
[----:B------:R-:W-:-:S02]  /*7a50*/  LEA.HI.X.SX32 R216, R216, c[0x0][0x16c], 0x1, P4 ;  /* 0x00005b00d8d87a11 */ /* 0x000fc400020f0eff */
[C---:B------:R-:W-:Y:S02]  /*7a60*/  LEA R223, P1, R109.reuse, c[0x0][0x168], 0x1 ;  /* 0x00005a006ddf7a11 */ /* 0x040fe400078208ff */
[----:B------:R-:W-:Y:S02]  /*7a70*/  LEA R105, P4, R104, c[0x0][0x168], 0x1 ;  /* 0x00005a0068697a11 */ /* 0x000fe400078808ff */
[----:B0-----:R-:W-:Y:S02]  /*7a80*/  LEA R57, P2, R224, c[0x0][0x168], 0x1 ;  /* 0x00005a00e0397a11 */ /* 0x001fe400078408ff */
[----:B------:R-:W-:Y:S02]  /*7a90*/  LEA.HI.X.SX32 R109, R109, c[0x0][0x16c], 0x1, P1 ;  /* 0x00005b006d6d7a11 */ /* 0x000fe400008f0eff */
[----:B------:R-:W-:Y:S01]  /*7aa0*/  LEA.HI.X.SX32 R104, R104, c[0x0][0x16c], 0x1, P4 ;  /* 0x00005b0068687a11 */ /* 0x000fe200020f0eff */
[----:B------:R0:W-:Y:S01]  /*7ab0*/  STL [R1+0xac], R57 ;  /* 0x0000ac3901007387 */ /* 0x0001e20000100800 */
[----:B------:R-:W-:-:S02]  /*7ac0*/  LEA.HI.X.SX32 R218, R218, c[0x0][0x16c], 0x1, P0 ;  /* 0x00005b00dada7a11 */ /* 0x000fc400000f0eff */
[C---:B------:R-:W-:Y:S02]  /*7ad0*/  LEA R225, P4, R112.reuse, c[0x0][0x168], 0x1 ;  /* 0x00005a0070e17a11 */ /* 0x040fe400078808ff */
[C---:B------:R-:W-:Y:S02]  /*7ae0*/  LEA R108, P0, R107.reuse, c[0x0][0x168], 0x1 ;  /* 0x00005a006b6c7a11 */ /* 0x040fe400078008ff */
[----:B------:R-:W-:Y:S02]  /*7af0*/  LEA.HI.X.SX32 R112, R112, c[0x0][0x16c], 0x1, P4 ;  /* 0x00005b0070707a11 */ /* 0x000fe400020f0eff */
[----:B------:R-:W-:Y:S02]  /*7b00*/  LEA.HI.X.SX32 R107, R107, c[0x0][0x16c], 0x1, P0 ;  /* 0x00005b006b6b7a11 */ /* 0x000fe400000f0eff */
[----:B0-----:R-:W-:Y:S02]  /*7b10*/  LEA R57, P5, R226, c[0x0][0x168], 0x1 ;  /* 0x00005a00e2397a11 */ /* 0x001fe400078a08ff */
[----:B------:R-:W-:-:S02]  /*7b20*/  LEA.HI.X.SX32 R220, R220, c[0x0][0x16c], 0x1, P3 ;  /* 0x00005b00dcdc7a11 */ /* 0x000fc400018f0eff */
[C---:B------:R-:W-:Y:S01]  /*7b30*/  LEA R227, P0, R115.reuse, c[0x0][0x168], 0x1 ;  /* 0x00005a0073e37a11 */ /* 0x040fe200078008ff */
[----:B------:R0:W-:Y:S01]  /*7b40*/  STL [R1+0xb0], R57 ;  /* 0x0000b03901007387 */ /* 0x0001e20000100800 */
[C---:B------:R-:W-:Y:S02]  /*7b50*/  LEA R111, P3, R110.reuse, c[0x0][0x168], 0x1 ;  /* 0x00005a006e6f7a11 */ /* 0x040fe400078608ff */
[----:B------:R-:W-:Y:S02]  /*7b60*/  LEA.HI.X.SX32 R115, R115, c[0x0][0x16c], 0x1, P0 ;  /* 0x00005b0073737a11 */ /* 0x000fe400000f0eff */
[----:B------:R-:W-:Y:S02]  /*7b70*/  LEA.HI.X.SX32 R110, R110, c[0x0][0x16c], 0x1, P3 ;  /* 0x00005b006e6e7a11 */ /* 0x000fe400018f0eff */
[----:B------:R-:W-:Y:S02]  /*7b80*/  LEA.HI.X.SX32 R222, R222, c[0x0][0x16c], 0x1, P6 ;  /* 0x00005b00dede7a11 */ /* 0x000fe400030f0eff */
[----:B------:R-:W-:-:S02]  /*7b90*/  LEA R229, P3, R118, c[0x0][0x168], 0x1 ;  /* 0x00005a0076e57a11 */ /* 0x000fc400078608ff */
[----:B0-----:R-:W-:Y:S02]  /*7ba0*/  LEA R57, P1, R228, c[0x0][0x168], 0x1 ;  /* 0x00005a00e4397a11 */ /* 0x001fe400078208ff */
[C---:B------:R-:W-:Y:S02]  /*7bb0*/  LEA R114, P6, R113.reuse, c[0x0][0x168], 0x1 ;  /* 0x00005a0071727a11 */ /* 0x040fe400078c08ff */
[----:B------:R-:W-:Y:S01]  /*7bc0*/  LEA.HI.X.SX32 R118, R118, c[0x0][0x16c], 0x1, P3 ;  /* 0x00005b0076767a11 */ /* 0x000fe200018f0eff */
[----:B------:R0:W-:Y:S01]  /*7bd0*/  STL [R1+0xb4], R57 ;  /* 0x0000b43901007387 */ /* 0x0001e20000100800 */
[----:B------:R-:W-:Y:S02]  /*7be0*/  LEA.HI.X.SX32 R113, R113, c[0x0][0x16c], 0x1, P6 ;  /* 0x00005b0071717a11 */ /* 0x000fe400030f0eff */
[----:B------:R-:W-:Y:S02]  /*7bf0*/  LEA.HI.X.SX32 R224, R224, c[0x0][0x16c], 0x1, P2 ;  /* 0x00005b00e0e07a11 */ /* 0x000fe400010f0eff */
[----:B------:R-:W-:-:S02]  /*7c00*/  LEA R231, P6, R121, c[0x0][0x168], 0x1 ;  /* 0x00005a0079e77a11 */ /* 0x000fc400078c08ff */
[----:B------:R-:W-:Y:S02]  /*7c10*/  LEA R117, P2, R116, c[0x0][0x168], 0x1 ;  /* 0x00005a0074757a11 */ /* 0x000fe400078408ff */
[----:B------:R-:W-:Y:S02]  /*7c20*/  LEA.HI.X.SX32 R121, R121, c[0x0][0x16c], 0x1, P6 ;  /* 0x00005b0079797a11 */ /* 0x000fe400030f0eff */
[----:B0-----:R-:W-:Y:S02]  /*7c30*/  LEA R57, P4, R230, c[0x0][0x168], 0x1 ;  /* 0x00005a00e6397a11 */ /* 0x001fe400078808ff */
[----:B------:R-:W-:Y:S02]  /*7c40*/  LEA.HI.X.SX32 R116, R116, c[0x0][0x16c], 0x1, P2 ;  /* 0x00005b0074747a11 */ /* 0x000fe400010f0eff */
[----:B------:R-:W-:Y:S01]  /*7c50*/  LEA.HI.X.SX32 R226, R226, c[0x0][0x16c], 0x1, P5 ;  /* 0x00005b00e2e27a11 */ /* 0x000fe200028f0eff */
[----:B------:R0:W-:Y:S01]  /*7c60*/  STL [R1+0xb8], R57 ;  /* 0x0000b83901007387 */ /* 0x0001e20000100800 */
[----:B------:R-:W-:-:S02]  /*7c70*/  LEA R233, P2, R124, c[0x0][0x168], 0x1 ;  /* 0x00005a007ce97a11 */ /* 0x000fc400078408ff */
[C---:B------:R-:W-:Y:S02]  /*7c80*/  LEA R120, P5, R119.reuse, c[0x0][0x168], 0x1 ;  /* 0x00005a0077787a11 */ /* 0x040fe400078a08ff */
[----:B------:R-:W-:Y:S02]  /*7c90*/  LEA.HI.X.SX32 R124, R124, c[0x0][0x16c], 0x1, P2 ;  /* 0x00005b007c7c7a11 */ /* 0x000fe400010f0eff */
[----:B------:R-:W-:Y:S02]  /*7ca0*/  LEA.HI.X.SX32 R119, R119, c[0x0][0x16c], 0x1, P5 ;  /* 0x00005b0077777a11 */ /* 0x000fe400028f0eff */
[----:B------:R-:W-:Y:S02]  /*7cb0*/  LEA.HI.X.SX32 R228, R228, c[0x0][0x16c], 0x1, P1 ;  /* 0x00005b00e4e47a11 */ /* 0x000fe400008f0eff */
[----:B0-----:R-:W-:Y:S02]  /*7cc0*/  LEA R57, P0, R232, c[0x0][0x168], 0x1 ;  /* 0x00005a00e8397a11 */ /* 0x001fe400078008ff */
[----:B------:R-:W-:-:S02]  /*7cd0*/  LEA R235, P5, R127, c[0x0][0x168], 0x1 ;  /* 0x00005a007feb7a11 */ /* 0x000fc400078a08ff */
[C---:B------:R-:W-:Y:S01]  /*7ce0*/  LEA R123, P1, R122.reuse, c[0x0][0x168], 0x1 ;  /* 0x00005a007a7b7a11 */ /* 0x040fe200078208ff */
[----:B------:R0:W-:Y:S01]  /*7cf0*/  STL [R1+0xbc], R57 ;  /* 0x0000bc3901007387 */ /* 0x0001e20000100800 */
[----:B------:R-:W-:Y:S02]  /*7d00*/  LEA.HI.X.SX32 R127, R127, c[0x0][0x16c], 0x1, P5 ;  /* 0x00005b007f7f7a11 */ /* 0x000fe400028f0eff */
[----:B------:R-:W-:Y:S02]  /*7d10*/  LEA.HI.X.SX32 R122, R122, c[0x0][0x16c], 0x1, P1 ;  /* 0x00005b007a7a7a11 */ /* 0x000fe400008f0eff */
[----:B------:R-:W-:Y:S02]  /*7d20*/  LEA.HI.X.SX32 R230, R230, c[0x0][0x16c], 0x1, P4 ;  /* 0x00005b00e6e67a11 */ /* 0x000fe400020f0eff */
[----:B------:R-:W-:Y:S02]  /*7d30*/  LEA R237, P1, R130, c[0x0][0x168], 0x1 ;  /* 0x00005a0082ed7a11 */ /* 0x000fe400078208ff */
[----:B------:R-:W-:-:S02]  /*7d40*/  LEA R126, P4, R125, c[0x0][0x168], 0x1 ;  /* 0x00005a007d7e7a11 */ /* 0x000fc400078808ff */
[----:B0-----:R-:W-:Y:S02]  /*7d50*/  LEA R57, P3, R234, c[0x0][0x168], 0x1 ;  /* 0x00005a00ea397a11 */ /* 0x001fe400078608ff */
[----:B------:R-:W-:Y:S02]  /*7d60*/  LEA.HI.X.SX32 R130, R130, c[0x0][0x16c], 0x1, P1 ;  /* 0x00005b0082827a11 */ /* 0x000fe400008f0eff */
[----:B------:R-:W-:Y:S01]  /*7d70*/  LEA.HI.X.SX32 R125, R125, c[0x0][0x16c], 0x1, P4 ;  /* 0x00005b007d7d7a11 */ /* 0x000fe200020f0eff */
[----:B------:R0:W-:Y:S01]  /*7d80*/  STL [R1+0xc0], R57 ;  /* 0x0000c03901007387 */ /* 0x0001e20000100800 */
[----:B------:R-:W-:Y:S02]  /*7d90*/  LEA.HI.X.SX32 R232, R232, c[0x0][0x16c], 0x1, P0 ;  /* 0x00005b00e8e87a11 */ /* 0x000fe400000f0eff */
[----:B------:R-:W-:Y:S02]  /*7da0*/  LEA R239, P4, R133, c[0x0][0x168], 0x1 ;  /* 0x00005a0085ef7a11 */ /* 0x000fe400078808ff */
[----:B------:R-:W-:-:S02]  /*7db0*/  LEA R129, P0, R128, c[0x0][0x168], 0x1 ;  /* 0x00005a0080817a11 */ /* 0x000fc400078008ff */
[----:B------:R-:W-:Y:S02]  /*7dc0*/  LEA.HI.X.SX32 R133, R133, c[0x0][0x16c], 0x1, P4 ;  /* 0x00005b0085857a11 */ /* 0x000fe400020f0eff */
[----:B------:R-:W-:Y:S02]  /*7dd0*/  LEA.HI.X.SX32 R128, R128, c[0x0][0x16c], 0x1, P0 ;  /* 0x00005b0080807a11 */ /* 0x000fe400000f0eff */
[----:B0-----:R-:W-:Y:S02]  /*7de0*/  LEA R57, P6, R236, c[0x0][0x168], 0x1 ;  /* 0x00005a00ec397a11 */ /* 0x001fe400078c08ff */
[----:B------:R-:W-:Y:S02]  /*7df0*/  LEA.HI.X.SX32 R234, R234, c[0x0][0x16c], 0x1, P3 ;  /* 0x00005b00eaea7a11 */ /* 0x000fe400018f0eff */
[----:B------:R-:W-:Y:S01]  /*7e00*/  LEA R241, P0, R136, c[0x0][0x168], 0x1 ;  /* 0x00005a0088f17a11 */ /* 0x000fe200078008ff */
[----:B------:R0:W-:Y:S01]  /*7e10*/  STL [R1+0xc4], R57 ;  /* 0x0000c43901007387 */ /* 0x0001e20000100800 */
[----:B------:R-:W-:-:S02]  /*7e20*/  LEA R132, P3, R131, c[0x0][0x168], 0x1 ;  /* 0x00005a0083847a11 */ /* 0x000fc400078608ff */
[----:B------:R-:W-:Y:S02]  /*7e30*/  LEA.HI.X.SX32 R136, R136, c[0x0][0x16c], 0x1, P0 ;  /* 0x00005b0088887a11 */ /* 0x000fe400000f0eff */
[----:B------:R-:W-:Y:S02]  /*7e40*/  LEA.HI.X.SX32 R131, R131, c[0x0][0x16c], 0x1, P3 ;  /* 0x00005b0083837a11 */ /* 0x000fe400018f0eff */
[----:B------:R-:W-:Y:S02]  /*7e50*/  LEA.HI.X.SX32 R236, R236, c[0x0][0x16c], 0x1, P6 ;  /* 0x00005b00ecec7a11 */ /* 0x000fe400030f0eff */
[----:B------:R-:W-:Y:S02]  /*7e60*/  LEA R243, P3, R139, c[0x0][0x168], 0x1 ;  /* 0x00005a008bf37a11 */ /* 0x000fe400078608ff */
[----:B0-----:R-:W-:Y:S02]  /*7e70*/  LEA R57, P2, R238, c[0x0][0x168], 0x1 ;  /* 0x00005a00ee397a11 */ /* 0x001fe400078408ff */
[----:B------:R-:W-:-:S02]  /*7e80*/  LEA R135, P6, R134, c[0x0][0x168], 0x1 ;  /* 0x00005a0086877a11 */ /* 0x000fc400078c08ff */
[----:B------:R-:W-:Y:S01]  /*7e90*/  LEA.HI.X.SX32 R139, R139, c[0x0][0x16c], 0x1, P3 ;  /* 0x00005b008b8b7a11 */ /* 0x000fe200018f0eff */
[----:B------:R0:W-:Y:S01]  /*7ea0*/  STL [R1+0xc8], R57 ;  /* 0x0000c83901007387 */ /* 0x0001e20000100800 */
[----:B------:R-:W-:Y:S02]  /*7eb0*/  LEA.HI.X.SX32 R134, R134, c[0x0][0x16c], 0x1, P6 ;  /* 0x00005b0086867a11 */ /* 0x000fe400030f0eff */
[----:B------:R-:W-:Y:S02]  /*7ec0*/  LEA.HI.X.SX32 R238, R238, c[0x0][0x16c], 0x1, P2 ;  /* 0x00005b00eeee7a11 */ /* 0x000fe400010f0eff */
[C---:B------:R-:W-:Y:S02]  /*7ed0*/  LEA R245, P6, R142.reuse, c[0x0][0x168], 0x1 ;  /* 0x00005a008ef57a11 */ /* 0x040fe400078c08ff */
[----:B------:R-:W-:Y:S02]  /*7ee0*/  LEA R138, P2, R137, c[0x0][0x168], 0x1 ;  /* 0x00005a00898a7a11 */ /* 0x000fe400078408ff */
[----:B------:R-:W-:-:S02]  /*7ef0*/  LEA.HI.X.SX32 R142, R142, c[0x0][0x16c], 0x1, P6 ;  /* 0x00005b008e8e7a11 */ /* 0x000fc400030f0eff */
[C---:B0-----:R-:W-:Y:S02]  /*7f00*/  LEA R57, P5, R240.reuse, c[0x0][0x168], 0x1 ;  /* 0x00005a00f0397a11 */ /* 0x041fe400078a08ff */
[----:B------:R-:W-:Y:S02]  /*7f10*/  LEA.HI.X.SX32 R137, R137, c[0x0][0x16c], 0x1, P2 ;  /* 0x00005b0089897a11 */ /* 0x000fe400010f0eff */
[----:B------:R-:W-:Y:S01]  /*7f20*/  LEA.HI.X.SX32 R240, R240, c[0x0][0x16c], 0x1, P5 ;  /* 0x00005b00f0f07a11 */ /* 0x000fe200028f0eff */
[----:B------:R0:W-:Y:S01]  /*7f30*/  STL [R1+0xcc], R57 ;  /* 0x0000cc3901007387 */ /* 0x0001e20000100800 */
[C---:B------:R-:W-:Y:S02]  /*7f40*/  LEA R247, P2, R145.reuse, c[0x0][0x168], 0x1 ;  /* 0x00005a0091f77a11 */ /* 0x040fe400078408ff */
[----:B------:R-:W-:Y:S02]  /*7f50*/  LEA R141, P5, R140, c[0x0][0x168], 0x1 ;  /* 0x00005a008c8d7a11 */ /* 0x000fe400078a08ff */
[----:B------:R-:W-:-:S02]  /*7f60*/  LEA.HI.X.SX32 R145, R145, c[0x0][0x16c], 0x1, P2 ;  /* 0x00005b0091917a11 */ /* 0x000fc400010f0eff */
[----:B------:R-:W-:Y:S02]  /*7f70*/  LEA.HI.X.SX32 R140, R140, c[0x0][0x16c], 0x1, P5 ;  /* 0x00005b008c8c7a11 */ /* 0x000fe400028f0eff */
[C---:B------:R-:W-:Y:S02]  /*7f80*/  LEA R249, P5, R147.reuse, c[0x0][0x168], 0x1 ;  /* 0x00005a0093f97a11 */ /* 0x040fe400078a08ff */
[C---:B0-----:R-:W-:Y:S02]  /*7f90*/  LEA R57, P1, R242.reuse, c[0x0][0x168], 0x1 ;  /* 0x00005a00f2397a11 */ /* 0x041fe400078208ff */
[----:B------:R-:W-:Y:S02]  /*7fa0*/  LEA.HI.X.SX32 R147, R147, c[0x0][0x16c], 0x1, P5 ;  /* 0x00005b0093937a11 */ /* 0x000fe400028f0eff */
[----:B------:R-:W-:Y:S01]  /*7fb0*/  LEA.HI.X.SX32 R242, R242, c[0x0][0x16c], 0x1, P1 ;  /* 0x00005b00f2f27a11 */ /* 0x000fe200008f0eff */
[----:B------:R0:W-:Y:S01]  /*7fc0*/  STL [R1+0xd0], R57 ;  /* 0x0000d03901007387 */ /* 0x0001e20000100800 */
[----:B------:R-:W-:-:S02]  /*7fd0*/  LEA R144, P1, R143, c[0x0][0x168], 0x1 ;  /* 0x00005a008f907a11 */ /* 0x000fc400078208ff */
[----:B------:R-:W-:Y:S02]  /*7fe0*/  SHF.R.S32.HI R5, RZ, 0x1f, R6 ;  /* 0x0000001fff057819 */ /* 0x000fe40000011406 */
[----:B------:R-:W-:Y:S02]  /*7ff0*/  LEA.HI.X.SX32 R143, R143, c[0x0][0x16c], 0x1, P1 ;  /* 0x00005b008f8f7a11 */ /* 0x000fe400008f0eff */
[C---:B------:R-:W-:Y:S02]  /*8000*/  LEA R251, P1, R149.reuse, c[0x0][0x168], 0x1 ;  /* 0x00005a0095fb7a11 */ /* 0x040fe400078208ff */
[C---:B------:R-:W-:Y:S01]  /*8010*/  SHF.L.U64.HI R5, R6.reuse, 0x1, R5 ;  /* 0x0000000106057819 */ /* 0x040fe20000010205 */
[----:B------:R-:W-:Y:S01]  /*8020*/  IMAD.SHL.U32 R6, R6, 0x2, RZ ;  /* 0x0000000206067824 */ /* 0x000fe200078e00ff */
[----:B0-----:R-:W-:Y:S02]  /*8030*/  LEA R57, P4, R244, c[0x0][0x168], 0x1 ;  /* 0x00005a00f4397a11 */ /* 0x001fe400078808ff */
[----:B------:R-:W-:-:S02]  /*8040*/  LEA.HI.X.SX32 R149, R149, c[0x0][0x16c], 0x1, P1 ;  /* 0x00005b0095957a11 */ /* 0x000fc400008f0eff */
[----:B------:R-:W-:Y:S01]  /*8050*/  LEA.HI.X.SX32 R244, R244, c[0x0][0x16c], 0x1, P4 ;  /* 0x00005b00f4f47a11 */ /* 0x000fe200020f0eff */
[----:B------:R0:W-:Y:S01]  /*8060*/  STL [R1+0xd4], R57 ;  /* 0x0000d43901007387 */ /* 0x0001e20000100800 */
[----:B------:R-:W-:-:S04]  /*8070*/  LEA R165, P4, R146, c[0x0][0x168], 0x1 ;  /* 0x00005a0092a57a11 */ /* 0x000fc800078808ff */
[----:B------:R-:W-:Y:S02]  /*8080*/  LEA.HI.X.SX32 R146, R146, c[0x0][0x16c], 0x1, P4 ;  /* 0x00005b0092927a11 */ /* 0x000fe400020f0eff */
[C---:B------:R-:W-:Y:S02]  /*8090*/  LEA R58, P4, R151.reuse, c[0x0][0x168], 0x1 ;  /* 0x00005a00973a7a11 */ /* 0x040fe400078808ff */
[C---:B0-----:R-:W-:Y:S02]  /*80a0*/  LEA R57, P0, R246.reuse, c[0x0][0x168], 0x1 ;  /* 0x00005a00f6397a11 */ /* 0x041fe400078008ff */
[----:B------:R-:W-:Y:S02]  /*80b0*/  LEA.HI.X.SX32 R151, R151, c[0x0][0x16c], 0x1, P4 ;  /* 0x00005b0097977a11 */ /* 0x000fe400020f0eff */
[----:B------:R-:W-:Y:S01]  /*80c0*/  LEA.HI.X.SX32 R246, R246, c[0x0][0x16c], 0x1, P0 ;  /* 0x00005b00f6f67a11 */ /* 0x000fe200000f0eff */
[----:B------:R0:W-:Y:S01]  /*80d0*/  STL [R1+0xd8], R57 ;  /* 0x0000d83901007387 */ /* 0x0001e20000100800 */
[----:B------:R-:W-:-:S04]  /*80e0*/  LEA R166, P0, R148, c[0x0][0x168], 0x1 ;  /* 0x00005a0094a67a11 */ /* 0x000fc800078008ff */
[----:B------:R-:W-:Y:S02]  /*80f0*/  LEA.HI.X.SX32 R148, R148, c[0x0][0x16c], 0x1, P0 ;  /* 0x00005b0094947a11 */ /* 0x000fe400000f0eff */
[----:B0-----:R-:W-:-:S04]  /*8100*/  LEA R57, P3, R248, c[0x0][0x168], 0x1 ;  /* 0x00005a00f8397a11 */ /* 0x001fc800078608ff */
        /* <DEDUP_REMOVED lines=12> */
[----:B------:R-:W-:-:S03]  /*81d0*/  LEA R170, P2, R153, c[0x0][0x168], 0x1 ;  /* 0x00005a0099aa7a11 */ /* 0x000fc600078408ff */
[----:B------:R1:W-:Y:S01]  /*81e0*/  STL [R1], R58 ;  /* 0x0000003a01007387 */ /* 0x0003e20000100800 */
[----:B------:R-:W-:Y:S02]  /*81f0*/  LEA.HI.X.SX32 R153, R153, c[0x0][0x16c], 0x1, P2 ;  /* 0x00005b0099997a11 */ /* 0x000fe400010f0eff */
[----:B0-----:R-:W-:Y:S02]  /*8200*/  LEA R57, P5, R56, c[0x0][0x168], 0x1 ;  /* 0x00005a0038397a11 */ /* 0x001fe400078a08ff */
[----:B-1----:R-:W-:-:S03]  /*8210*/  LEA R58, P0, R169, c[0x0][0x168], 0x1 ;  /* 0x00005a00a93a7a11 */ /* 0x002fc600078008ff */
[----:B------:R0:W-:Y:S01]  /*8220*/  STL [R1+0xe8], R57 ;  /* 0x0000e83901007387 */ /* 0x0001e20000100800 */
[----:B------:R-:W-:Y:S02]  /*8230*/  LEA.HI.X.SX32 R56, R56, c[0x0][0x16c], 0x1, P5 ;  /* 0x00005b0038387a11 */ /* 0x000fe400028f0eff */
[----:B------:R-:W-:Y:S01]  /*8240*/  LEA.HI.X.SX32 R169, R169, c[0x0][0x16c], 0x1, P0 ;  /* 0x00005b00a9a97a11 */ /* 0x000fe200000f0eff */
[----:B------:R1:W-:Y:S01]  /*8250*/  STL [R1+0x8], R58 ;  /* 0x0000083a01007387 */ /* 0x0003e20000100800 */
[----:B------:R-:W-:-:S04]  /*8260*/  LEA R172, P5, R154, c[0x0][0x168], 0x1 ;  /* 0x00005a009aac7a11 */ /* 0x000fc800078a08ff */
        /* <DEDUP_REMOVED lines=9> */
[----:B0-----:R-:W-:Y:S01]  /*8300*/  LEA R57, P4, R54, c[0x0][0x168], 0x1 ;  /* 0x00005a0036397a11 */ /* 0x001fe200078808ff */
[----:B-1----:R-:W-:-:S03]  /*8310*/  CS2R R58, SRZ ;  /* 0x00000000003a7805 */ /* 0x002fc6000001ff00 */
[----:B------:R-:W-:Y:S01]  /*8320*/  LEA.HI.X.SX32 R54, R54, c[0x0][0x16c], 0x1, P4 ;  /* 0x00005b0036367a11 */ /* 0x000fe200020f0eff */
[----:B------:R0:W-:Y:S01]  /*8330*/  STL [R1+0xf0], R57 ;  /* 0x0000f03901007387 */ /* 0x0001e20000100800 */
[----:B------:R-:W-:-:S03]  /*8340*/  LEA R176, P4, R156, c[0x0][0x168], 0x1 ;  /* 0x00005a009cb07a11 */ /* 0x000fc600078808ff */
[----:B------:R1:W-:Y:S01]  /*8350*/  STL [R1+0x4], R56 ;  /* 0x0000043801007387 */ /* 0x0003e20000100800 */
[----:B------:R-:W-:Y:S02]  /*8360*/  LEA.HI.X.SX32 R156, R156, c[0x0][0x16c], 0x1, P4 ;  /* 0x00005b009c9c7a11 */ /* 0x000fe400020f0eff */
[----:B0-----:R-:W-:Y:S02]  /*8370*/  LEA R57, P6, R173, c[0x0][0x168], 0x1 ;  /* 0x00005a00ad397a11 */ /* 0x001fe400078c08ff */
[----:B-1----:R-:W-:-:S03]  /*8380*/  LEA R56, P0, R52, c[0x0][0x168], 0x1 ;  /* 0x00005a0034387a11 */ /* 0x002fc600078008ff */
[----:B------:R-:W-:Y:S01]  /*8390*/  STL [R1+0x18], R57 ;  /* 0x0000183901007387 */ /* 0x000fe20000100800 */
[----:B------:R-:W-:Y:S02]  /*83a0*/  LEA.HI.X.SX32 R173, R173, c[0x0][0x16c], 0x1, P6 ;  /* 0x00005b00adad7a11 */ /* 0x000fe400030f0eff */
[----:B------:R-:W-:Y:S01]  /*83b0*/  LEA.HI.X.SX32 R52, R52, c[0x0][0x16c], 0x1, P0 ;  /* 0x00005b0034347a11 */ /* 0x000fe200000f0eff */
[----:B------:R0:W-:Y:S01]  /*83c0*/  STL [R1+0xf4], R56 ;  /* 0x0000f43801007387 */ /* 0x0001e20000100800 */
[----:B------:R-:W-:-:S03]  /*83d0*/  LEA R178, P0, R157, c[0x0][0x168], 0x1 ;  /* 0x00005a009db27a11 */ /* 0x000fc600078008ff */
[----:B------:R1:W-:Y:S01]  /*83e0*/  STL [R1+0xc], R55 ;  /* 0x00000c3701007387 */ /* 0x0003e20000100800 */
[----:B------:R-:W-:Y:S02]  /*83f0*/  LEA.HI.X.SX32 R157, R157, c[0x0][0x16c], 0x1, P0 ;  /* 0x00005b009d9d7a11 */ /* 0x000fe400000f0eff */
[----:B0-----:R-:W-:Y:S02]  /*8400*/  LEA R56, P2, R175, c[0x0][0x168], 0x1 ;  /* 0x00005a00af387a11 */ /* 0x001fe400078408ff */
[----:B-1----:R-:W-:-:S03]  /*8410*/  LEA R55, P3, R50, c[0x0][0x168], 0x1 ;  /* 0x00005a0032377a11 */ /* 0x002fc600078608ff */
[----:B------:R0:W-:Y:S01]  /*8420*/  STL [R1+0x20], R56 ;  /* 0x0000203801007387 */ /* 0x0001e20000100800 */
[----:B------:R-:W-:Y:S02]  /*8430*/  LEA.HI.X.SX32 R175, R175, c[0x0][0x16c], 0x1, P2 ;  /* 0x00005b00afaf7a11 */ /* 0x000fe400010f0eff */
[----:B------:R-:W-:Y:S01]  /*8440*/  LEA.HI.X.SX32 R50, R50, c[0x0][0x16c], 0x1, P3 ;  /* 0x00005b0032327a11 */ /* 0x000fe200018f0eff */
[----:B------:R1:W-:Y:S01]  /*8450*/  STL [R1+0xf8], R55 ;  /* 0x0000f83701007387 */ /* 0x0003e20000100800 */
[----:B------:R-:W-:-:S03]  /*8460*/  LEA R180, P3, R158, c[0x0][0x168], 0x1 ;  /* 0x00005a009eb47a11 */ /* 0x000fc600078608ff */
[----:B------:R2:W-:Y:S01]  /*8470*/  STL [R1+0x14], R54 ;  /* 0x0000143601007387 */ /* 0x0005e20000100800 */
[----:B------:R-:W-:Y:S01]  /*8480*/  LEA.HI.X.SX32 R158, R158, c[0x0][0x16c], 0x1, P3 ;  /* 0x00005b009e9e7a11 */ /* 0x000fe200018f0eff */
[----:B0-----:R-:W-:Y:S01]  /*8490*/  CS2R R56, SRZ ;  /* 0x0000000000387805 */ /* 0x001fe2000001ff00 */
[----:B-1----:R-:W-:Y:S02]  /*84a0*/  LEA R55, P5, R177, c[0x0][0x168], 0x1 ;  /* 0x00005a00b1377a11 */ /* 0x002fe400078a08ff */
[----:B--2---:R-:W-:-:S03]  /*84b0*/  LEA R54, P6, R48, c[0x0][0x168], 0x1 ;  /* 0x00005a0030367a11 */ /* 0x004fc600078c08ff */
        /* <DEDUP_REMOVED lines=38> */
[----:B------:R-:W-:-:S03]  /*8720*/  LEA.HI.X.SX32 R185, R185, c[0x0][0x16c], 0x1, P3 ;  /* 0x00005b00b9b97a11 */ /* 0x000fc600018f0eff */
[----:B------:R1:W-:Y:S04]  /*8730*/  STL [R1+0x10c], R46 ;  /* 0x00010c2e01007387 */ /* 0x0003e80000100800 */
[----:B------:R2:W-:Y:S01]  /*8740*/  STL [R1+0x3c], R44 ;  /* 0x00003c2c01007387 */ /* 0x0005e20000100800 */
[----:B0-----:R-:W-:Y:S02]  /*8750*/  LOP3.LUT R48, R2, 0x20, RZ, 0x3c, !PT ;  /* 0x0000002002307812 */ /* 0x001fe400078e3cff */
[----:B------:R-:W-:Y:S02]  /*8760*/  LOP3.LUT R48, R3, 0x40, RZ, 0x3c, !PT ;  /* 0x0000004003307812 */ /* 0x000fe400078e3cff */
[----:B-1----:R-:W-:Y:S02]  /*8770*/  LEA R46, P6, R187, c[0x0][0x168], 0x1 ;  /* 0x00005a00bb2e7a11 */ /* 0x002fe400078c08ff */
[----:B--2---:R-:W-:-:S03]  /*8780*/  LEA R44, P0, R47, c[0x0][0x168], 0x1 ;  /* 0x00005a002f2c7a11 */ /* 0x004fc600078008ff */
[----:B------:R-:W-:Y:S01]  /*8790*/  STL [R1+0x50], R46 ;  /* 0x0000502e01007387 */ /* 0x000fe20000100800 */
[----:B------:R-:W-:-:S03]  /*87a0*/  LEA.HI.X.SX32 R187, R187, c[0x0][0x16c], 0x1, P6 ;  /* 0x00005b00bbbb7a11 */ /* 0x000fc600030f0eff */
[----:B------:R0:W-:Y:S04]  /*87b0*/  STL [R1+0x110], R44 ;  /* 0x0001102c01007387 */ /* 0x0001e80000100800 */
[----:B------:R1:W-:Y:S01]  /*87c0*/  STL [R1+0x44], R10 ;  /* 0x0000440a01007387 */ /* 0x0003e20000100800 */
[----:B0-----:R-:W-:Y:S02]  /*87d0*/  LEA R44, P3, R49, c[0x0][0x168], 0x1 ;  /* 0x00005a00312c7a11 */ /* 0x001fe400078608ff */
[----:B-1----:R-:W-:-:S04]  /*87e0*/  LEA R10, P2, R189, c[0x0][0x168], 0x1 ;  /* 0x00005a00bd0a7a11 */ /* 0x002fc800078408ff */
[----:B------:R-:W-:Y:S01]  /*87f0*/  LEA.HI.X.SX32 R189, R189, c[0x0][0x16c], 0x1, P2 ;  /* 0x00005b00bdbd7a11 */ /* 0x000fe200010f0eff */
[----:B------:R0:W-:Y:S04]  /*8800*/  STL [R1+0x58], R10 ;  /* 0x0000580a01007387 */ /* 0x0001e80000100800 */
[----:B------:R1:W-:Y:S01]  /*8810*/  STL [R1+0x114], R44 ;  /* 0x0001142c01007387 */ /* 0x0003e20000100800 */
[----:B0-----:R-:W-:Y:S02]  /*8820*/  LEA.HI.X.SX32 R10, R45, c[0x0][0x16c], 0x1, P4 ;  /* 0x00005b002d0a7a11 */ /* 0x001fe400020f0eff */
[----:B------:R-:W-:Y:S02]  /*8830*/  LEA R45, P2, R53, c[0x0][0x168], 0x1 ;  /* 0x00005a00352d7a11 */ /* 0x000fe400078408ff */
[----:B-1----:R-:W-:Y:S01]  /*8840*/  LEA R44, P6, R51, c[0x0][0x168], 0x1 ;  /* 0x00005a00332c7a11 */ /* 0x002fe200078c08ff */
[----:B------:R0:W-:Y:S01]  /*8850*/  STL [R1+0x4c], R10 ;  /* 0x00004c0a01007387 */ /* 0x0001e20000100800 */
[----:B------:R-:W-:-:S04]  /*8860*/  LEA R190, P4, R163, c[0x0][0x168], 0x1 ;  /* 0x00005a00a3be7a11 */ /* 0x000fc800078808ff */
[----:B------:R-:W-:Y:S02]  /*8870*/  LEA.HI.X.SX32 R163, R163, c[0x0][0x16c], 0x1, P4 ;  /* 0x00005b00a3a37a11 */ /* 0x000fe400020f0eff */
[----:B0-----:R-:W-:-:S04]  /*8880*/  LEA R10, P5, R191, c[0x0][0x168], 0x1 ;  /* 0x00005a00bf0a7a11 */ /* 0x001fc800078a08ff */
[----:B------:R-:W-:Y:S01]  /*8890*/  LEA.HI.X.SX32 R191, R191, c[0x0][0x16c], 0x1, P5 ;  /* 0x00005b00bfbf7a11 */ /* 0x000fe200028f0eff */
[----:B------:R0:W-:Y:S04]  /*88a0*/  STL [R1+0x60], R10 ;  /* 0x0000600a01007387 */ /* 0x0001e80000100800 */
[----:B------:R1:W-:Y:S01]  /*88b0*/  STL [R1+0x118], R44 ;  /* 0x0001182c01007387 */ /* 0x0003e20000100800 */
[----:B0-----:R-:W-:Y:S02]  /*88c0*/  LEA.HI.X.SX32 R10, R47, c[0x0][0x16c], 0x1, P0 ;  /* 0x00005b002f0a7a11 */ /* 0x001fe400000f0eff */
[C---:B------:R-:W-:Y:S01]  /*88d0*/  LEA R192, P0, R164.reuse, c[0x0][0x168], 0x1 ;  /* 0x00005a00a4c07a11 */ /* 0x040fe200078008ff */
[----:B------:R-:W-:Y:S01]  /*88e0*/  CS2R R46, SRZ ;  /* 0x00000000002e7805 */ /* 0x000fe2000001ff00 */
[----:B-1----:R-:W-:Y:S01]  /*88f0*/  LEA.HI.X.SX32 R44, R49, c[0x0][0x16c], 0x1, P3 ;  /* 0x00005b00312c7a11 */ /* 0x002fe200018f0eff */
[----:B------:R0:W-:Y:S01]  /*8900*/  STL [R1+0x54], R10 ;  /* 0x0000540a01007387 */ /* 0x0001e20000100800 */
[----:B------:R-:W-:-:S02]  /*8910*/  LEA.HI.X.SX32 R164, R164, c[0x0][0x16c], 0x1, P0 ;  /* 0x00005b00a4a47a11 */ /* 0x000fc400000f0eff */
[----:B------:R-:W-:Y:S02]  /*8920*/  LOP3.LUT R49, R2, 0x60, RZ, 0x3c, !PT ;  /* 0x0000006002317812 */ /* 0x000fe400078e3cff */
[----:B0-----:R-:W-:-:S04]  /*8930*/  LEA R10, P1, R193, c[0x0][0x168], 0x1 ;  /* 0x00005a00c10a7a11 */ /* 0x001fc800078208ff */
[----:B------:R-:W-:Y:S01]  /*8940*/  LEA.HI.X.SX32 R193, R193, c[0x0][0x16c], 0x1, P1 ;  /* 0x00005b00c1c17a11 */ /* 0x000fe200008f0eff */
[----:B------:R0:W-:Y:S04]  /*8950*/  STL [R1+0x68], R10 ;  /* 0x0000680a01007387 */ /* 0x0001e80000100800 */
[----:B------:R-:W-:Y:S04]  /*8960*/  STL [R1+0x11c], R45 ;  /* 0x00011c2d01007387 */ /* 0x000fe80000100800 */
[----:B------:R1:W-:Y:S01]  /*8970*/  STL [R1+0x5c], R44 ;  /* 0x00005c2c01007387 */ /* 0x0003e20000100800 */
[----:B0-----:R-:W-:-:S04]  /*8980*/  LEA R10, P3, R194, c[0x0][0x168], 0x1 ;  /* 0x00005a00c20a7a11 */ /* 0x001fc800078608ff */
[----:B------:R-:W-:Y:S01]  /*8990*/  LEA.HI.X.SX32 R194, R194, c[0x0][0x16c], 0x1, P3 ;  /* 0x00005b00c2c27a11 */ /* 0x000fe200018f0eff */
[----:B------:R0:W-:Y:S01]  /*89a0*/  STL [R1+0x70], R10 ;  /* 0x0000700a01007387 */ /* 0x0001e20000100800 */
[----:B-1----:R-:W-:-:S04]  /*89b0*/  LEA R44, P4, R195, c[0x0][0x168], 0x1 ;  /* 0x00005a00c32c7a11 */ /* 0x002fc800078808ff */
[----:B------:R-:W-:Y:S01]  /*89c0*/  LEA.HI.X.SX32 R195, R195, c[0x0][0x16c], 0x1, P4 ;  /* 0x00005b00c3c37a11 */ /* 0x000fe200020f0eff */
[----:B------:R1:W-:Y:S01]  /*89d0*/  STL [R1+0x74], R44 ;  /* 0x0000742c01007387 */ /* 0x0003e20000100800 */
[----:B0-----:R-:W-:-:S05]  /*89e0*/  LEA.HI.X.SX32 R10, R51, c[0x0][0x16c], 0x1, P6 ;  /* 0x00005b00330a7a11 */ /* 0x001fca00030f0eff */
[----:B------:R0:W-:Y:S01]  /*89f0*/  STL [R1+0x64], R10 ;  /* 0x0000640a01007387 */ /* 0x0001e20000100800 */
[----:B-1----:R-:W-:Y:S01]  /*8a00*/  CS2R R44, SRZ ;  /* 0x00000000002c7805 */ /* 0x002fe2000001ff00 */
[----:B0-----:R-:W-:Y:S02]  /*8a10*/  LEA.HI.X.SX32 R10, R53, c[0x0][0x16c], 0x1, P2 ;  /* 0x00005b00350a7a11 */ /* 0x001fe400010f0eff */
[----:B------:R-:W-:-:S03]  /*8a20*/  CS2R R52, SRZ ;  /* 0x0000000000347805 */ /* 0x000fc6000001ff00 */
[----:B------:R0:W-:Y:S02]  /*8a30*/  STL [R1+0x6c], R10 ;  /* 0x00006c0a01007387 */ /* 0x0001e40000100800 */
[----:B0-----:R-:W-:Y:S02]  /*8a40*/  LOP3.LUT R10, R2, 0x40, RZ, 0x3c, !PT ;  /* 0x00000040020a7812 */ /* 0x001fe400078e3cff */
[----:B------:R-:W-:Y:S02]  /*8a50*/  LOP3.LUT R10, R7, 0x20, RZ, 0x3c, !PT ;  /* 0x00000020070a7812 */ /* 0x000fe400078e3cff */
.L_x_3:
[----:B------:R-:W0:Y:S01]  /*8a60*/  S2R R4, SR_TID.X ;  /* 0x0000000000047919 */ /* 0x000e220000002100 */
[----:B------:R-:W-:-:S03]  /*8a70*/  PRMT R103, RZ, 0x7610, R103 ;  /* 0x00007610ff677816 */ /* 0x000fc60000000067 */
[----:B------:R-:W1:Y:S04]  /*8a80*/  S2R R51, SR_TID.X ;  /* 0x0000000000337919 */ /* 0x000e680000002100 */
[----:B------:R2:W-:Y:S04]  /*8a90*/  STL [R1+0x22c], R47 ;  /* 0x00022c2f01007387 */ /* 0x0005e80000100800 */
[----:B------:R3:W-:Y:S04]  /*8aa0*/  STL [R1+0x130], R39 ;  /* 0x0001302701007387 */ /* 0x0007e80000100800 */
[----:B--2---:R-:W2:Y:S01]  /*8ab0*/  S2R R47, SR_TID.X ;  /* 0x00000000002f7919 */ /* 0x004ea20000002100 */
[----:B0-----:R-:W-:-:S02]  /*8ac0*/  SHF.R.U32.HI R48, RZ, 0x5, R4 ;  /* 0x00000005ff307819 */ /* 0x001fc40000011604 */
[----:B------:R-:W-:Y:S02]  /*8ad0*/  SHF.R.U32.HI R4, RZ, 0x5, R4 ;  /* 0x00000005ff047819 */ /* 0x000fe40000011604 */
[----:B-1----:R-:W-:Y:S02]  /*8ae0*/  SHF.R.U32.HI R50, RZ, 0x5, R51 ;  /* 0x00000005ff327819 */ /* 0x002fe40000011633 */
[----:B------:R-:W-:Y:S02]  /*8af0*/  SGXT.U32 R4, R4, 0x3 ;  /* 0x000000030404781a */ /* 0x000fe40000000000 */
[----:B------:R-:W-:Y:S02]  /*8b00*/  SGXT.U32 R50, R50, 0x3 ;  /* 0x000000033232781a */ /* 0x000fe40000000000 */
[C---:B---3--:R-:W-:Y:S02]  /*8b10*/  LOP3.LUT R39, R4.reuse, 0x8, RZ, 0xfc, !PT ;  /* 0x0000000804277812 */ /* 0x048fe400078efcff */
[----:B------:R-:W-:-:S02]  /*8b20*/  LOP3.LUT R4, R4, 0x10, RZ, 0xfc, !PT ;  /* 0x0000001004047812 */ /* 0x000fc400078efcff */
[----:B------:R-:W-:Y:S02]  /*8b30*/  SGXT.U32 R48, R48, 0x3 ;  /* 0x000000033030781a */ /* 0x000fe40000000000 */
[----:B------:R-:W-:Y:S02]  /*8b40*/  ISETP.GE.AND P1, PT, R4, UR4, PT ;  /* 0x0000000404007c0c */ /* 0x000fe4000bf26270 */
[----:B------:R-:W0:Y:S01]  /*8b50*/  S2R R4, SR_TID.X ;  /* 0x0000000000047919 */ /* 0x000e220000002100 */
[----:B------:R-:W-:Y:S01]  /*8b60*/  ISETP.GE.AND P0, PT, R50, UR4, PT ;  /* 0x0000000432007c0c */ /* 0x000fe2000bf06270 */
[----:B------:R-:W-:Y:S01]  /*8b70*/  IMAD R48, R48, c[0x0][0x188], RZ ;  /* 0x0000620030307a24 */ /* 0x000fe200078e02ff */
[----:B--2---:R-:W-:-:S03]  /*8b80*/  SHF.R.U32.HI R47, RZ, 0x5, R47 ;  /* 0x00000005ff2f7819 */ /* 0x004fc6000001162f */
[----:B------:R-:W-:Y:S01]  /*8b90*/  IMAD.WIDE R48, R48, 0x2, R42 ;  /* 0x0000000230307825 */ /* 0x000fe200078e022a */
[----:B------:R-:W-:-:S07]  /*8ba0*/  SGXT.U32 R47, R47, 0x3 ;  /* 0x000000032f2f781a */ /* 0x000fce0000000000 */
[----:B------:R1:W2:Y:S01]  /*8bb0*/  @!P0 LDG.E.U16 R103, [R48.64] ;  /* 0x0000000630678981 */ /* 0x0002a2000c1e1500 */
[----:B------:R-:W-:Y:S02]  /*8bc0*/  ISETP.GE.AND P0, PT, R39, UR4, PT ;  /* 0x0000000427007c0c */ /* 0x000fe4000bf06270 */
[----:B------:R-:W-:Y:S02]  /*8bd0*/  LOP3.LUT R39, R47, 0x8, RZ, 0xfc, !PT ;  /* 0x000000082f277812 */ /* 0x000fe400078efcff */
[----:B------:R-:W-:-:S03]  /*8be0*/  PRMT R90, RZ, 0x7610, R90 ;  /* 0x00007610ff5a7816 */ /* 0x000fc6000000005a */
[----:B------:R-:W-:Y:S01]  /*8bf0*/  IMAD R39, R39, c[0x0][0x188], RZ ;  /* 0x0000620027277a24 */ /* 0x000fe200078e02ff */
[----:B0-----:R-:W-:-:S03]  /*8c00*/  SHF.R.U32.HI R47, RZ, 0x5, R4 ;  /* 0x00000005ff2f7819 */ /* 0x001fc60000011604 */
[----:B-1----:R-:W-:Y:S01]  /*8c10*/  IMAD.WIDE R48, R39, 0x2, R42 ;  /* 0x0000000227307825 */ /* 0x002fe200078e022a */
[----:B------:R-:W-:-:S04]  /*8c20*/  SGXT.U32 R47, R47, 0x3 ;  /* 0x000000032f2f781a */ /* 0x000fc80000000000 */
[----:B------:R0:W3:Y:S01]  /*8c30*/  @!P0 LDG.E.U16 R90, [R48.64] ;  /* 0x00000006305a8981 */ /* 0x0000e2000c1e1500 */
[----:B------:R-:W-:Y:S02]  /*8c40*/  LOP3.LUT R39, R47, 0x10, RZ, 0xfc, !PT ;  /* 0x000000102f277812 */ /* 0x000fe400078efcff */
[----:B------:R-:W-:Y:S02]  /*8c50*/  SHF.R.U32.HI R47, RZ, 0x5, R4 ;  /* 0x00000005ff2f7819 */ /* 0x000fe40000011604 */
[----:B------:R-:W-:Y:S01]  /*8c60*/  PRMT R89, RZ, 0x7610, R89 ;  /* 0x00007610ff597816 */ /* 0x000fe20000000059 */
[----:B------:R-:W-:Y:S01]  /*8c70*/  IMAD R39, R39, c[0x0][0x188], RZ ;  /* 0x0000620027277a24 */ /* 0x000fe200078e02ff */
[----:B------:R-:W-:-:S03]  /*8c80*/  SGXT.U32 R47, R47, 0x3 ;  /* 0x000000032f2f781a */ /* 0x000fc60000000000 */
[----:B0-----:R-:W-:Y:S01]  /*8c90*/  IMAD.WIDE R48, R39, 0x2, R42 ;  /* 0x0000000227307825 */ /* 0x001fe200078e022a */
[C---:B------:R-:W-:Y:S02]  /*8ca0*/  LOP3.LUT R39, R47.reuse, 0x18, RZ, 0xfc, !PT ;  /* 0x000000182f277812 */ /* 0x040fe400078efcff */
[----:B------:R-:W-:Y:S02]  /*8cb0*/  LOP3.LUT R47, R47, 0x18, RZ, 0xfc, !PT ;  /* 0x000000182f2f7812 */ /* 0x000fe400078efcff */
[----:B------:R0:W4:Y:S01]  /*8cc0*/  @!P1 LDG.E.U16 R89, [R48.64] ;  /* 0x0000000630599981 */ /* 0x000122000c1e1500 */
[----:B------:R-:W-:Y:S02]  /*8cd0*/  SHF.R.U32.HI R4, RZ, 0x5, R4 ;  /* 0x00000005ff047819 */ /* 0x000fe40000011604 */
[----:B------:R-:W-:Y:S01]  /*8ce0*/  IMAD R47, R47, c[0x0][0x188], RZ ;  /* 0x000062002f2f7a24 */ /* 0x000fe200078e02ff */
[----:B------:R-:W-:Y:S02]  /*8cf0*/  ISETP.GE.AND P0, PT, R39, UR4, PT ;  /* 0x0000000427007c0c */ /* 0x000fe4000bf06270 */
[----:B------:R-:W-:-:S02]  /*8d00*/  SGXT.U32 R4, R4, 0x3 ;  /* 0x000000030404781a */ /* 0x000fc40000000000 */
[----:B------:R-:W-:Y:S01]  /*8d10*/  PRMT R88, RZ, 0x7610, R88 ;  /* 0x00007610ff587816 */ /* 0x000fe20000000058 */
[----:B0-----:R-:W-:Y:S01]  /*8d20*/  IMAD.WIDE R48, R47, 0x2, R42 ;  /* 0x000000022f307825 */ /* 0x001fe200078e022a */
[C---:B------:R-:W-:Y:S01]  /*8d30*/  LOP3.LUT R39, R4.reuse, 0x20, RZ, 0xfc, !PT ;  /* 0x0000002004277812 */ /* 0x040fe200078efcff */
[----:B------:R-:W0:Y:S01]  /*8d40*/  S2R R47, SR_TID.X ;  /* 0x00000000002f7919 */ /* 0x000e220000002100 */
[----:B------:R-:W-:-:S04]  /*8d50*/  LOP3.LUT R4, R4, 0x28, RZ, 0xfc, !PT ;  /* 0x0000002804047812 */ /* 0x000fc800078efcff */
[----:B------:R-:W-:Y:S01]  /*8d60*/  ISETP.GE.AND P1, PT, R4, UR4, PT ;  /* 0x0000000404007c0c */ /* 0x000fe2000bf26270 */
[----:B------:R1:W2:Y:S01]  /*8d70*/  @!P0 LDG.E.U16 R88, [R48.64] ;  /* 0x0000000630588981 */ /* 0x0002a2000c1e1500 */
[----:B------:R-:W-:Y:S02]  /*8d80*/  ISETP.GE.AND P0, PT, R39, UR4, PT ;  /* 0x0000000427007c0c */ /* 0x000fe4000bf06270 */
[----:B------:R-:W-:Y:S01]  /*8d90*/  PRMT R87, RZ, 0x7610, R87 ;  /* 0x00007610ff577816 */ /* 0x000fe20000000057 */
[----:B------:R-:W1:Y:S01]  /*8da0*/  S2R R4, SR_TID.X ;  /* 0x0000000000047919 */ /* 0x000e620000002100 */
[--C-:B0-----:R-:W-:Y:S02]  /*8db0*/  SHF.R.U32.HI R39, RZ, 0x5, R47.reuse ;  /* 0x00000005ff277819 */ /* 0x101fe4000001162f */
[----:B------:R-:W-:Y:S02]  /*8dc0*/  SHF.R.U32.HI R47, RZ, 0x5, R47 ;  /* 0x00000005ff2f7819 */ /* 0x000fe4000001162f */
[----:B------:R-:W-:-:S02]  /*8dd0*/  SGXT.U32 R39, R39, 0x3 ;  /* 0x000000032727781a */ /* 0x000fc40000000000 */
[----:B------:R-:W-:Y:S02]  /*8de0*/  SGXT.U32 R47, R47, 0x3 ;  /* 0x000000032f2f781a */ /* 0x000fe40000000000 */
[----:B------:R-:W-:-:S05]  /*8df0*/  LOP3.LUT R39, R39, 0x20, RZ, 0xfc, !PT ;  /* 0x0000002027277812 */ /* 0x000fca00078efcff */
[----:B------:R-:W-:-:S04]  /*8e00*/  IMAD R39, R39, c[0x0][0x188], RZ ;  /* 0x0000620027277a24 */ /* 0x000fc800078e02ff */
[----:B-1----:R-:W-:Y:S01]  /*8e10*/  IMAD.WIDE R48, R39, 0x2, R42 ;  /* 0x0000000227307825 */ /* 0x002fe200078e022a */
[----:B------:R-:W-:Y:S02]  /*8e20*/  LOP3.LUT R39, R47, 0x28, RZ, 0xfc, !PT ;  /* 0x000000282f277812 */ /* 0x000fe400078efcff */
[--C-:B------:R-:W-:Y:S02]  /*8e30*/  SHF.R.U32.HI R47, RZ, 0x5, R4.reuse ;  /* 0x00000005ff2f7819 */ /* 0x100fe40000011604 */
[----:B------:R0:W2:Y:S01]  /*8e40*/  @!P0 LDG.E.U16 R87, [R48.64] ;  /* 0x0000000630578981 */ /* 0x0000a2000c1e1500 */
[----:B------:R-:W-:Y:S01]  /*8e50*/  IMAD R39, R39, c[0x0][0x188], RZ ;  /* 0x0000620027277a24 */ /* 0x000fe200078e02ff */
[----:B------:R-:W-:Y:S02]  /*8e60*/  SGXT.U32 R47, R47, 0x3 ;  /* 0x000000032f2f781a */ /* 0x000fe40000000000 */
[----:B------:R-:W-:Y:S02]  /*8e70*/  SHF.R.U32.HI R4, RZ, 0x5, R4 ;  /* 0x00000005ff047819 */ /* 0x000fe40000011604 */
[----:B------:R-:W-:-:S02]  /*8e80*/  PRMT R86, RZ, 0x7610, R86 ;  /* 0x00007610ff567816 */ /* 0x000fc40000000056 */
[----:B------:R-:W-:Y:S01]  /*8e90*/  SGXT.U32 R4, R4, 0x3 ;  /* 0x000000030404781a */ /* 0x000fe20000000000 */
[----:B0-----:R-:W-:Y:S01]  /*8ea0*/  IMAD.WIDE R48, R39, 0x2, R42 ;  /* 0x0000000227307825 */ /* 0x001fe200078e022a */
[----:B------:R-:W-:Y:S02]  /*8eb0*/  LOP3.LUT R39, R47, 0x30, RZ, 0xfc, !PT ;  /* 0x000000302f277812 */ /* 0x000fe400078efcff */
[----:B------:R-:W0:Y:S02]  /*8ec0*/  S2R R47, SR_TID.X ;  /* 0x00000000002f7919 */ /* 0x000e240000002100 */
[----:B------:R-:W-:Y:S02]  /*8ed0*/  ISETP.GE.AND P0, PT, R39, UR4, PT ;  /* 0x0000000427007c0c */ /* 0x000fe4000bf06270 */
[----:B------:R-:W-:Y:S01]  /*8ee0*/  LOP3.LUT R39, R4, 0x30, RZ, 0xfc, !PT ;  /* 0x0000003004277812 */ /* 0x000fe200078efcff */
[----:B------:R1:W2:Y:S01]  /*8ef0*/  @!P1 LDG.E.U16 R86, [R48.64] ;  /* 0x0000000630569981 */ /* 0x0002a2000c1e1500 */
[----:B------:R-:W-:-:S03]  /*8f00*/  PRMT R85, RZ, 0x7610, R85 ;  /* 0x00007610ff557816 */ /* 0x000fc60000000055 */
[----:B------:R-:W-:-:S04]  /*8f10*/  IMAD R39, R39, c[0x0][0x188], RZ ;  /* 0x0000620027277a24 */ /* 0x000fc800078e02ff */
[----:B-1----:R-:W-:-:S05]  /*8f20*/  IMAD.WIDE R48, R39, 0x2, R42 ;  /* 0x0000000227307825 */ /* 0x002fca00078e022a */
[----:B------:R1:W2:Y:S01]  /*8f30*/  @!P0 LDG.E.U16 R85, [R48.64] ;  /* 0x0000000630558981 */ /* 0x0002a2000c1e1500 */
[----:B0-----:R-:W-:-:S04]  /*8f40*/  SHF.R.U32.HI R4, RZ, 0x5, R47 ;  /* 0x00000005ff047819 */ /* 0x001fc8000001162f */
[----:B------:R-:W-:Y:S02]  /*8f50*/  SGXT.U32 R4, R4, 0x3 ;  /* 0x000000030404781a */ /* 0x000fe40000000000 */
[----:B------:R-:W-:Y:S02]  /*8f60*/  SHF.R.U32.HI R47, RZ, 0x5, R47 ;  /* 0x00000005ff2f7819 */ /* 0x000fe4000001162f */
[C---:B-1----:R-:W-:Y:S02]  /*8f70*/  LOP3.LUT R49, R4.reuse, 0x38, RZ, 0xfc, !PT ;  /* 0x0000003804317812 */ /* 0x042fe400078efcff */
[----:B------:R-:W-:Y:S02]  /*8f80*/  LOP3.LUT R39, R4, 0x40, RZ, 0xfc, !PT ;  /* 0x0000004004277812 */ /* 0x000fe400078efcff */
[----:B------:R-:W0:Y:S01]  /*8f90*/  S2R R4, SR_TID.X ;  /* 0x0000000000047919 */ /* 0x000e220000002100 */
[----:B------:R-:W-:-:S04]  /*8fa0*/  SGXT.U32 R47, R47, 0x3 ;  /* 0x000000032f2f781a */ /* 0x000fc80000000000 */
[----:B------:R-:W-:-:S05]  /*8fb0*/  LOP3.LUT R47, R47, 0x38, RZ, 0xfc, !PT ;  /* 0x000000382f2f7812 */ /* 0x000fca00078efcff */
[----:B------:R-:W-:Y:S01]  /*8fc0*/  IMAD R47, R47, c[0x0][0x188], RZ ;  /* 0x000062002f2f7a24 */ /* 0x000fe200078e02ff */
[----:B------:R-:W-:-:S03]  /*8fd0*/  ISETP.GE.AND P0, PT, R49, UR4, PT ;  /* 0x0000000431007c0c */ /* 0x000fc6000bf06270 */
[----:B------:R-:W-:Y:S02]  /*8fe0*/  IMAD.WIDE R48, R47, 0x2, R42 ;  /* 0x000000022f307825 */ /* 0x000fe400078e022a */
[----:B------:R-:W1:Y:S01]  /*8ff0*/  S2R R47, SR_TID.X ;  /* 0x00000000002f7919 */ /* 0x000e620000002100 */
[----:B------:R-:W-:Y:S02]  /*9000*/  ISETP.GE.AND P1, PT, R39, UR4, PT ;  /* 0x0000000427007c0c */ /* 0x000fe4000bf26270 */
[----:B0-----:R-:W-:-:S04]  /*9010*/  SHF.R.U32.HI R39, RZ, 0x5, R4 ;  /* 0x00000005ff277819 */ /* 0x001fc80000011604 */
[----:B------:R-:W-:Y:S02]  /*9020*/  SGXT.U32 R39, R39, 0x3 ;  /* 0x000000032727781a */ /* 0x000fe40000000000 */
[----:B------:R-:W-:Y:S02]  /*9030*/  PRMT R84, RZ, 0x7610, R84 ;  /* 0x00007610ff547816 */ /* 0x000fe40000000054 */
[----:B------:R-:W-:Y:S02]  /*9040*/  LOP3.LUT R39, R39, 0x40, RZ, 0xfc, !PT ;  /* 0x0000004027277812 */ /* 0x000fe400078efcff */
[----:B------:R-:W-:Y:S02]  /*9050*/  SHF.R.U32.HI R4, RZ, 0x5, R4 ;  /* 0x00000005ff047819 */ /* 0x000fe40000011604 */
[----:B------:R0:W2:Y:S01]  /*9060*/  @!P0 LDG.E.U16 R84, [R48.64] ;  /* 0x0000000630548981 */ /* 0x0000a2000c1e1500 */
[----:B------:R-:W-:Y:S01]  /*9070*/  IMAD R39, R39, c[0x0][0x188], RZ ;  /* 0x0000620027277a24 */ /* 0x000fe200078e02ff */
[----:B------:R-:W-:-:S03]  /*9080*/  SGXT.U32 R4, R4, 0x3 ;  /* 0x000000030404781a */ /* 0x000fc60000000000 */
[----:B0-----:R-:W-:Y:S01]  /*9090*/  IMAD.WIDE R48, R39, 0x2, R42 ;  /* 0x0000000227307825 */ /* 0x001fe200078e022a */
[----:B------:R-:W-:Y:S02]  /*90a0*/  LOP3.LUT R39, R4, 0x48, RZ, 0xfc, !PT ;  /* 0x0000004804277812 */ /* 0x000fe400078efcff */
[----:B-1----:R-:W-:-:S04]  /*90b0*/  SHF.R.U32.HI R4, RZ, 0x5, R47 ;  /* 0x00000005ff047819 */ /* 0x002fc8000001162f */
[----:B------:R-:W-:Y:S02]  /*90c0*/  SGXT.U32 R4, R4, 0x3 ;  /* 0x000000030404781a */ /* 0x000fe40000000000 */
[----:B------:R-:W-:Y:S02]  /*90d0*/  ISETP.GE.AND P0, PT, R39, UR4, PT ;  /* 0x0000000427007c0c */ /* 0x000fe4000bf06270 */
[----:B------:R-:W-:Y:S02]  /*90e0*/  LOP3.LUT R39, R4, 0x48, RZ, 0xfc, !PT ;  /* 0x0000004804277812 */ /* 0x000fe400078efcff */
[----:B------:R-:W0:Y:S01]  /*90f0*/  S2R R4, SR_TID.X ;  /* 0x0000000000047919 */ /* 0x000e220000002100 */
[----:B------:R-:W-:Y:S02]  /*9100*/  SHF.R.U32.HI R47, RZ, 0x5, R47 ;  /* 0x00000005ff2f7819 */ /* 0x000fe4000001162f */
[----:B------:R-:W-:Y:S01]  /*9110*/  PRMT R83, RZ, 0x7610, R83 ;  /* 0x00007610ff537816 */ /* 0x000fe20000000053 */
[----:B------:R-:W-:Y:S01]  /*9120*/  IMAD R39, R39, c[0x0][0x188], RZ ;  /* 0x0000620027277a24 */ /* 0x000fe200078e02ff */
[----:B------:R-:W-:-:S02]  /*9130*/  SGXT.U32 R47, R47, 0x3 ;  /* 0x000000032f2f781a */ /* 0x000fc40000000000 */
[----:B------:R-:W-:Y:S02]  /*9140*/  PRMT R82, RZ, 0x7610, R82 ;  /* 0x00007610ff527816 */ /* 0x000fe40000000052 */
[----:B------:R1:W2:Y:S01]  /*9150*/  @!P1 LDG.E.U16 R83, [R48.64] ;  /* 0x0000000630539981 */ /* 0x0002a2000c1e1500 */
[----:B0-----:R-:W-:-:S04]  /*9160*/  SHF.R.U32.HI R4, RZ, 0x5, R4 ;  /* 0x00000005ff047819 */ /* 0x001fc80000011604 */
[----:B------:R-:W-:-:S04]  /*9170*/  SGXT.U32 R4, R4, 0x3 ;  /* 0x000000030404781a */ /* 0x000fc80000000000 */
[----:B------:R-:W-:Y:S01]  /*9180*/  LOP3.LUT R4, R4, 0x50, RZ, 0xfc, !PT ;  /* 0x0000005004047812 */ /* 0x000fe200078efcff */
[----:B-1----:R-:W-:Y:S01]  /*9190*/  IMAD.WIDE R48, R39, 0x2, R42 ;  /* 0x0000000227307825 */ /* 0x002fe200078e022a */
[----:B------:R-:W-:Y:S02]  /*91a0*/  LOP3.LUT R39, R47, 0x50, RZ, 0xfc, !PT ;  /* 0x000000502f277812 */ /* 0x000fe400078efcff */
[----:B------:R-:W0:Y:S01]  /*91b0*/  S2R R47, SR_TID.X ;  /* 0x00000000002f7919 */ /* 0x000e220000002100 */
[----:B------:R-:W-:-:S03]  /*91c0*/  IMAD R4, R4, c[0x0][0x188], RZ ;  /* 0x0000620004047a24 */ /* 0x000fc600078e02ff */
[----:B------:R1:W2:Y:S02]  /*91d0*/  @!P0 LDG.E.U16 R82, [R48.64] ;  /* 0x0000000630528981 */ /* 0x0002a4000c1e1500 */
[----:B-1----:R-:W-:Y:S02]  /*91e0*/  IMAD.WIDE R48, R4, 0x2, R42 ;  /* 0x0000000204307825 */ /* 0x002fe400078e022a */
[----:B------:R-:W1:Y:S01]  /*91f0*/  S2R R4, SR_TID.X ;  /* 0x0000000000047919 */ /* 0x000e620000002100 */
[----:B------:R-:W-:Y:S02]  /*9200*/  ISETP.GE.AND P0, PT, R39, UR4, PT ;  /* 0x0000000427007c0c */ /* 0x000fe4000bf06270 */
[----:B0-----:R-:W-:Y:S02]  /*9210*/  SHF.R.U32.HI R39, RZ, 0x5, R47 ;  /* 0x00000005ff277819 */ /* 0x001fe4000001162f */
[----:B------:R-:W-:Y:S02]  /*9220*/  PRMT R81, RZ, 0x7610, R81 ;  /* 0x00007610ff517816 */ /* 0x000fe40000000051 */
[----:B------:R-:W-:-:S04]  /*9230*/  SGXT.U32 R39, R39, 0x3 ;  /* 0x000000032727781a */ /* 0x000fc80000000000 */
[----:B------:R-:W-:-:S03]  /*9240*/  LOP3.LUT R47, R39, 0x58, RZ, 0xfc, !PT ;  /* 0x00000058272f7812 */ /* 0x000fc600078efcff */
[----:B------:R0:W2:Y:S01]  /*9250*/  @!P0 LDG.E.U16 R81, [R48.64] ;  /* 0x0000000630518981 */ /* 0x0000a2000c1e1500 */
[----:B-1----:R-:W-:-:S04]  /*9260*/  SHF.R.U32.HI R4, RZ, 0x5, R4 ;  /* 0x00000005ff047819 */ /* 0x002fc80000011604 */
[----:B------:R-:W-:Y:S02]  /*9270*/  SGXT.U32 R4, R4, 0x3 ;  /* 0x000000030404781a */ /* 0x000fe40000000000 */
[----:B------:R-:W-:Y:S02]  /*9280*/  ISETP.GE.AND P0, PT, R47, UR4, PT ;  /* 0x000000042f007c0c */ /* 0x000fe4000bf06270 */
[----:B------:R-:W-:Y:S01]  /*9290*/  LOP3.LUT R4, R4, 0x58, RZ, 0xfc, !PT ;  /* 0x0000005804047812 */ /* 0x000fe200078efcff */
[----:B------:R-:W1:Y:S04]  /*92a0*/  S2R R47, SR_TID.X ;  /* 0x00000000002f7919 */ /* 0x000e680000002100 */
[----:B------:R-:W-:-:S04]  /*92b0*/  IMAD R4, R4, c[0x0][0x188], RZ ;  /* 0x0000620004047a24 */ /* 0x000fc800078e02ff */
[----:B0-----:R-:W-:Y:S02]  /*92c0*/  IMAD.WIDE R48, R4, 0x2, R42 ;  /* 0x0000000204307825 */ /* 0x001fe400078e022a */
[----:B------:R-:W0:Y:S01]  /*92d0*/  S2R R4, SR_TID.X ;  /* 0x0000000000047919 */ /* 0x000e220000002100 */
[----:B------:R-:W-:-:S04]  /*92e0*/  LOP3.LUT R39, R39, 0x60, RZ, 0xfc, !PT ;  /* 0x0000006027277812 */ /* 0x000fc800078efcff */
[----:B------:R-:W-:Y:S02]  /*92f0*/  ISETP.GE.AND P1, PT, R39, UR4, PT ;  /* 0x0000000427007c0c */ /* 0x000fe4000bf26270 */
[----:B-1----:R-:W-:-:S04]  /*9300*/  SHF.R.U32.HI R47, RZ, 0x5, R47 ;  /* 0x00000005ff2f7819 */ /* 0x002fc8000001162f */
[----:B------:R-:W-:Y:S02]  /*9310*/  SGXT.U32 R47, R47, 0x3 ;  /* 0x000000032f2f781a */ /* 0x000fe40000000000 */
[----:B------:R-:W-:Y:S02]  /*9320*/  PRMT R80, RZ, 0x7610, R80 ;  /* 0x00007610ff507816 */ /* 0x000fe40000000050 */
[----:B------:R-:W-:Y:S02]  /*9330*/  LOP3.LUT R39, R47, 0x60, RZ, 0xfc, !PT ;  /* 0x000000602f277812 */ /* 0x000fe400078efcff */
[----:B0-----:R-:W-:Y:S02]  /*9340*/  SHF.R.U32.HI R4, RZ, 0x5, R4 ;  /* 0x00000005ff047819 */ /* 0x001fe40000011604 */
[----:B------:R0:W2:Y:S01]  /*9350*/  @!P0 LDG.E.U16 R80, [R48.64] ;  /* 0x0000000630508981 */ /* 0x0000a2000c1e1500 */
[----:B------:R-:W-:Y:S01]  /*9360*/  IMAD R39, R39, c[0x0][0x188], RZ ;  /* 0x0000620027277a24 */ /* 0x000fe200078e02ff */
[----:B------:R-:W-:-:S02]  /*9370*/  SGXT.U32 R4, R4, 0x3 ;  /* 0x000000030404781a */ /* 0x000fc40000000000 */
[----:B------:R-:W-:Y:S02]  /*9380*/  PRMT R63, RZ, 0x7610, R63 ;  /* 0x00007610ff3f7816 */ /* 0x000fe4000000003f */
[C---:B------:R-:W-:Y:S01]  /*9390*/  LOP3.LUT R47, R4.reuse, 0x68, RZ, 0xfc, !PT ;  /* 0x00000068042f7812 */ /* 0x040fe200078efcff */
[----:B0-----:R-:W-:Y:S01]  /*93a0*/  IMAD.WIDE R48, R39, 0x2, R42 ;  /* 0x0000000227307825 */ /* 0x001fe200078e022a */
[----:B------:R-:W-:Y:S02]  /*93b0*/  LOP3.LUT R39, R4, 0x70, RZ, 0xfc, !PT ;  /* 0x0000007004277812 */ /* 0x000fe400078efcff */
[----:B------:R-:W-:Y:S02]  /*93c0*/  SHF.R.U32.HI R4, RZ, 0x5, R51 ;  /* 0x00000005ff047819 */ /* 0x000fe40000011633 */
[----:B------:R0:W2:Y:S02]  /*93d0*/  @!P1 LDG.E.U16 R63, [R48.64] ;  /* 0x00000006303f9981 */ /* 0x0000a4000c1e1500 */
[----:B------:R-:W-:-:S02]  /*93e0*/  SGXT.U32 R4, R4, 0x3 ;  /* 0x000000030404781a */ /* 0x000fc40000000000 */
[----:B------:R-:W-:Y:S02]  /*93f0*/  SHF.R.U32.HI R51, RZ, 0x5, R51 ;  /* 0x00000005ff337819 */ /* 0x000fe40000011633 */
[----:B------:R-:W-:Y:S02]  /*9400*/  ISETP.GE.AND P1, PT, R39, UR4, PT ;  /* 0x0000000427007c0c */ /* 0x000fe4000bf26270 */
[----:B------:R-:W-:Y:S02]  /*9410*/  LOP3.LUT R39, R4, 0x68, RZ, 0xfc, !PT ;  /* 0x0000006804277812 */ /* 0x000fe400078efcff */
[----:B------:R-:W-:Y:S01]  /*9420*/  ISETP.GE.AND P0, PT, R47, UR4, PT ;  /* 0x000000042f007c0c */ /* 0x000fe2000bf06270 */
[----:B------:R-:W2:Y:S01]  /*9430*/  LDL R4, [R1+0x74] ;  /* 0x0000740001047983 */ /* 0x000ea20000100800 */
[----:B------:R-:W-:Y:S01]  /*9440*/  SGXT.U32 R51, R51, 0x3 ;  /* 0x000000033333781a */ /* 0x000fe20000000000 */
[----:B------:R-:W-:Y:S01]  /*9450*/  IMAD R39, R39, c[0x0][0x188], RZ ;  /* 0x0000620027277a24 */ /* 0x000fe200078e02ff */
[----:B------:R-:W-:-:S02]  /*9460*/  PRMT R62, RZ, 0x7610, R62 ;  /* 0x00007610ff3e7816 */ /* 0x000fc4000000003e */
[----:B------:R-:W-:Y:S01]  /*9470*/  LOP3.LUT R47, R51, 0x70, RZ, 0xfc, !PT ;  /* 0x00000070332f7812 */ /* 0x000fe200078efcff */
[----:B0-----:R-:W-:-:S04]  /*9480*/  IMAD.WIDE R48, R39, 0x2, R42 ;  /* 0x0000000227307825 */ /* 0x001fc800078e022a */
[----:B------:R-:W-:Y:S02]  /*9490*/  IMAD R47, R47, c[0x0][0x188], RZ ;  /* 0x000062002f2f7a24 */ /* 0x000fe400078e02ff */
[----:B------:R0:W3:Y:S01]  /*94a0*/  @!P0 LDG.E.U16 R62, [R48.64] ;  /* 0x00000006303e8981 */ /* 0x0000e2000c1e1500 */
[----:B------:R-:W-:Y:S02]  /*94b0*/  LOP3.LUT R39, R51, 0x78, RZ, 0xfc, !PT ;  /* 0x0000007833277812 */ /* 0x000fe400078efcff */
[----:B------:R-:W-:Y:S01]  /*94c0*/  PRMT R61, RZ, 0x7610, R61 ;  /* 0x00007610ff3d7816 */ /* 0x000fe2000000003d */
[----:B0-----:R-:W-:Y:S01]  /*94d0*/  IMAD.WIDE R48, R47, 0x2, R42 ;  /* 0x000000022f307825 */ /* 0x001fe200078e022a */
[----:B------:R-:W-:Y:S02]  /*94e0*/  LOP3.LUT R47, R50, 0x78, RZ, 0xfc, !PT ;  /* 0x00000078322f7812 */ /* 0x000fe400078efcff */
[----:B------:R-:W-:Y:S02]  /*94f0*/  ISETP.GE.AND P0, PT, R39, UR4, PT ;  /* 0x0000000427007c0c */ /* 0x000fe4000bf06270 */
[----:B------:R-:W3:Y:S01]  /*9500*/  LDL.LU R39, [R1+0x114] ;  /* 0x0001140001277983 */ /* 0x000ee20000300800 */
[----:B------:R-:W-:-:S03]  /*9510*/  IMAD R47, R47, c[0x0][0x188], RZ ;  /* 0x000062002f2f7a24 */ /* 0x000fc600078e02ff */
[----:B------:R0:W3:Y:S04]  /*9520*/  @!P1 LDG.E.U16 R61, [R48.64] ;  /* 0x00000006303d9981 */ /* 0x0000e8000c1e1500 */
[----:B------:R1:W-:Y:S01]  /*9530*/  STL [R1+0x138], R42 ;  /* 0x0001382a01007387 */ /* 0x0003e20000100800 */
[----:B0-----:R-:W-:-:S03]  /*9540*/  IMAD.WIDE R48, R47, 0x2, R42 ;  /* 0x000000022f307825 */ /* 0x001fc600078e022a */
[----:B-1----:R-:W4:Y:S04]  /*9550*/  LDL.LU R42, [R1+0x50] ;  /* 0x00005000012a7983 */ /* 0x002f280000300800 */
[----:B------:R0:W-:Y:S04]  /*9560*/  STL [R1+0x134], R43 ;  /* 0x0001342b01007387 */ /* 0x0001e80000100800 */
[----:B0-----:R-:W4:Y:S04]  /*9570*/  LDL.LU R43, [R1+0x5c] ;  /* 0x00005c00012b7983 */ /* 0x001f280000300800 */
[----:B------:R-:W0:Y:S01]  /*9580*/  S2R R50, SR_TID.X ;  /* 0x0000000000327919 */ /* 0x000e220000002100 */
[----:B------:R-:W-:-:S06]  /*9590*/  PRMT R60, RZ, 0x7610, R60 ;  /* 0x00007610ff3c7816 */ /* 0x000fcc000000003c */
[----:B------:R2:W4:Y:S04]  /*95a0*/  @!P0 LDG.E.U16 R60, [R48.64] ;  /* 0x00000006303c8981 */ /* 0x000528000c1e1500 */
[----:B------:R-:W-:Y:S01]  /*95b0*/  BAR.SYNC.DEFER_BLOCKING 0x0 ;  /* 0x0000000000007b1d */ /* 0x000fe20000010000 */
[----:B------:R-:W-:Y:S02]  /*95c0*/  PRMT R102, RZ, 0x7610, R102 ;  /* 0x00007610ff667816 */ /* 0x000fe40000000066 */
[----:B0-----:R-:W-:-:S04]  /*95d0*/  LOP3.LUT R47, R50, 0x7f, RZ, 0xc0, !PT ;  /* 0x0000007f322f7812 */ /* 0x001fc800078ec0ff */
[----:B------:R-:W-:Y:S02]  /*95e0*/  ISETP.GE.AND P0, PT, R47, UR4, PT ;  /* 0x000000042f007c0c */ /* 0x000fe4000bf06270 */
[----:B------:R-:W-:Y:S01]  /*95f0*/  PRMT R101, RZ, 0x7610, R101 ;  /* 0x00007610ff657816 */ /* 0x000fe20000000065 */
[----:B------:R-:W4:Y:S01]  /*9600*/  LDL R47, [R1+0x1c] ;  /* 0x00001c00012f7983 */ /* 0x000f220000100800 */
[----:B--2---:R-:W-:-:S03]  /*9610*/  IADD3 R48, P1, R4, R6, RZ ;  /* 0x0000000604307210 */ /* 0x004fc60007f3e0ff */
[----:B------:R-:W2:Y:S02]  /*9620*/  LDL R4, [R1+0x104] ;  /* 0x0001040001047983 */ /* 0x000ea40000100800 */
[----:B------:R-:W-:-:S05]  /*9630*/  IMAD.X R49, R195, 0x1, R5, P1 ;  /* 0x00000001c3317824 */ /* 0x000fca00008e0605 */
[----:B------:R0:W2:Y:S04]  /*9640*/  @!P0 LDG.E.U16 R102, [R48.64] ;  /* 0x0000000630668981 */ /* 0x0000a8000c1e1500 */
[----:B------:R1:W-:Y:S01]  /*9650*/  STL [R1+0x13c], R195 ;  /* 0x00013cc301007387 */ /* 0x0003e20000100800 */
[----:B0-----:R-:W-:-:S03]  /*9660*/  IADD3 R48, P1, R192, R6, RZ ;  /* 0x00000006c0307210 */ /* 0x001fc60007f3e0ff */
[----:B-1----:R-:W2:Y:S02]  /*9670*/  LDL.LU R195, [R1+0x108] ;  /* 0x0001080001c37983 */ /* 0x002ea40000300800 */
[----:B------:R-:W-:Y:S02]  /*9680*/  IMAD.X R49, R164, 0x1, R5, P1 ;  /* 0x00000001a4317824 */ /* 0x000fe400008e0605 */
[----:B------:R0:W-:Y:S04]  /*9690*/  STL [R1+0x140], R192 ;  /* 0x000140c001007387 */ /* 0x0001e80000100800 */
[----:B------:R3:W2:Y:S04]  /*96a0*/  @!P0 LDG.E.U16 R101, [R48.64] ;  /* 0x0000000630658981 */ /* 0x0006a8000c1e1500 */
[----:B0-----:R-:W2:Y:S04]  /*96b0*/  LDL.LU R192, [R1+0x44] ;  /* 0x0000440001c07983 */ /* 0x001ea80000300800 */
[----:B------:R0:W-:Y:S01]  /*96c0*/  STL [R1+0x144], R164 ;  /* 0x000144a401007387 */ /* 0x0001e20000100800 */
[----:B---3--:R-:W-:-:S03]  /*96d0*/  IADD3 R48, P1, R39, R6, RZ ;  /* 0x0000000627307210 */ /* 0x008fc60007f3e0ff */
[----:B0-----:R-:W3:Y:S04]  /*96e0*/  LDL.LU R164, [R1+0x3c] ;  /* 0x00003c0001a47983 */ /* 0x001ee80000300800 */
[----:B------:R-:W-:Y:S01]  /*96f0*/  STL [R1+0x148], R39 ;  /* 0x0001482701007387 */ /* 0x000fe20000100800 */
[----:B----4-:R-:W-:-:S03]  /*9700*/  IMAD.X R49, R43, 0x1, R5, P1 ;  /* 0x000000012b317824 */ /* 0x010fc600008e0605 */
[----:B------:R0:W-:Y:S04]  /*9710*/  STL [R1+0x14c], R43 ;  /* 0x00014c2b01007387 */ /* 0x0001e80000100800 */
[----:B0-----:R-:W4:Y:S01]  /*9720*/  LDL.LU R43, [R1+0x30] ;  /* 0x00003000012b7983 */ /* 0x001f220000300800 */
[----:B------:R-:W-:-:S06]  /*9730*/  PRMT R100, RZ, 0x7610, R100 ;  /* 0x00007610ff647816 */ /* 0x000fcc0000000064 */
[----:B------:R0:W4:Y:S01]  /*9740*/  @!P0 LDG.E.U16 R100, [R48.64] ;  /* 0x0000000630648981 */ /* 0x000122000c1e1500 */
[----:B------:R-:W-:Y:S02]  /*9750*/  PRMT R91, RZ, 0x7610, R91 ;  /* 0x00007610ff5b7816 */ /* 0x000fe4000000005b */
[----:B0-----:R-:W-:-:S05]  /*9760*/  IADD3 R48, P1, R42, R6, RZ ;  /* 0x000000062a307210 */ /* 0x001fca0007f3e0ff */
[----:B------:R-:W-:Y:S01]  /*9770*/  IMAD.X R49, R187, 0x1, R5, P1 ;  /* 0x00000001bb317824 */ /* 0x000fe200008e0605 */
[----:B------:R-:W-:-:S04]  /*9780*/  IADD3 R50, P1, R41, R6, RZ ;  /* 0x0000000629327210 */ /* 0x000fc80007f3e0ff */
[----:B------:R0:W4:Y:S01]  /*9790*/  @!P0 LDG.E.U16 R91, [R48.64] ;  /* 0x00000006305b8981 */ /* 0x000122000c1e1500 */
[----:B------:R-:W-:Y:S01]  /*97a0*/  IMAD.X R51, R40, 0x1, R5, P1 ;  /* 0x0000000128337824 */ /* 0x000fe200008e0605 */
[----:B0-----:R-:W-:-:S06]  /*97b0*/  PRMT R48, RZ, 0x7610, R48 ;  /* 0x00007610ff307816 */ /* 0x001fcc0000000030 */
[----:B------:R0:W4:Y:S01]  /*97c0*/  @!P0 LDG.E.U16 R48, [R50.64] ;  /* 0x0000000632308981 */ /* 0x000122000c1e1500 */
[----:B------:R-:W-:-:S03]  /*97d0*/  PRMT R210, RZ, 0x7610, R210 ;  /* 0x00007610ffd27816 */ /* 0x000fc600000000d2 */
[----:B------:R-:W-:Y:S01]  /*97e0*/  STL [R1+0x150], R42 ;  /* 0x0001502a01007387 */ /* 0x000fe20000100800 */
[----:B0-----:R-:W-:-:S03]  /*97f0*/  IADD3 R50, P1, R184, R6, RZ ;  /* 0x00000006b8327210 */ /* 0x001fc60007f3e0ff */
[----:B------:R-:W-:Y:S02]  /*9800*/  STL [R1+0x154], R187 ;  /* 0x000154bb01007387 */ /* 0x000fe40000100800 */
[----:B------:R-:W-:Y:S02]  /*9810*/  IMAD.X R51, R160, 0x1, R5, P1 ;  /* 0x00000001a0337824 */ /* 0x000fe400008e0605 */
[----:B------:R-:W-:Y:S04]  /*9820*/  STL [R1+0x1ec], R41 ;  /* 0x0001ec2901007387 */ /* 0x000fe80000100800 */
[----:B------:R-:W-:Y:S04]  /*9830*/  STL [R1+0x1f0], R40 ;  /* 0x0001f02801007387 */ /* 0x000fe80000100800 */
[----:B------:R-:W-:Y:S04]  /*9840*/  STL [R1+0x158], R184 ;  /* 0x000158b801007387 */ /* 0x000fe80000100800 */
[----:B------:R2:W4:Y:S04]  /*9850*/  @!P0 LDG.E.U16 R210, [R50.64] ;  /* 0x0000000632d28981 */ /* 0x000528000c1e1500 */
[----:B------:R0:W-:Y:S01]  /*9860*/  STL [R1+0x15c], R160 ;  /* 0x00015ca001007387 */ /* 0x0001e20000100800 */
[----:B------:R-:W-:-:S02]  /*9870*/  PRMT R49, RZ, 0x7610, R49 ;  /* 0x00007610ff317816 */ /* 0x000fc40000000031 */
[----:B--2---:R-:W-:Y:S02]  /*9880*/  IADD3 R50, P1, R4, R6, RZ ;  /* 0x0000000604327210 */ /* 0x004fe40007f3e0ff */
[----:B------:R-:W2:Y:S04]  /*9890*/  LDL R4, [R1+0xe4] ;  /* 0x0000e40001047983 */ /* 0x000ea80000100800 */
[----:B0-----:R-:W2:Y:S04]  /*98a0*/  LDL.LU R160, [R1+0xf4] ;  /* 0x0000f40001a07983 */ /* 0x001ea80000300800 */
[----:B------:R-:W2:Y:S04]  /*98b0*/  LDL.LU R184, [R1+0x20] ;  /* 0x0000200001b87983 */ /* 0x000ea80000300800 */
[----:B------:R-:W2:Y:S04]  /*98c0*/  LDL.LU R187, [R1+0x24] ;  /* 0x0000240001bb7983 */ /* 0x000ea80000300800 */
[----:B------:R-:W2:Y:S04]  /*98d0*/  LDL.LU R42, [R1+0xf8] ;  /* 0x0000f800012a7983 */ /* 0x000ea80000300800 */
[----:B------:R-:W2:Y:S01]  /*98e0*/  LDL.LU R39, [R1+0x38] ;  /* 0x0000380001277983 */ /* 0x000ea20000300800 */
[----:B---3--:R-:W-:-:S03]  /*98f0*/  IMAD.X R51, R164, 0x1, R5, P1 ;  /* 0x00000001a4337824 */ /* 0x008fc600008e0605 */
[----:B------:R-:W-:Y:S04]  /*9900*/  STL [R1+0x160], R164 ;  /* 0x000160a401007387 */ /* 0x000fe80000100800 */
[----:B------:R4:W3:Y:S02]  /*9910*/  @!P0 LDG.E.U16 R49, [R50.64] ;  /* 0x0000000632318981 */ /* 0x0008e4000c1e1500 */
[----:B----4-:R-:W-:Y:S02]  /*9920*/  IADD3 R50, P1, R43, R6, RZ ;  /* 0x000000062b327210 */ /* 0x010fe40007f3e0ff */
[----:B------:R0:W-:Y:S04]  /*9930*/  STL [R1+0x164], R43 ;  /* 0x0001642b01007387 */ /* 0x0001e80000100800 */
[----:B0-----:R-:W4:Y:S01]  /*9940*/  LDL.LU R43, [R1+0x10] ;  /* 0x00001000012b7983 */ /* 0x001f220000300800 */
[----:B------:R-:W-:-:S03]  /*9950*/  IMAD.X R51, R179, 0x1, R5, P1 ;  /* 0x00000001b3337824 */ /* 0x000fc600008e0605 */
[----:B-----5:R0:W-:Y:S02]  /*9960*/  STS.U16 [R0+0x10000], R103 ;  /* 0x0100006700007388 */ /* 0x0201e40000000400 */
[----:B0-----:R-:W-:Y:S02]  /*9970*/  PRMT R103, RZ, 0x7610, R103 ;  /* 0x00007610ff677816 */ /* 0x001fe40000000067 */
[----:B------:R0:W-:Y:S04]  /*9980*/  STS.U16 [R0+0x10200], R90 ;  /* 0x0102005a00007388 */ /* 0x0001e80000000400 */
[----:B------:R1:W3:Y:S01]  /*9990*/  @!P0 LDG.E.U16 R103, [R50.64] ;  /* 0x0000000632678981 */ /* 0x0002e2000c1e1500 */
[----:B0-----:R-:W-:Y:S02]  /*99a0*/  PRMT R90, RZ, 0x7610, R90 ;  /* 0x00007610ff5a7816 */ /* 0x001fe4000000005a */
[----:B-1----:R-:W-:Y:S01]  /*99b0*/  IADD3 R50, P1, R176, R6, RZ ;  /* 0x00000006b0327210 */ /* 0x002fe20007f3e0ff */
[----:B------:R-:W-:Y:S04]  /*99c0*/  STL [R1+0x168], R179 ;  /* 0x000168b301007387 */ /* 0x000fe80000100800 */
[----:B------:R-:W-:Y:S01]  /*99d0*/  IMAD.X R51, R156, 0x1, R5, P1 ;  /* 0x000000019c337824 */ /* 0x000fe200008e0605 */
[----:B------:R-:W-:Y:S04]  /*99e0*/  STL [R1+0x16c], R176 ;  /* 0x00016cb001007387 */ /* 0x000fe80000100800 */
[----:B------:R-:W-:Y:S04]  /*99f0*/  STL [R1+0x170], R156 ;  /* 0x0001709c01007387 */ /* 0x000fe80000100800 */
[----:B------:R0:W3:Y:S04]  /*9a00*/  @!P0 LDG.E.U16 R90, [R50.64] ;  /* 0x00000006325a8981 */ /* 0x0000e8000c1e1500 */
[----:B------:R1:W-:Y:S02]  /*9a10*/  STS.U16 [R0+0x10400], R89 ;  /* 0x0104005900007388 */ /* 0x0003e40000000400 */
[----:B-1----:R-:W-:-:S02]  /*9a20*/  PRMT R89, RZ, 0x7610, R89 ;  /* 0x00007610ff597816 */ /* 0x002fc40000000059 */
[----:B------:R1:W-:Y:S02]  /*9a30*/  STS.U16 [R0+0x10600], R88 ;  /* 0x0106005800007388 */ /* 0x0003e40000000400 */
[----:B-1----:R-:W-:Y:S02]  /*9a40*/  PRMT R88, RZ, 0x7610, R88 ;  /* 0x00007610ff587816 */ /* 0x002fe40000000058 */
[----:B------:R1:W-:Y:S02]  /*9a50*/  STS.U16 [R0+0x10800], R87 ;  /* 0x0108005700007388 */ /* 0x0003e40000000400 */
[----:B-1----:R-:W-:Y:S02]  /*9a60*/  PRMT R87, RZ, 0x7610, R87 ;  /* 0x00007610ff577816 */ /* 0x002fe40000000057 */
[----:B--2---:R1:W-:Y:S01]  /*9a70*/  STL [R1+0x174], R160 ;  /* 0x000174a001007387 */ /* 0x0043e20000100800 */
[----:B0-----:R-:W-:-:S03]  /*9a80*/  IADD3 R50, P1, R160, R6, RZ ;  /* 0x00000006a0327210 */ /* 0x001fc60007f3e0ff */
[----:B------:R-:W2:Y:S02]  /*9a90*/  LDL R40, [R1+0xd4] ;  /* 0x0000d40001287983 */ /* 0x000ea40000100800 */
[----:B------:R-:W-:Y:S02]  /*9aa0*/  IMAD.X R51, R47, 0x1, R5, P1 ;  /* 0x000000012f337824 */ /* 0x000fe400008e0605 */
[----:B-1----:R-:W3:Y:S04]  /*9ab0*/  LDL.LU R160, [R1+0xc] ;  /* 0x00000c0001a07983 */ /* 0x002ee80000300800 */
[----:B------:R4:W3:Y:S04]  /*9ac0*/  @!P0 LDG.E.U16 R89, [R50.64] ;  /* 0x0000000632598981 */ /* 0x0008e8000c1e1500 */
[----:B------:R-:W3:Y:S01]  /*9ad0*/  LDL.LU R164, [R1+0x18] ;  /* 0x0000180001a47983 */ /* 0x000ee20000300800 */
[----:B----4-:R-:W-:-:S05]  /*9ae0*/  IADD3 R50, P1, R43, R6, RZ ;  /* 0x000000062b327210 */ /* 0x010fca0007f3e0ff */
[----:B------:R-:W-:-:S05]  /*9af0*/  IMAD.X R51, R171, 0x1, R5, P1 ;  /* 0x00000001ab337824 */ /* 0x000fca00008e0605 */
[----:B------:R0:W4:Y:S04]  /*9b00*/  @!P0 LDG.E.U16 R88, [R50.64] ;  /* 0x0000000632588981 */ /* 0x000128000c1e1500 */
[----:B------:R1:W-:Y:S01]  /*9b10*/  STL [R1+0x178], R43 ;  /* 0x0001782b01007387 */ /* 0x0003e20000100800 */
[----:B0-----:R-:W-:-:S04]  /*9b20*/  IADD3 R50, P1, R168, R6, RZ ;  /* 0x00000006a8327210 */ /* 0x001fc80007f3e0ff */
[----:B------:R-:W-:Y:S01]  /*9b30*/  IADD3.X R51, R152, R5, RZ, P1, !PT ;  /* 0x0000000598337210 */ /* 0x000fe20000ffe4ff */
[----:B-1----:R-:W3:Y:S04]  /*9b40*/  LDL.LU R43, [R1+0xe8] ;  /* 0x0000e800012b7983 */ /* 0x002ee80000300800 */
[----:B------:R0:W-:Y:S04]  /*9b50*/  STL [R1+0x17c], R171 ;  /* 0x00017cab01007387 */ /* 0x0001e80000100800 */
[----:B------:R1:W3:Y:S04]  /*9b60*/  @!P0 LDG.E.U16 R87, [R50.64] ;  /* 0x0000000632578981 */ /* 0x0002e8000c1e1500 */
[----:B0-----:R-:W3:Y:S04]  /*9b70*/  LDL.LU R171, [R1+0x4] ;  /* 0x0000040001ab7983 */ /* 0x001ee80000300800 */
[----:B------:R0:W-:Y:S01]  /*9b80*/  STL [R1+0x180], R168 ;  /* 0x000180a801007387 */ /* 0x0001e20000100800 */
[----:B-1----:R-:W-:-:S03]  /*9b90*/  IADD3 R50, P1, R4, R6, RZ ;  /* 0x0000000604327210 */ /* 0x002fc60007f3e0ff */
[----:B0-----:R-:W3:Y:S04]  /*9ba0*/  LDL.LU R168, [R1+0xec] ;  /* 0x0000ec0001a87983 */ /* 0x001ee80000300800 */
[----:B------:R-:W-:Y:S04]  /*9bb0*/  STL [R1+0x184], R152 ;  /* 0x0001849801007387 */ /* 0x000fe80000100800 */
[----:B------:R-:W3:Y:S01]  /*9bc0*/  LDL R4, [R1+0xc4] ;  /* 0x0000c40001047983 */ /* 0x000ee20000100800 */
[----:B------:R-:W-:-:S03]  /*9bd0*/  IMAD.X R51, R252, 0x1, R5, P1 ;  /* 0x00000001fc337824 */ /* 0x000fc600008e0605 */
[----:B------:R0:W-:Y:S02]  /*9be0*/  STS.U16 [R0+0x10a00], R86 ;  /* 0x010a005600007388 */ /* 0x0001e40000000400 */
[----:B0-----:R-:W-:Y:S02]  /*9bf0*/  PRMT R86, RZ, 0x7610, R86 ;  /* 0x00007610ff567816 */ /* 0x001fe40000000056 */
[----:B------:R0:W-:Y:S04]  /*9c00*/  STS.U16 [R0+0x10c00], R85 ;  /* 0x010c005500007388 */ /* 0x0001e80000000400 */
[----:B------:R1:W4:Y:S01]  /*9c10*/  @!P0 LDG.E.U16 R86, [R50.64] ;  /* 0x0000000632568981 */ /* 0x000322000c1e1500 */
[----:B0-----:R-:W-:Y:S02]  /*9c20*/  PRMT R85, RZ, 0x7610, R85 ;  /* 0x00007610ff557816 */ /* 0x001fe40000000055 */
[----:B-1----:R-:W-:-:S05]  /*9c30*/  IADD3 R50, P1, R249, R6, RZ ;  /* 0x00000006f9327210 */ /* 0x002fca0007f3e0ff */
[----:B------:R-:W-:Y:S01]  /*9c40*/  IMAD.X R51, R147, 0x1, R5, P1 ;  /* 0x0000000193337824 */ /* 0x000fe200008e0605 */
[----:B------:R0:W-:Y:S04]  /*9c50*/  STS.U16 [R0+0x10e00], R84 ;  /* 0x010e005400007388 */ /* 0x0001e80000000400 */
[----:B------:R1:W4:Y:S01]  /*9c60*/  @!P0 LDG.E.U16 R85, [R50.64] ;  /* 0x0000000632558981 */ /* 0x000322000c1e1500 */
[----:B0-----:R-:W-:Y:S02]  /*9c70*/  PRMT R84, RZ, 0x7610, R84 ;  /* 0x00007610ff547816 */ /* 0x001fe40000000054 */
[----:B-1----:R-:W-:-:S05]  /*9c80*/  IADD3 R50, P1, R144, R6, RZ ;  /* 0x0000000690327210 */ /* 0x002fca0007f3e0ff */
[----:B------:R-:W-:Y:S01]  /*9c90*/  IMAD.X R51, R143, 0x1, R5, P1 ;  /* 0x000000018f337824 */ /* 0x000fe200008e0605 */
[----:B------:R0:W-:Y:S04]  /*9ca0*/  STS.U16 [R0+0x11000], R83 ;  /* 0x0110005300007388 */ /* 0x0001e80000000400 */
[----:B------:R2:W4:Y:S01]  /*9cb0*/  @!P0 LDG.E.U16 R84, [R50.64] ;  /* 0x0000000632548981 */ /* 0x000522000c1e1500 */
[----:B0-----:R-:W-:-:S03]  /*9cc0*/  PRMT R83, RZ, 0x7610, R83 ;  /* 0x00007610ff537816 */ /* 0x001fc60000000053 */
[----:B------:R0:W-:Y:S04]  /*9cd0*/  STS.U16 [R0+0x11200], R82 ;  /* 0x0112005200007388 */ /* 0x0001e80000000400 */
[----:B------:R1:W-:Y:S01]  /*9ce0*/  STL [R1+0x188], R252 ;  /* 0x000188fc01007387 */ /* 0x0003e20000100800 */
[----:B0-----:R-:W-:-:S03]  /*9cf0*/  PRMT R82, RZ, 0x7610, R82 ;  /* 0x00007610ff527816 */ /* 0x001fc60000000052 */
[----:B-1----:R-:W4:Y:S04]  /*9d00*/  LDL.LU R252, [R1+0xdc] ;  /* 0x0000dc0001fc7983 */ /* 0x002f280000300800 */
[----:B------:R0:W-:Y:S04]  /*9d10*/  STL [R1+0x18c], R249 ;  /* 0x00018cf901007387 */ /* 0x0001e80000100800 */
[----:B------:R1:W-:Y:S04]  /*9d20*/  STS.U16 [R0+0x11400], R81 ;  /* 0x0114005100007388 */ /* 0x0003e80000000400 */
[----:B0-----:R-:W4:Y:S04]  /*9d30*/  LDL.LU R249, [R1+0xd8] ;  /* 0x0000d80001f97983 */ /* 0x001f280000300800 */
[----:B------:R-:W-:Y:S01]  /*9d40*/  STL [R1+0x190], R147 ;  /* 0x0001909301007387 */ /* 0x000fe20000100800 */
[----:B-1----:R-:W-:-:S03]  /*9d50*/  PRMT R81, RZ, 0x7610, R81 ;  /* 0x00007610ff517816 */ /* 0x002fc60000000051 */
[----:B------:R-:W-:Y:S04]  /*9d60*/  STL [R1+0x194], R144 ;  /* 0x0001949001007387 */ /* 0x000fe80000100800 */
[----:B------:R0:W-:Y:S04]  /*9d70*/  STL [R1+0x198], R143 ;  /* 0x0001988f01007387 */ /* 0x0001e80000100800 */
[----:B0-----:R-:W4:Y:S04]  /*9d80*/  LDL.LU R143, [R1+0xc8] ;  /* 0x0000c800018f7983 */ /* 0x001f280000300800 */
[----:B------:R-:W4:Y:S04]  /*9d90*/  LDL.LU R144, [R1+0xcc] ;  /* 0x0000cc0001907983 */ /* 0x000f280000300800 */
[----:B------:R-:W-:Y:S04]  /*9da0*/  STL [R1+0x19c], R244 ;  /* 0x00019cf401007387 */ /* 0x000fe80000100800 */
[----:B------:R-:W-:Y:S04]  /*9db0*/  STL [R1+0x1a0], R241 ;  /* 0x0001a0f101007387 */ /* 0x000fe80000100800 */
[----:B------:R-:W-:Y:S04]  /*9dc0*/  STL [R1+0x1a4], R136 ;  /* 0x0001a48801007387 */ /* 0x000fe80000100800 */
[----:B------:R0:W-:Y:S01]  /*9dd0*/  STL [R1+0x1a8], R132 ;  /* 0x0001a88401007387 */ /* 0x0001e20000100800 */
[----:B--2---:R-:W-:-:S05]  /*9de0*/  IADD3 R50, P1, R40, R6, RZ ;  /* 0x0000000628327210 */ /* 0x004fca0007f3e0ff */
[----:B------:R-:W-:-:S05]  /*9df0*/  IMAD.X R51, R244, 0x1, R5, P1 ;  /* 0x00000001f4337824 */ /* 0x000fca00008e0605 */
[----:B------:R1:W2:Y:S02]  /*9e00*/  @!P0 LDG.E.U16 R83, [R50.64] ;  /* 0x0000000632538981 */ /* 0x0002a4000c1e1500 */
[----:B-1----:R-:W-:-:S05]  /*9e10*/  IADD3 R50, P1, R241, R6, RZ ;  /* 0x00000006f1327210 */ /* 0x002fca0007f3e0ff */
[----:B------:R-:W-:-:S05]  /*9e20*/  IMAD.X R51, R136, 0x1, R5, P1 ;  /* 0x0000000188337824 */ /* 0x000fca00008e0605 */
[----:B------:R1:W2:Y:S02]  /*9e30*/  @!P0 LDG.E.U16 R82, [R50.64] ;  /* 0x0000000632528981 */ /* 0x0002a4000c1e1500 */
[----:B-1----:R-:W-:-:S05]  /*9e40*/  IADD3 R50, P1, R132, R6, RZ ;  /* 0x0000000684327210 */ /* 0x002fca0007f3e0ff */
[--C-:B------:R-:W-:Y:S01]  /*9e50*/  IMAD.X R51, R131, 0x1, R5.reuse, P1 ;  /* 0x0000000183337824 */ /* 0x100fe200008e0605 */
[----:B------:R-:W-:Y:S04]  /*9e60*/  STL [R1+0x1ac], R131 ;  /* 0x0001ac8301007387 */ /* 0x000fe80000100800 */
[----:B------:R3:W2:Y:S02]  /*9e70*/  @!P0 LDG.E.U16 R81, [R50.64] ;  /* 0x0000000632518981 */ /* 0x0006a4000c1e1500 */
[----:B---3--:R-:W-:Y:S02]  /*9e80*/  IADD3 R50, P1, R4, R6, RZ ;  /* 0x0000000604327210 */ /* 0x008fe40007f3e0ff */
[----:B------:R-:W3:Y:S04]  /*9e90*/  LDL R4, [R1+0xa4] ;  /* 0x0000a40001047983 */ /* 0x000ee80000100800 */
[----:B0-----:R-:W2:Y:S01]  /*9ea0*/  LDL.LU R132, [R1+0xb4] ;  /* 0x0000b40001847983 */ /* 0x001ea20000300800 */
[----:B------:R-:W-:-:S03]  /*9eb0*/  IMAD.X R51, R236, 0x1, R5, P1 ;  /* 0x00000001ec337824 */ /* 0x000fc600008e0605 */
[----:B------:R0:W-:Y:S04]  /*9ec0*/  STS.U16 [R0+0x11600], R80 ;  /* 0x0116005000007388 */ /* 0x0001e80000000400 */
[----:B------:R1:W-:Y:S04]  /*9ed0*/  STS.U16 [R0+0x11800], R63 ;  /* 0x0118003f00007388 */ /* 0x0003e80000000400 */
[----:B------:R1:W-:Y:S01]  /*9ee0*/  STS.U16 [R0+0x11a00], R62 ;  /* 0x011a003e00007388 */ /* 0x0003e20000000400 */
[----:B0-----:R-:W-:-:S03]  /*9ef0*/  PRMT R80, RZ, 0x7610, R80 ;  /* 0x00007610ff507816 */ /* 0x001fc60000000050 */
[----:B------:R-:W3:Y:S04]  /*9f00*/  LDL.LU R136, [R1+0xb8] ;  /* 0x0000b80001887983 */ /* 0x000ee80000300800 */
[----:B------:R0:W3:Y:S01]  /*9f10*/  @!P0 LDG.E.U16 R80, [R50.64] ;  /* 0x0000000632508981 */ /* 0x0000e2000c1e1500 */
[----:B-1----:R-:W-:Y:S02]  /*9f20*/  PRMT R63, RZ, 0x7610, R63 ;  /* 0x00007610ff3f7816 */ /* 0x002fe4000000003f */
[----:B------:R-:W-:Y:S01]  /*9f30*/  PRMT R62, RZ, 0x7610, R62 ;  /* 0x00007610ff3e7816 */ /* 0x000fe2000000003e */
[----:B------:R-:W3:Y:S01]  /*9f40*/  LDL.LU R241, [R1+0xbc] ;  /* 0x0000bc0001f17983 */ /* 0x000ee20000300800 */
[----:B0-----:R-:W-:-:S05]  /*9f50*/  IADD3 R50, P1, R233, R6, RZ ;  /* 0x00000006e9327210 */ /* 0x001fca0007f3e0ff */
[----:B------:R-:W-:-:S05]  /*9f60*/  IMAD.X R51, R124, 0x1, R5, P1 ;  /* 0x000000017c337824 */ /* 0x000fca00008e0605 */
[----:B------:R0:W3:Y:S02]  /*9f70*/  @!P0 LDG.E.U16 R63, [R50.64] ;  /* 0x00000006323f8981 */ /* 0x0000e4000c1e1500 */
[----:B0-----:R-:W-:-:S05]  /*9f80*/  IADD3 R50, P1, R120, R6, RZ ;  /* 0x0000000678327210 */ /* 0x001fca0007f3e0ff */
[----:B------:R-:W-:Y:S01]  /*9f90*/  IMAD.X R51, R119, 0x1, R5, P1 ;  /* 0x0000000177337824 */ /* 0x000fe200008e0605 */
[----:B------:R0:W-:Y:S04]  /*9fa0*/  STL [R1+0x1b0], R236 ;  /* 0x0001b0ec01007387 */ /* 0x0001e80000100800 */
[----:B------:R2:W3:Y:S04]  /*9fb0*/  @!P0 LDG.E.U16 R62, [R50.64] ;  /* 0x00000006323e8981 */ /* 0x0004e8000c1e1500 */
[----:B------:R1:W-:Y:S04]  /*9fc0*/  STS.U16 [R0+0x11c00], R61 ;  /* 0x011c003d00007388 */ /* 0x0003e80000000400 */
[----:B0-----:R-:W3:Y:S04]  /*9fd0*/  LDL.LU R236, [R1+0xac] ;  /* 0x0000ac0001ec7983 */ /* 0x001ee80000300800 */
[----:B------:R0:W-:Y:S01]  /*9fe0*/  STL [R1+0x1b4], R233 ;  /* 0x0001b4e901007387 */ /* 0x0001e20000100800 */
[----:B-1----:R-:W-:-:S03]  /*9ff0*/  PRMT R61, RZ, 0x7610, R61 ;  /* 0x00007610ff3d7816 */ /* 0x002fc6000000003d */
[----:B0-----:R-:W3:Y:S04]  /*a000*/  LDL.LU R233, [R1+0xa8] ;  /* 0x0000a80001e97983 */ /* 0x001ee80000300800 */
[----:B------:R-:W-:Y:S04]  /*a010*/  STL [R1+0x1b8], R124 ;  /* 0x0001b87c01007387 */ /* 0x000fe80000100800 */
[----:B------:R-:W-:Y:S04]  /*a020*/  STL [R1+0x1bc], R120 ;  /* 0x0001bc7801007387 */ /* 0x000fe80000100800 */
[----:B------:R-:W-:Y:S01]  /*a030*/  STL [R1+0x1c0], R119 ;  /* 0x0001c07701007387 */ /* 0x000fe20000100800 */
[----:B--2---:R-:W-:-:S03]  /*a040*/  IADD3 R50, P1, R132, R6, RZ ;  /* 0x0000000684327210 */ /* 0x004fc60007f3e0ff */
[----:B------:R-:W-:Y:S02]  /*a050*/  STL [R1+0x1c4], R132 ;  /* 0x0001c48401007387 */ /* 0x000fe40000100800 */
[----:B------:R-:W-:Y:S02]  /*a060*/  IMAD.X R51, R228, 0x1, R5, P1 ;  /* 0x00000001e4337824 */ /* 0x000fe400008e0605 */
[----:B------:R-:W-:Y:S04]  /*a070*/  STL [R1+0x1c8], R228 ;  /* 0x0001c8e401007387 */ /* 0x000fe80000100800 */
[----:B------:R0:W2:Y:S04]  /*a080*/  @!P0 LDG.E.U16 R61, [R50.64] ;  /* 0x00000006323d8981 */ /* 0x0000a8000c1e1500 */
[----:B------:R-:W-:Y:S04]  /*a090*/  STL [R1+0x1cc], R0 ;  /* 0x0001cc0001007387 */ /* 0x000fe80000100800 */
[----:B------:R-:W-:Y:S01]  /*a0a0*/  STL [R1+0x1d0], R225 ;  /* 0x0001d0e101007387 */ /* 0x000fe20000100800 */
[----:B0-----:R-:W-:-:S03]  /*a0b0*/  IADD3 R50, P1, R225, R6, RZ ;  /* 0x00000006e1327210 */ /* 0x001fc60007f3e0ff */
[----:B------:R0:W-:Y:S04]  /*a0c0*/  STL [R1+0x1d4], R112 ;  /* 0x0001d47001007387 */ /* 0x0001e80000100800 */
[----:B------:R-:W-:Y:S01]  /*a0d0*/  STL [R1+0x1d8], R108 ;  /* 0x0001d86c01007387 */ /* 0x000fe20000100800 */
[----:B------:R-:W-:-:S03]  /*a0e0*/  IMAD.X R51, R112, 0x1, R5, P1 ;  /* 0x0000000170337824 */ /* 0x000fc600008e0605 */
[----:B------:R-:W-:Y:S04]  /*a0f0*/  STL [R1+0x1dc], R107 ;  /* 0x0001dc6b01007387 */ /* 0x000fe80000100800 */
[----:B------:R-:W2:Y:S04]  /*a100*/  LDL.LU R47, [R1+0x70] ;  /* 0x00007000012f7983 */ /* 0x000ea80000300800 */
[----:B------:R-:W2:Y:S04]  /*a110*/  LDL.LU R40, [R1+0x4c] ;  /* 0x00004c0001287983 */ /* 0x000ea80000300800 */
[----:B0-----:R-:W2:Y:S04]  /*a120*/  LDL.LU R112, [R1+0x84] ;  /* 0x0000840001707983 */ /* 0x001ea80000300800 */
[----:B------:R-:W2:Y:S04]  /*a130*/  LDL.LU R225, [R1+0x88] ;  /* 0x0000880001e17983 */ /* 0x000ea80000300800 */
[----:B------:R-:W2:Y:S04]  /*a140*/  LDL.LU R132, [R1+0x94] ;  /* 0x0000940001847983 */ /* 0x000ea80000300800 */
[----:B------:R0:W-:Y:S04]  /*a150*/  STS.U16 [R0+0x11e00], R60 ;  /* 0x011e003c00007388 */ /* 0x0001e80000000400 */
[----:B------:R-:W4:Y:S01]  /*a160*/  LDL.LU R119, [R1+0x98] ;  /* 0x0000980001777983 */ /* 0x000f220000300800 */
[----:B0-----:R-:W-:-:S03]  /*a170*/  PRMT R60, RZ, 0x7610, R60 ;  /* 0x00007610ff3c7816 */ /* 0x001fc6000000003c */
[----:B------:R0:W-:Y:S04]  /*a180*/  STS.U16 [R2], R102 ;  /* 0x0000006602007388 */ /* 0x0001e80000000400 */
[----:B------:R1:W4:Y:S01]  /*a190*/  @!P0 LDG.E.U16 R60, [R50.64] ;  /* 0x00000006323c8981 */ /* 0x000322000c1e1500 */
[----:B0-----:R-:W-:Y:S02]  /*a1a0*/  PRMT R102, RZ, 0x7610, R102 ;  /* 0x00007610ff667816 */ /* 0x001fe40000000066 */
[----:B-1----:R-:W-:-:S05]  /*a1b0*/  IADD3 R50, P1, R108, R6, RZ ;  /* 0x000000066c327210 */ /* 0x002fca0007f3e0ff */
[----:B------:R-:W-:Y:S01]  /*a1c0*/  IMAD.X R51, R107, 0x1, R5, P1 ;  /* 0x000000016b337824 */ /* 0x000fe200008e0605 */
[----:B------:R0:W-:Y:S04]  /*a1d0*/  STS.U16 [R2+0x800], R101 ;  /* 0x0008006502007388 */ /* 0x0001e80000000400 */
[----:B------:R3:W4:Y:S01]  /*a1e0*/  @!P0 LDG.E.U16 R102, [R50.64] ;  /* 0x0000000632668981 */ /* 0x000722000c1e1500 */
[----:B0-----:R-:W-:Y:S02]  /*a1f0*/  PRMT R101, RZ, 0x7610, R101 ;  /* 0x00007610ff657816 */ /* 0x001fe40000000065 */
[----:B---3--:R-:W-:-:S05]  /*a200*/  IADD3 R50, P1, R4, R6, RZ ;  /* 0x0000000604327210 */ /* 0x008fca0007f3e0ff */
[----:B------:R-:W-:Y:S01]  /*a210*/  IMAD.X R51, R220, 0x1, R5, P1 ;  /* 0x00000001dc337824 */ /* 0x000fe200008e0605 */
[----:B------:R0:W-:Y:S04]  /*a220*/  STS.U16 [R2+0x1000], R100 ;  /* 0x0010006402007388 */ /* 0x0001e80000000400 */
[----:B------:R1:W3:Y:S01]  /*a230*/  @!P0 LDG.E.U16 R101, [R50.64] ;  /* 0x0000000632658981 */ /* 0x0002e2000c1e1500 */
[----:B0-----:R-:W-:Y:S02]  /*a240*/  PRMT R100, RZ, 0x7610, R100 ;  /* 0x00007610ff647816 */ /* 0x001fe40000000064 */
[----:B-1----:R-:W-:-:S05]  /*a250*/  IADD3 R50, P1, R217, R6, RZ ;  /* 0x00000006d9327210 */ /* 0x002fca0007f3e0ff */
[----:B------:R-:W-:Y:S01]  /*a260*/  IMAD.X R51, R96, 0x1, R5, P1 ;  /* 0x0000000160337824 */ /* 0x000fe200008e0605 */
[----:B------:R0:W-:Y:S04]  /*a270*/  STL [R1+0x1e0], R220 ;  /* 0x0001e0dc01007387 */ /* 0x0001e80000100800 */
[----:B------:R1:W3:Y:S04]  /*a280*/  @!P0 LDG.E.U16 R100, [R50.64] ;  /* 0x0000000632648981 */ /* 0x0002e8000c1e1500 */
[----:B------:R1:W-:Y:S04]  /*a290*/  STS.U16 [R2+0x1800], R91 ;  /* 0x0018005b02007388 */ /* 0x0003e80000000400 */
[----:B0-----:R-:W3:Y:S01]  /*a2a0*/  LDL.LU R220, [R1+0x78] ;  /* 0x0000780001dc7983 */ /* 0x001ee20000300800 */
[----:B-1----:R-:W-:-:S03]  /*a2b0*/  IADD3 R50, P1, R35, R6, RZ ;  /* 0x0000000623327210 */ /* 0x002fc60007f3e0ff */
[----:B------:R0:W-:Y:S01]  /*a2c0*/  STL [R1+0x1e4], R217 ;  /* 0x0001e4d901007387 */ /* 0x0001e20000100800 */
[----:B------:R-:W-:Y:S02]  /*a2d0*/  PRMT R91, RZ, 0x7610, R91 ;  /* 0x00007610ff5b7816 */ /* 0x000fe4000000005b */
[----:B------:R-:W-:-:S05]  /*a2e0*/  IADD3.X R51, R36, R5, RZ, P1, !PT ;  /* 0x0000000524337210 */ /* 0x000fca0000ffe4ff */
[----:B------:R2:W3:Y:S04]  /*a2f0*/  @!P0 LDG.E.U16 R91, [R50.64] ;  /* 0x00000006325b8981 */ /* 0x0004e8000c1e1500 */
[----:B0-----:R-:W3:Y:S04]  /*a300*/  LDL.LU R217, [R1+0x2c] ;  /* 0x00002c0001d97983 */ /* 0x001ee80000300800 */
[----:B------:R-:W-:Y:S04]  /*a310*/  STL [R1+0x1e8], R96 ;  /* 0x0001e86001007387 */ /* 0x000fe80000100800 */
[----:B------:R0:W-:Y:S04]  /*a320*/  STL [R1+0x1f4], R35 ;  /* 0x0001f42301007387 */ /* 0x0001e80000100800 */
[----:B0-----:R-:W3:Y:S04]  /*a330*/  LDL.LU R35, [R1+0x58] ;  /* 0x0000580001237983 */ /* 0x001ee80000300800 */
[----:B------:R0:W-:Y:S04]  /*a340*/  STL [R1+0x1f8], R36 ;  /* 0x0001f82401007387 */ /* 0x0001e80000100800 */
[----:B0-----:R-:W3:Y:S01]  /*a350*/  LDL.LU R36, [R1+0x10c] ;  /* 0x00010c0001247983 */ /* 0x001ee20000300800 */
[----:B--2---:R-:W-:-:S03]  /*a360*/  IADD3 R50, P1, R132, R6, RZ ;  /* 0x0000000684327210 */ /* 0x004fc60007f3e0ff */
[----:B------:R0:W-:Y:S02]  /*a370*/  STL [R1+0x1fc], R132 ;  /* 0x0001fc8401007387 */ /* 0x0001e40000100800 */
[----:B------:R-:W-:Y:S02]  /*a380*/  IMAD.X R51, R212, 0x1, R5, P1 ;  /* 0x00000001d4337824 */ /* 0x000fe400008e0605 */
[----:B0-----:R-:W2:Y:S04]  /*a390*/  LDL.LU R132, [R1+0x118] ;  /* 0x0001180001847983 */ /* 0x001ea80000300800 */
[----:B------:R0:W-:Y:S04]  /*a3a0*/  STL [R1+0x200], R212 ;  /* 0x000200d401007387 */ /* 0x0001e80000100800 */
[----:B0-----:R-:W3:Y:S04]  /*a3b0*/  LDL.LU R212, [R1+0x64] ;  /* 0x0000640001d47983 */ /* 0x001ee80000300800 */
[----:B------:R0:W-:Y:S02]  /*a3c0*/  STS.U16 [R2+0x2000], R210 ;  /* 0x002000d202007388 */ /* 0x0001e40000000400 */
[----:B0-----:R-:W-:-:S02]  /*a3d0*/  PRMT R210, RZ, 0x7610, R210 ;  /* 0x00007610ffd27816 */ /* 0x001fc400000000d2 */
[----:B------:R0:W-:Y:S04]  /*a3e0*/  STS.U16 [R2+0x2800], R49 ;  /* 0x0028003102007388 */ /* 0x0001e80000000400 */
[----:B------:R1:W3:Y:S01]  /*a3f0*/  @!P0 LDG.E.U16 R210, [R50.64] ;  /* 0x0000000632d28981 */ /* 0x0002e2000c1e1500 */
[----:B0-----:R-:W-:Y:S02]  /*a400*/  PRMT R49, RZ, 0x7610, R49 ;  /* 0x00007610ff317816 */ /* 0x001fe40000000031 */
[----:B-1----:R-:W-:-:S05]  /*a410*/  IADD3 R50, P1, R208, R6, RZ ;  /* 0x00000006d0327210 */ /* 0x002fca0007f3e0ff */
[----:B------:R-:W-:Y:S01]  /*a420*/  IMAD.X R51, R23, 0x1, R5, P1 ;  /* 0x0000000117337824 */ /* 0x000fe200008e0605 */
        /* <DEDUP_REMOVED lines=15> */
[----:B----4-:R0:W-:Y:S04]  /*a520*/  STS.U16 [R2+0x4800], R88 ;  /* 0x0048005802007388 */ /* 0x0101e80000000400 */
        /* <DEDUP_REMOVED lines=12> */
[----:B------:R0:W-:Y:S02]  /*a5f0*/  STS.U16 [R2+0x6000], R85 ;  /* 0x0060005502007388 */ /* 0x0001e40000000400 */
[----:B0-----:R-:W-:Y:S02]  /*a600*/  PRMT R85, RZ, 0x7610, R85 ;  /* 0x00007610ff557816 */ /* 0x001fe40000000055 */
[----:B------:R0:W-:Y:S02]  /*a610*/  STS.U16 [R2+0x6800], R84 ;  /* 0x0068005402007388 */ /* 0x0001e40000000400 */
[----:B0-----:R-:W-:Y:S02]  /*a620*/  PRMT R84, RZ, 0x7610, R84 ;  /* 0x00007610ff547816 */ /* 0x001fe40000000054 */
[----:B------:R0:W-:Y:S02]  /*a630*/  STS.U16 [R2+0x7000], R83 ;  /* 0x0070005302007388 */ /* 0x0001e40000000400 */
[----:B0-----:R-:W-:-:S02]  /*a640*/  PRMT R83, RZ, 0x7610, R83 ;  /* 0x00007610ff537816 */ /* 0x001fc40000000053 */
[----:B------:R0:W-:Y:S02]  /*a650*/  STS.U16 [R2+0x7800], R82 ;  /* 0x0078005202007388 */ /* 0x0001e40000000400 */
[----:B0-----:R-:W-:Y:S02]  /*a660*/  PRMT R82, RZ, 0x7610, R82 ;  /* 0x00007610ff527816 */ /* 0x001fe40000000052 */
[----:B------:R0:W-:Y:S02]  /*a670*/  STS.U16 [R2+0x8000], R81 ;  /* 0x0080005102007388 */ /* 0x0001e40000000400 */
[----:B0-----:R-:W-:Y:S02]  /*a680*/  PRMT R81, RZ, 0x7610, R81 ;  /* 0x00007610ff517816 */ /* 0x001fe40000000051 */
[----:B------:R0:W-:Y:S02]  /*a690*/  STS.U16 [R2+0x8800], R80 ;  /* 0x0088005002007388 */ /* 0x0001e40000000400 */
[----:B0-----:R-:W-:-:S02]  /*a6a0*/  PRMT R80, RZ, 0x7610, R80 ;  /* 0x00007610ff507816 */ /* 0x001fc40000000050 */
[----:B--2---:R-:W-:-:S05]  /*a6b0*/  IADD3 R50, P1, R132, R6, RZ ;  /* 0x0000000684327210 */ /* 0x004fca0007f3e0ff */
[----:B---3--:R-:W-:-:S05]  /*a6c0*/  IMAD.X R51, R212, 0x1, R5, P1 ;  /* 0x00000001d4337824 */ /* 0x008fca00008e0605 */
[----:B------:R0:W2:Y:S02]  /*a6d0*/  @!P0 LDG.E.U16 R86, [R50.64] ;  /* 0x0000000632568981 */ /* 0x0000a4000c1e1500 */
[----:B0-----:R-:W-:-:S05]  /*a6e0*/  IADD3 R50, P1, R35, R6, RZ ;  /* 0x0000000623327210 */ /* 0x001fca0007f3e0ff */
[----:B------:R-:W-:-:S05]  /*a6f0*/  IMAD.X R51, R189, 0x1, R5, P1 ;  /* 0x00000001bd337824 */ /* 0x000fca00008e0605 */
[----:B------:R0:W3:Y:S02]  /*a700*/  @!P0 LDG.E.U16 R85, [R50.64] ;  /* 0x0000000632558981 */ /* 0x0000e4000c1e1500 */
[----:B0-----:R-:W-:-:S05]  /*a710*/  IADD3 R50, P1, R186, R6, RZ ;  /* 0x00000006ba327210 */ /* 0x001fca0007f3e0ff */
[----:B------:R-:W-:-:S05]  /*a720*/  IMAD.X R51, R161, 0x1, R5, P1 ;  /* 0x00000001a1337824 */ /* 0x000fca00008e0605 */
[----:B------:R0:W2:Y:S02]  /*a730*/  @!P0 LDG.E.U16 R84, [R50.64] ;  /* 0x0000000632548981 */ /* 0x0000a4000c1e1500 */
        /* <DEDUP_REMOVED lines=10> */
[----:B------:R-:W-:Y:S01]  /*a7e0*/  IMAD.X R51, R187, 0x1, R5, P1 ;  /* 0x00000001bb337824 */ /* 0x000fe200008e0605 */
[----:B------:R0:W-:Y:S04]  /*a7f0*/  STS.U16 [R2+0x9000], R63 ;  /* 0x0090003f02007388 */ /* 0x0001e80000000400 */
[----:B------:R1:W3:Y:S01]  /*a800*/  @!P0 LDG.E.U16 R80, [R50.64] ;  /* 0x0000000632508981 */ /* 0x0002e2000c1e1500 */
[----:B0-----:R-:W-:Y:S02]  /*a810*/  PRMT R63, RZ, 0x7610, R63 ;  /* 0x00007610ff3f7816 */ /* 0x001fe4000000003f */
[----:B-1----:R-:W-:-:S04]  /*a820*/  IADD3 R50, P1, R164, R6, RZ ;  /* 0x00000006a4327210 */ /* 0x002fc80007f3e0ff */
[----:B------:R-:W-:Y:S01]  /*a830*/  IADD3.X R51, R173, R5, RZ, P1, !PT ;  /* 0x00000005ad337210 */ /* 0x000fe20000ffe4ff */
[----:B------:R0:W-:Y:S04]  /*a840*/  STS.U16 [R2+0x9800], R62 ;  /* 0x0098003e02007388 */ /* 0x0001e80000000400 */
[----:B------:R1:W3:Y:S01]  /*a850*/  @!P0 LDG.E.U16 R63, [R50.64] ;  /* 0x00000006323f8981 */ /* 0x0002e2000c1e1500 */
[----:B0-----:R-:W-:Y:S02]  /*a860*/  PRMT R62, RZ, 0x7610, R62 ;  /* 0x00007610ff3e7816 */ /* 0x001fe4000000003e */
[----:B-1----:R-:W-:-:S05]  /*a870*/  IADD3 R50, P1, R170, R6, RZ ;  /* 0x00000006aa327210 */ /* 0x002fca0007f3e0ff */
[----:B------:R-:W-:-:S05]  /*a880*/  IMAD.X R51, R153, 0x1, R5, P1 ;  /* 0x0000000199337824 */ /* 0x000fca00008e0605 */
[----:B------:R0:W3:Y:S04]  /*a890*/  @!P0 LDG.E.U16 R62, [R50.64] ;  /* 0x00000006323e8981 */ /* 0x0000e8000c1e1500 */
[----:B------:R1:W-:Y:S01]  /*a8a0*/  STS.U16 [R2+0xa000], R61 ;  /* 0x00a0003d02007388 */ /* 0x0003e20000000400 */
[----:B0-----:R-:W-:Y:S02]  /*a8b0*/  IADD3 R50, P1, R43, R6, RZ ;  /* 0x000000062b327210 */ /* 0x001fe40007f3e0ff */
[----:B-1----:R-:W-:-:S03]  /*a8c0*/  PRMT R61, RZ, 0x7610, R61 ;  /* 0x00007610ff3d7816 */ /* 0x002fc6000000003d */
        /* <DEDUP_REMOVED lines=53> */
[----:B------:R-:W-:Y:S02]  /*ac20*/  LOP3.LUT R0, R2, 0x20, RZ, 0x3c, !PT ;  /* 0x0000002002007812 */ /* 0x000fe400078e3cff */
        /* <DEDUP_REMOVED lines=8> */
[----:B--2---:R0:W-:Y:S04]  /*acb0*/  STS.U16 [R0+0xa00], R86 ;  /* 0x000a005600007388 */ /* 0x0041e80000000400 */
[----:B------:R1:W2:Y:S01]  /*acc0*/  @!P0 LDG.E.U16 R87, [R50.64] ;  /* 0x0000000632578981 */ /* 0x0002a2000c1e1500 */
[----:B0-----:R-:W-:Y:S02]  /*acd0*/  PRMT R86, RZ, 0x7610, R86 ;  /* 0x00007610ff567816 */ /* 0x001fe40000000056 */
[----:B-1----:R-:W-:-:S04]  /*ace0*/  IADD3 R50, P1, R219, R6, RZ ;  /* 0x00000006db327210 */ /* 0x002fc80007f3e0ff */
[----:B------:R-:W-:Y:S01]  /*acf0*/  IADD3.X R51, R99, R5, RZ, P1, !PT ;  /* 0x0000000563337210 */ /* 0x000fe20000ffe4ff */
[----:B---3--:R0:W-:Y:S04]  /*ad00*/  STS.U16 [R0+0x1200], R85 ;  /* 0x0012005500007388 */ /* 0x0081e80000000400 */
        /* <DEDUP_REMOVED lines=30> */
[----:B------:R-:W-:Y:S01]  /*aef0*/  PRMT R80, RZ, 0x7610, R80 ;  /* 0x00007610ff507816 */ /* 0x000fe20000000050 */
[----:B------:R-:W-:Y:S02]  /*af00*/  IMAD.X R51, R14, 0x1, R5, P1 ;  /* 0x000000010e337824 */ /* 0x000fe400008e0605 */
[----:B------:R-:W-:Y:S04]  /*af10*/  STS.U16 [R0+0x4200], R63 ;  /* 0x0042003f00007388 */ /* 0x000fe80000000400 */
[----:B------:R1:W3:Y:S04]  /*af20*/  @!P0 LDG.E.U16 R80, [R50.64] ;  /* 0x0000000632508981 */ /* 0x0002e8000c1e1500 */
[----:B0-----:R-:W3:Y:S04]  /*af30*/  LDL.LU R23, [R1+0x11c] ;  /* 0x00011c0001177983 */ /* 0x001ee80000300800 */
[----:B------:R0:W-:Y:S01]  /*af40*/  STL [R1+0x20c], R24 ;  /* 0x00020c1801007387 */ /* 0x0001e20000100800 */
[----:B-1----:R-:W-:-:S03]  /*af50*/  IADD3 R50, P1, R15, R6, RZ ;  /* 0x000000060f327210 */ /* 0x002fc60007f3e0ff */
[----:B0-----:R-:W3:Y:S04]  /*af60*/  LDL.LU R24, [R1] ;  /* 0x0000000001187983 */ /* 0x001ee80000300800 */
[----:B------:R-:W-:Y:S04]  /*af70*/  STL [R1+0x210], R25 ;  /* 0x0002101901007387 */ /* 0x000fe80000100800 */
[----:B------:R-:W-:Y:S04]  /*af80*/  STL [R1+0x214], R112 ;  /* 0x0002147001007387 */ /* 0x000fe80000100800 */
[----:B------:R-:W-:Y:S04]  /*af90*/  STL [R1+0x218], R203 ;  /* 0x000218cb01007387 */ /* 0x000fe80000100800 */
[----:B------:R0:W-:Y:S01]  /*afa0*/  STL [R1+0x21c], R200 ;  /* 0x00021cc801007387 */ /* 0x0001e20000100800 */
[----:B------:R-:W-:Y:S01]  /*afb0*/  PRMT R63, RZ, 0x7610, R63 ;  /* 0x00007610ff3f7816 */ /* 0x000fe2000000003f */
[----:B------:R-:W-:-:S05]  /*afc0*/  IMAD.X R51, R16, 0x1, R5, P1 ;  /* 0x0000000110337824 */ /* 0x000fca00008e0605 */
[----:B------:R1:W3:Y:S04]  /*afd0*/  @!P0 LDG.E.U16 R63, [R50.64] ;  /* 0x00000006323f8981 */ /* 0x0002e8000c1e1500 */
[----:B0-----:R-:W3:Y:S04]  /*afe0*/  LDL.LU R200, [R1+0xfc] ;  /* 0x0000fc0001c87983 */ /* 0x001ee80000300800 */
[----:B------:R0:W-:Y:S04]  /*aff0*/  STL [R1+0x220], R11 ;  /* 0x0002200b01007387 */ /* 0x0001e80000100800 */
[----:B0-----:R-:W3:Y:S04]  /*b000*/  LDL.LU R11, [R1+0x40] ;  /* 0x00004000010b7983 */ /* 0x001ee80000300800 */
[----:B------:R-:W-:Y:S04]  /*b010*/  STL [R1+0x224], R12 ;  /* 0x0002240c01007387 */ /* 0x000fe80000100800 */
[----:B------:R0:W-:Y:S01]  /*b020*/  STL [R1+0x228], R13 ;  /* 0x0002280d01007387 */ /* 0x0001e20000100800 */
[----:B-1----:R-:W-:-:S03]  /*b030*/  IADD3 R50, P1, R220, R6, RZ ;  /* 0x00000006dc327210 */ /* 0x002fc60007f3e0ff */
[----:B0-----:R-:W3:Y:S02]  /*b040*/  LDL.LU R13, [R1+0x60] ;  /* 0x00006000010d7983 */ /* 0x001ee40000300800 */
[----:B------:R-:W-:Y:S02]  /*b050*/  IMAD.X R51, R197, 0x1, R5, P1 ;  /* 0x00000001c5337824 */ /* 0x000fe400008e0605 */
[----:B------:R0:W-:Y:S04]  /*b060*/  STS.U16 [R0+0x4a00], R62 ;  /* 0x004a003e00007388 */ /* 0x0001e80000000400 */
[----:B------:R-:W3:Y:S01]  /*b070*/  LDL.LU R12, [R1+0x54] ;  /* 0x00005400010c7983 */ /* 0x000ee20000300800 */
[----:B0-----:R-:W-:-:S03]  /*b080*/  PRMT R62, RZ, 0x7610, R62 ;  /* 0x00007610ff3e7816 */ /* 0x001fc6000000003e */
[----:B------:R0:W-:Y:S04]  /*b090*/  STS.U16 [R0+0x5200], R61 ;  /* 0x0052003d00007388 */ /* 0x0001e80000000400 */
[----:B------:R-:W3:Y:S04]  /*b0a0*/  LDL.LU R203, [R1+0x110] ;  /* 0x0001100001cb7983 */ /* 0x000ee80000300800 */
[----:B------:R1:W3:Y:S01]  /*b0b0*/  @!P0 LDG.E.U16 R62, [R50.64] ;  /* 0x00000006323e8981 */ /* 0x0002e2000c1e1500 */
[----:B0-----:R-:W-:-:S03]  /*b0c0*/  PRMT R61, RZ, 0x7610, R61 ;  /* 0x00007610ff3d7816 */ /* 0x001fc6000000003d */
[----:B------:R0:W-:Y:S04]  /*b0d0*/  STS.U16 [R0+0x5a00], R60 ;  /* 0x005a003c00007388 */ /* 0x0001e80000000400 */
[----:B------:R0:W-:Y:S04]  /*b0e0*/  STS.U16 [R0+0x6200], R102 ;  /* 0x0062006600007388 */ /* 0x0001e80000000400 */
[----:B------:R1:W-:Y:S04]  /*b0f0*/  STS.U16 [R0+0x6a00], R101 ;  /* 0x006a006500007388 */ /* 0x0003e80000000400 */
[----:B------:R1:W-:Y:S04]  /*b100*/  STS.U16 [R0+0x7200], R100 ;  /* 0x0072006400007388 */ /* 0x0003e80000000400 */
[----:B------:R-:W-:Y:S01]  /*b110*/  STS.U16 [R0+0x7a00], R91 ;  /* 0x007a005b00007388 */ /* 0x000fe20000000400 */
[----:B0-----:R-:W-:-:S03]  /*b120*/  PRMT R60, RZ, 0x7610, R60 ;  /* 0x00007610ff3c7816 */ /* 0x001fc6000000003c */
[----:B------:R-:W-:Y:S04]  /*b130*/  STS.U16 [R0+0x8200], R210 ;  /* 0x008200d200007388 */ /* 0x000fe80000000400 */
[----:B------:R-:W-:Y:S04]  /*b140*/  STS.U16 [R0+0x8a00], R49 ;  /* 0x008a003100007388 */ /* 0x000fe80000000400 */
[----:B------:R-:W-:Y:S04]  /*b150*/  STS.U16 [R0+0x9200], R103 ;  /* 0x0092006700007388 */ /* 0x000fe80000000400 */
[----:B----4-:R-:W-:Y:S04]  /*b160*/  STS.U16 [R0+0x9a00], R90 ;  /* 0x009a005a00007388 */ /* 0x010fe80000000400 */
[----:B------:R-:W-:Y:S04]  /*b170*/  STS.U16 [R0+0xa200], R89 ;  /* 0x00a2005900007388 */ /* 0x000fe80000000400 */
[----:B------:R-:W-:Y:S04]  /*b180*/  STS.U16 [R0+0xaa00], R88 ;  /* 0x00aa005800007388 */ /* 0x000fe80000000400 */
[----:B------:R-:W4:Y:S01]  /*b190*/  LDL.LU R112, [R1+0x68] ;  /* 0x0000680001707983 */ /* 0x000f220000300800 */
[----:B------:R-:W-:-:S03]  /*b1a0*/  PRMT R102, RZ, 0x7610, R102 ;  /* 0x00007610ff667816 */ /* 0x000fc60000000066 */
[----:B------:R-:W4:Y:S04]  /*b1b0*/  LDL.LU R25, [R1+0x100] ;  /* 0x0001000001197983 */ /* 0x000f280000300800 */
[----:B------:R-:W4:Y:S04]  /*b1c0*/  LDL.LU R41, [R1+0x48] ;  /* 0x0000480001297983 */ /* 0x000f280000300800 */
[----:B------:R-:W4:Y:S04]  /*b1d0*/  LDL.LU R96, [R1+0x34] ;  /* 0x0000340001607983 */ /* 0x000f280000300800 */
[----:B--2---:R-:W-:Y:S04]  /*b1e0*/  STS.U16 [R0+0xb200], R87 ;  /* 0x00b2005700007388 */ /* 0x004fe80000000400 */
[----:B------:R-:W2:Y:S04]  /*b1f0*/  LDL.LU R4, [R1+0x28] ;  /* 0x0000280001047983 */ /* 0x000ea80000300800 */
[----:B------:R-:W2:Y:S04]  /*b200*/  LDL.LU R107, [R1+0x7c] ;  /* 0x00007c00016b7983 */ /* 0x000ea80000300800 */
[----:B---3--:R-:W-:Y:S01]  /*b210*/  STS.U16 [R0+0xba00], R86 ;  /* 0x00ba005600007388 */ /* 0x008fe20000000400 */
[----:B-1----:R-:W-:-:S03]  /*b220*/  PRMT R101, RZ, 0x7610, R101 ;  /* 0x00007610ff657816 */ /* 0x002fc60000000065 */
[----:B------:R-:W-:Y:S04]  /*b230*/  STS.U16 [R0+0xc200], R85 ;  /* 0x00c2005500007388 */ /* 0x000fe80000000400 */
[----:B------:R-:W-:Y:S04]  /*b240*/  STS.U16 [R0+0xca00], R84 ;  /* 0x00ca005400007388 */ /* 0x000fe80000000400 */
[----:B------:R-:W-:Y:S04]  /*b250*/  STS.U16 [R0+0xd200], R83 ;  /* 0x00d2005300007388 */ /* 0x000fe80000000400 */
[----:B------:R-:W-:Y:S04]  /*b260*/  STS.U16 [R0+0xda00], R82 ;  /* 0x00da005200007388 */ /* 0x000fe80000000400 */
[----:B------:R-:W-:Y:S01]  /*b270*/  STS.U16 [R0+0xe200], R81 ;  /* 0x00e2005100007388 */ /* 0x000fe20000000400 */
[----:B------:R-:W-:-:S05]  /*b280*/  IADD3 R50, P1, R23, R6, RZ ;  /* 0x0000000617327210 */ /* 0x000fca0007f3e0ff */
[----:B------:R-:W-:-:S05]  /*b290*/  IMAD.X R51, R208, 0x1, R5, P1 ;  /* 0x00000001d0337824 */ /* 0x000fca00008e0605 */
[----:B------:R0:W3:Y:S04]  /*b2a0*/  @!P0 LDG.E.U16 R61, [R50.64] ;  /* 0x00000006323d8981 */ /* 0x0000e8000c1e1500 */
[----:B------:R-:W-:Y:S01]  /*b2b0*/  STS.U16 [R0+0xea00], R80 ;  /* 0x00ea005000007388 */ /* 0x000fe20000000400 */
[----:B------:R-:W-:-:S03]  /*b2c0*/  PRMT R100, RZ, 0x7610, R100 ;  /* 0x00007610ff647816 */ /* 0x000fc60000000064 */
[----:B------:R-:W-:Y:S01]  /*b2d0*/  STS.U16 [R0+0xf200], R63 ;  /* 0x00f2003f00007388 */ /* 0x000fe20000000400 */
[----:B0-----:R-:W-:-:S05]  /*b2e0*/  IADD3 R50, P1, R13, R6, RZ ;  /* 0x000000060d327210 */ /* 0x001fca0007f3e0ff */
[----:B------:R-:W-:-:S05]  /*b2f0*/  IMAD.X R51, R191, 0x1, R5, P1 ;  /* 0x00000001bf337824 */ /* 0x000fca00008e0605 */
[----:B------:R0:W2:Y:S02]  /*b300*/  @!P0 LDG.E.U16 R60, [R50.64] ;  /* 0x00000006323c8981 */ /* 0x0000a4000c1e1500 */
[----:B0-----:R-:W-:Y:S02]  /*b310*/  IADD3 R50, P1, R188, R6, RZ ;  /* 0x00000006bc327210 */ /* 0x001fe40007f3e0ff */
[----:B------:R0:W-:Y:S03]  /*b320*/  STS.U16 [R0+0xfa00], R62 ;  /* 0x00fa003e00007388 */ /* 0x0001e60000000400 */
[----:B------:R-:W-:-:S05]  /*b330*/  IMAD.X R51, R162, 0x1, R5, P1 ;  /* 0x00000001a2337824 */ /* 0x000fca00008e0605 */
[----:B------:R1:W2:Y:S04]  /*b340*/  @!P0 LDG.E.U16 R102, [R50.64] ;  /* 0x0000000632668981 */ /* 0x0002a8000c1e1500 */
[----:B0-----:R-:W2:Y:S04]  /*b350*/  LDL.LU R0, [R1+0x8c] ;  /* 0x00008c0001007983 */ /* 0x001ea80000300800 */
[----:B------:R-:W2:Y:S01]  /*b360*/  LDL.LU R120, [R1+0x9c] ;  /* 0x00009c0001787983 */ /* 0x000ea20000300800 */
[----:B-1----:R-:W-:Y:S02]  /*b370*/  IADD3 R50, P1, R36, R6, RZ ;  /* 0x0000000624327210 */ /* 0x002fe40007f3e0ff */
[----:B------:R-:W-:Y:S01]  /*b380*/  PRMT R91, RZ, 0x7610, R91 ;  /* 0x00007610ff5b7816 */ /* 0x000fe2000000005b */
[----:B------:R-:W2:Y:S02]  /*b390*/  LDL.LU R124, [R1+0xa0] ;  /* 0x0000a000017c7983 */ /* 0x000ea40000300800 */
[----:B------:R-:W-:Y:S01]  /*b3a0*/  IMAD.X R51, R40, 0x1, R5, P1 ;  /* 0x0000000128337824 */ /* 0x000fe200008e0605 */
[----:B------:R-:W-:Y:S01]  /*b3b0*/  PRMT R210, RZ, 0x7610, R210 ;  /* 0x00007610ffd27816 */ /* 0x000fe200000000d2 */
[----:B------:R-:W2:Y:S04]  /*b3c0*/  LDL.LU R131, [R1+0xb0] ;  /* 0x0000b00001837983 */ /* 0x000ea80000300800 */
[----:B------:R0:W2:Y:S01]  /*b3d0*/  @!P0 LDG.E.U16 R101, [R50.64] ;  /* 0x0000000632658981 */ /* 0x0000a2000c1e1500 */
[----:B------:R-:W-:-:S02]  /*b3e0*/  PRMT R49, RZ, 0x7610, R49 ;  /* 0x00007610ff317816 */ /* 0x000fc40000000031 */
[----:B------:R-:W-:Y:S01]  /*b3f0*/  PRMT R103, RZ, 0x7610, R103 ;  /* 0x00007610ff677816 */ /* 0x000fe20000000067 */
[----:B------:R-:W2:Y:S01]  /*b400*/  LDL.LU R244, [R1+0xc0] ;  /* 0x0000c00001f47983 */ /* 0x000ea20000300800 */
[----:B------:R-:W-:Y:S02]  /*b410*/  PRMT R90, RZ, 0x7610, R90 ;  /* 0x00007610ff5a7816 */ /* 0x000fe4000000005a */
[----:B------:R-:W-:Y:S01]  /*b420*/  PRMT R89, RZ, 0x7610, R89 ;  /* 0x00007610ff597816 */ /* 0x000fe20000000059 */
[----:B------:R-:W2:Y:S01]  /*b430*/  LDL.LU R147, [R1+0xd0] ;  /* 0x0000d00001937983 */ /* 0x000ea20000300800 */
[----:B0-----:R-:W-:Y:S02]  /*b440*/  IADD3 R50, P1, R11, R6, RZ ;  /* 0x000000060b327210 */ /* 0x001fe40007f3e0ff */
        /* <DEDUP_REMOVED lines=12> */
[----:B0-----:R-:W-:-:S05]  /*b510*/  IADD3 R50, P1, R180, R6, RZ ;  /* 0x00000006b4327210 */ /* 0x001fca0007f3e0ff */
[----:B------:R-:W-:-:S05]  /*b520*/  IMAD.X R51, R158, 0x1, R5, P1 ;  /* 0x000000019e337824 */ /* 0x000fca00008e0605 */
[----:B------:R0:W2:Y:S02]  /*b530*/  @!P0 LDG.E.U16 R91, [R50.64] ;  /* 0x00000006325b8981 */ /* 0x0000a4000c1e1500 */
[----:B0-----:R-:W-:-:S04]  /*b540*/  IADD3 R50, P1, R200, R6, RZ ;  /* 0x00000006c8327210 */ /* 0x001fc80007f3e0ff */
[----:B------:R-:W-:-:S05]  /*b550*/  IADD3.X R51, R217, R5, RZ, P1, !PT ;  /* 0x00000005d9337210 */ /* 0x000fca0000ffe4ff */
[----:B------:R0:W2:Y:S02]  /*b560*/  @!P0 LDG.E.U16 R210, [R50.64] ;  /* 0x0000000632d28981 */ /* 0x0000a4000c1e1500 */
[----:B0-----:R-:W-:-:S05]  /*b570*/  IADD3 R50, P1, R184, R6, RZ ;  /* 0x00000006b8327210 */ /* 0x001fca0007f3e0ff */
[----:B------:R-:W-:-:S05]  /*b580*/  IMAD.X R51, R175, 0x1, R5, P1 ;  /* 0x00000001af337824 */ /* 0x000fca00008e0605 */
[----:B------:R0:W4:Y:S02]  /*b590*/  @!P0 LDG.E.U16 R49, [R50.64] ;  /* 0x0000000632318981 */ /* 0x000124000c1e1500 */
        /* <DEDUP_REMOVED lines=26> */
[----:B------:R0:W4:Y:S01]  /*b740*/  @!P0 LDG.E.U16 R83, [R50.64] ;  /* 0x0000000632538981 */ /* 0x000122000c1e1500 */
[----:B------:R-:W-:Y:S02]  /*b750*/  PRMT R82, RZ, 0x7610, R82 ;  /* 0x00007610ff527816 */ /* 0x000fe40000000052 */
        /* <DEDUP_REMOVED lines=13> */
[----:B------:R-:W-:Y:S01]  /*b830*/  IMAD.X R51, R113, 0x1, R5, P1 ;  /* 0x0000000171337824 */ /* 0x000fe200008e0605 */
[----:B------:R-:W-:-:S04]  /*b840*/  PRMT R62, RZ, 0x7610, R62 ;  /* 0x00007610ff3e7816 */ /* 0x000fc8000000003e */
[----:B------:R0:W4:Y:S01]  /*b850*/  @!P0 LDG.E.U16 R63, [R50.64] ;  /* 0x00000006323f8981 */ /* 0x000122000c1e1500 */
[----:B------:R-:W-:Y:S02]  /*b860*/  LOP3.LUT R108, R2, 0x40, RZ, 0x3c, !PT ;  /* 0x00000040026c7812 */ /* 0x000fe400078e3cff */
[----:B0-----:R-:W-:-:S04]  /*b870*/  IADD3 R50, P1, R236, R6, RZ ;  /* 0x00000006ec327210 */ /* 0x001fc80007f3e0ff */
[----:B------:R-:W-:Y:S01]  /*b880*/  IADD3.X R51, R224, R5, RZ, P1, !PT ;  /* 0x00000005e0337210 */ /* 0x000fe20000ffe4ff */
[----:B---3--:R0:W-:Y:S04]  /*b890*/  STS.U16 [R108+0x400], R61 ;  /* 0x0004003d6c007388 */ /* 0x0081e80000000400 */
[----:B------:R1:W3:Y:S01]  /*b8a0*/  @!P0 LDG.E.U16 R62, [R50.64] ;  /* 0x00000006323e8981 */ /* 0x0002e2000c1e1500 */
[----:B0-----:R-:W-:Y:S02]  /*b8b0*/  PRMT R61, RZ, 0x7610, R61 ;  /* 0x00007610ff3d7816 */ /* 0x001fe4000000003d */
[----:B-1----:R-:W-:-:S05]  /*b8c0*/  IADD3 R50, P1, R221, R6, RZ ;  /* 0x00000006dd327210 */ /* 0x002fca0007f3e0ff */
[----:B------:R-:W-:Y:S01]  /*b8d0*/  IMAD.X R51, R106, 0x1, R5, P1 ;  /* 0x000000016a337824 */ /* 0x000fe200008e0605 */
[----:B--2---:R0:W-:Y:S04]  /*b8e0*/  STS.U16 [R108+0xc00], R60 ;  /* 0x000c003c6c007388 */ /* 0x0041e80000000400 */
[----:B------:R1:W2:Y:S01]  /*b8f0*/  @!P0 LDG.E.U16 R61, [R50.64] ;  /* 0x00000006323d8981 */ /* 0x0002a2000c1e1500 */
[----:B0-----:R-:W-:Y:S02]  /*b900*/  PRMT R60, RZ, 0x7610, R60 ;  /* 0x00007610ff3c7816 */ /* 0x001fe4000000003c */
[----:B-1----:R-:W-:-:S05]  /*b910*/  IADD3 R50, P1, R98, R6, RZ ;  /* 0x0000000662327210 */ /* 0x002fca0007f3e0ff */
[----:B------:R-:W-:Y:S01]  /*b920*/  IMAD.X R51, R97, 0x1, R5, P1 ;  /* 0x0000000161337824 */ /* 0x000fe200008e0605 */
[----:B------:R0:W-:Y:S04]  /*b930*/  STS.U16 [R108+0x1400], R102 ;  /* 0x001400666c007388 */ /* 0x0001e80000000400 */
        /* <DEDUP_REMOVED lines=38> */
[----:B------:R-:W-:-:S05]  /*bba0*/  IMAD.X R51, R8, 0x1, R5, P1 ;  /* 0x0000000108337824 */ /* 0x000fca00008e0605 */
[----:B------:R0:W4:Y:S04]  /*bbb0*/  @!P0 LDG.E.U16 R90, [R50.64] ;  /* 0x00000006325a8981 */ /* 0x000128000c1e1500 */
[----:B------:R1:W-:Y:S01]  /*bbc0*/  STS.U16 [R108+0x5400], R89 ;  /* 0x005400596c007388 */ /* 0x0003e20000000400 */
[----:B0-----:R-:W-:Y:S02]  /*bbd0*/  IADD3 R50, P1, R112, R6, RZ ;  /* 0x0000000670327210 */ /* 0x001fe40007f3e0ff */
[----:B-1----:R-:W-:-:S03]  /*bbe0*/  PRMT R89, RZ, 0x7610, R89 ;  /* 0x00007610ff597816 */ /* 0x002fc60000000059 */
        /* <DEDUP_REMOVED lines=10> */
[----:B------:R-:W-:Y:S01]  /*bc90*/  IMAD.X R51, R12, 0x1, R5, P1 ;  /* 0x000000010c337824 */ /* 0x000fe200008e0605 */
[----:B------:R0:W-:Y:S04]  /*bca0*/  STS.U16 [R108+0x6c00], R86 ;  /* 0x006c00566c007388 */ /* 0x0001e80000000400 */
[----:B------:R1:W4:Y:S04]  /*bcb0*/  @!P0 LDG.E.U16 R87, [R50.64] ;  /* 0x0000000632578981 */ /* 0x000328000c1e1500 */
[----:B------:R3:W-:Y:S01]  /*bcc0*/  STS.U16 [R108+0x7400], R85 ;  /* 0x007400556c007388 */ /* 0x0007e20000000400 */
[----:B0-----:R-:W-:-:S03]  /*bcd0*/  PRMT R86, RZ, 0x7610, R86 ;  /* 0x00007610ff567816 */ /* 0x001fc60000000056 */
[----:B------:R0:W-:Y:S01]  /*bce0*/  STS.U16 [R108+0x7c00], R84 ;  /* 0x007c00546c007388 */ /* 0x0001e20000000400 */
[----:B-1----:R-:W-:-:S03]  /*bcf0*/  IADD3 R50, P1, R41, R6, RZ ;  /* 0x0000000629327210 */ /* 0x002fc60007f3e0ff */
[----:B------:R-:W-:Y:S02]  /*bd00*/  STS.U16 [R108+0x8400], R83 ;  /* 0x008400536c007388 */ /* 0x000fe40000000400 */
[----:B------:R-:W-:Y:S02]  /*bd10*/  IMAD.X R51, R185, 0x1, R5, P1 ;  /* 0x00000001b9337824 */ /* 0x000fe400008e0605 */
[----:B------:R-:W-:Y:S04]  /*bd20*/  STS.U16 [R108+0x8c00], R82 ;  /* 0x008c00526c007388 */ /* 0x000fe80000000400 */
[----:B------:R-:W-:Y:S04]  /*bd30*/  STS.U16 [R108+0x9400], R81 ;  /* 0x009400516c007388 */ /* 0x000fe80000000400 */
[----:B------:R-:W-:Y:S04]  /*bd40*/  STS.U16 [R108+0x9c00], R80 ;  /* 0x009c00506c007388 */ /* 0x000fe80000000400 */
[----:B------:R-:W-:Y:S04]  /*bd50*/  STS.U16 [R108+0xa400], R63 ;  /* 0x00a4003f6c007388 */ /* 0x000fe80000000400 */
[----:B------:R1:W4:Y:S04]  /*bd60*/  @!P0 LDG.E.U16 R86, [R50.64] ;  /* 0x0000000632568981 */ /* 0x000328000c1e1500 */
[----:B---3--:R-:W-:Y:S01]  /*bd70*/  STS.U16 [R108+0xac00], R62 ;  /* 0x00ac003e6c007388 */ /* 0x008fe20000000400 */
[----:B-1----:R-:W-:-:S02]  /*bd80*/  IADD3 R50, P1, R182, R6, RZ ;  /* 0x00000006b6327210 */ /* 0x002fc40007f3e0ff */
[----:B------:R-:W-:Y:S02]  /*bd90*/  PRMT R85, RZ, 0x7610, R85 ;  /* 0x00007610ff557816 */ /* 0x000fe40000000055 */
[----:B------:R-:W-:-:S05]  /*bda0*/  IADD3.X R51, R159, R5, RZ, P1, !PT ;  /* 0x000000059f337210 */ /* 0x000fca0000ffe4ff */
[----:B------:R1:W3:Y:S04]  /*bdb0*/  @!P0 LDG.E.U16 R85, [R50.64] ;  /* 0x0000000632558981 */ /* 0x0002e8000c1e1500 */
[----:B--2---:R-:W-:Y:S01]  /*bdc0*/  STS.U16 [R108+0xb400], R61 ;  /* 0x00b4003d6c007388 */ /* 0x004fe20000000400 */
[----:B-1----:R-:W-:-:S03]  /*bdd0*/  IADD3 R50, P1, R25, R6, RZ ;  /* 0x0000000619327210 */ /* 0x002fc60007f3e0ff */
[----:B------:R-:W-:Y:S01]  /*bde0*/  STS.U16 [R108+0xbc00], R60 ;  /* 0x00bc003c6c007388 */ /* 0x000fe20000000400 */
[----:B0-----:R-:W-:-:S03]  /*bdf0*/  PRMT R84, RZ, 0x7610, R84 ;  /* 0x00007610ff547816 */ /* 0x001fc60000000054 */
[----:B------:R-:W-:Y:S01]  /*be00*/  STS.U16 [R108+0xc400], R102 ;  /* 0x00c400666c007388 */ /* 0x000fe20000000400 */
[----:B------:R-:W-:-:S05]  /*be10*/  IMAD.X R51, R96, 0x1, R5, P1 ;  /* 0x0000000160337824 */ /* 0x000fca00008e0605 */
[----:B------:R0:W2:Y:S04]  /*be20*/  @!P0 LDG.E.U16 R84, [R50.64] ;  /* 0x0000000632548981 */ /* 0x0000a8000c1e1500 */
[----:B------:R-:W-:Y:S04]  /*be30*/  STS.U16 [R108+0xcc00], R101 ;  /* 0x00cc00656c007388 */ /* 0x000fe80000000400 */
[----:B------:R-:W-:Y:S04]  /*be40*/  STS.U16 [R108+0xd400], R100 ;  /* 0x00d400646c007388 */ /* 0x000fe80000000400 */
[----:B------:R-:W-:Y:S04]  /*be50*/  STS.U16 [R108+0xdc00], R91 ;  /* 0x00dc005b6c007388 */ /* 0x000fe80000000400 */
[----:B----4-:R-:W-:Y:S04]  /*be60*/  STS.U16 [R108+0xe400], R210 ;  /* 0x00e400d26c007388 */ /* 0x010fe80000000400 */
[----:B------:R-:W-:Y:S04]  /*be70*/  STS.U16 [R108+0xec00], R49 ;  /* 0x00ec00316c007388 */ /* 0x000fe80000000400 */
[----:B------:R-:W-:Y:S04]  /*be80*/  STS.U16 [R108+0xf400], R103 ;  /* 0x00f400676c007388 */ /* 0x000fe80000000400 */
[----:B------:R1:W-:Y:S04]  /*be90*/  STS.U16 [R108+0xfc00], R90 ;  /* 0x00fc005a6c007388 */ /* 0x0003e80000000400 */
[----:B-1----:R-:W4:Y:S04]  /*bea0*/  LDL.LU R108, [R1+0x80] ;  /* 0x00008000016c7983 */ /* 0x002f280000300800 */
[----:B------:R-:W2:Y:S01]  /*beb0*/  LDL.LU R228, [R1+0x90] ;  /* 0x0000900001e47983 */ /* 0x000ea20000300800 */
[----:B0-----:R-:W-:-:S02]  /*bec0*/  IADD3 R50, P1, R4, R6, RZ ;  /* 0x0000000604327210 */ /* 0x001fc40007f3e0ff */
[----:B------:R-:W-:-:S03]  /*bed0*/  PRMT R83, RZ, 0x7610, R83 ;  /* 0x00007610ff537816 */ /* 0x000fc60000000053 */
[----:B------:R-:W-:-:S05]  /*bee0*/  IMAD.X R51, R177, 0x1, R5, P1 ;  /* 0x00000001b1337824 */ /* 0x000fca00008e0605 */
[----:B------:R0:W2:Y:S01]  /*bef0*/  @!P0 LDG.E.U16 R83, [R50.64] ;  /* 0x0000000632538981 */ /* 0x0000a2000c1e1500 */
[----:B------:R-:W-:Y:S02]  /*bf00*/  PRMT R82, RZ, 0x7610, R82 ;  /* 0x00007610ff527816 */ /* 0x000fe40000000052 */
[----:B0-----:R-:W-:-:S05]  /*bf10*/  IADD3 R50, P1, R174, R6, RZ ;  /* 0x00000006ae327210 */ /* 0x001fca0007f3e0ff */
        /* <DEDUP_REMOVED lines=46> */
[----:B------:R0:W4:Y:S02]  /*c200*/  @!P0 LDG.E.U16 R210, [R50.64] ;  /* 0x0000000632d28981 */ /* 0x000124000c1e1500 */
[----:B0-----:R-:W-:-:S04]  /*c210*/  IADD3 R50, P1, R117, R6, RZ ;  /* 0x0000000675327210 */ /* 0x001fc80007f3e0ff */
[----:B------:R-:W-:-:S05]  /*c220*/  IADD3.X R51, R116, R5, RZ, P1, !PT ;  /* 0x0000000574337210 */ /* 0x000fca0000ffe4ff */
        /* <DEDUP_REMOVED lines=8> */
[----:B------:R0:W4:Y:S02]  /*c2b0*/  @!P0 LDG.E.U16 R90, [R50.64] ;  /* 0x00000006325a8981 */ /* 0x000124000c1e1500 */
[----:B0-----:R-:W-:Y:S02]  /*c2c0*/  LOP3.LUT R51, R2, 0x60, RZ, 0x3c, !PT ;  /* 0x0000006002337812 */ /* 0x001fe400078e3cff */
[----:B------:R-:W-:-:S03]  /*c2d0*/  IADD3 R50, P1, R105, R6, RZ ;  /* 0x0000000669327210 */ /* 0x000fc60007f3e0ff */
[----:B------:R0:W-:Y:S02]  /*c2e0*/  STS.U16 [R51+0x600], R89 ;  /* 0x0006005933007388 */ /* 0x0001e40000000400 */
[----:B0-----:R-:W-:Y:S01]  /*c2f0*/  PRMT R89, RZ, 0x7610, R89 ;  /* 0x00007610ff597816 */ /* 0x001fe20000000059 */
        /* <DEDUP_REMOVED lines=21> */
[----:B--2---:R-:W-:-:S03]  /*c450*/  IADD3 R50, P1, R228, R6, RZ ;  /* 0x00000006e4327210 */ /* 0x004fc60007f3e0ff */
[----:B---3--:R0:W-:Y:S02]  /*c460*/  STS.U16 [R51+0x2600], R85 ;  /* 0x0026005533007388 */ /* 0x0081e40000000400 */
[----:B0-----:R-:W-:Y:S01]  /*c470*/  PRMT R85, RZ, 0x7610, R85 ;  /* 0x00007610ff557816 */ /* 0x001fe20000000055 */
[----:B------:R-:W-:-:S05]  /*c480*/  IMAD.X R51, R209, 0x1, R5, P1 ;  /* 0x00000001d1337824 */ /* 0x000fca00008e0605 */
[----:B------:R0:W2:Y:S02]  /*c490*/  @!P0 LDG.E.U16 R85, [R50.64] ;  /* 0x0000000632558981 */ /* 0x0000a4000c1e1500 */
[----:B0-----:R-:W-:Y:S02]  /*c4a0*/  LOP3.LUT R51, R2, 0x60, RZ, 0x3c, !PT ;  /* 0x0000006002337812 */ /* 0x001fe400078e3cff */
[----:B------:R-:W-:-:S03]  /*c4b0*/  IADD3 R50, P1, R206, R6, RZ ;  /* 0x00000006ce327210 */ /* 0x000fc60007f3e0ff */
[----:B------:R0:W-:Y:S02]  /*c4c0*/  STS.U16 [R51+0x2e00], R84 ;  /* 0x002e005433007388 */ /* 0x0001e40000000400 */
[----:B0-----:R-:W-:Y:S01]  /*c4d0*/  PRMT R84, RZ, 0x7610, R84 ;  /* 0x00007610ff547816 */ /* 0x001fe20000000054 */
[----:B------:R-:W-:-:S05]  /*c4e0*/  IMAD.X R51, R20, 0x1, R5, P1 ;  /* 0x0000000114337824 */ /* 0x000fca00008e0605 */
[----:B------:R0:W3:Y:S02]  /*c4f0*/  @!P0 LDG.E.U16 R84, [R50.64] ;  /* 0x0000000632548981 */ /* 0x0000e4000c1e1500 */
[----:B0-----:R-:W-:Y:S02]  /*c500*/  LOP3.LUT R51, R2, 0x60, RZ, 0x3c, !PT ;  /* 0x0000006002337812 */ /* 0x001fe400078e3cff */
[----:B------:R-:W-:-:S03]  /*c510*/  IADD3 R50, P1, R21, R6, RZ ;  /* 0x0000000615327210 */ /* 0x000fc60007f3e0ff */
[----:B------:R0:W-:Y:S02]  /*c520*/  STS.U16 [R51+0x3600], R83 ;  /* 0x0036005333007388 */ /* 0x0001e40000000400 */
[----:B0-----:R-:W-:Y:S01]  /*c530*/  PRMT R83, RZ, 0x7610, R83 ;  /* 0x00007610ff537816 */ /* 0x001fe20000000053 */
[----:B------:R-:W-:-:S05]  /*c540*/  IMAD.X R51, R22, 0x1, R5, P1 ;  /* 0x0000000116337824 */ /* 0x000fca00008e0605 */
[----:B------:R0:W3:Y:S02]  /*c550*/  @!P0 LDG.E.U16 R83, [R50.64] ;  /* 0x0000000632538981 */ /* 0x0000e4000c1e1500 */
[----:B0-----:R-:W-:Y:S02]  /*c560*/  LOP3.LUT R51, R2, 0x60, RZ, 0x3c, !PT ;  /* 0x0000006002337812 */ /* 0x001fe400078e3cff */
[----:B----4-:R-:W-:-:S03]  /*c570*/  IADD3 R50, P1, R108, R6, RZ ;  /* 0x000000066c327210 */ /* 0x010fc60007f3e0ff */
        /* <DEDUP_REMOVED lines=10> */
[----:B0-----:R-:W-:Y:S02]  /*c620*/  IMAD.MOV.U32 R51, RZ, RZ, R47 ;  /* 0x000000ffff337224 */ /* 0x001fe400078e002f */
[----:B------:R-:W4:Y:S01]  /*c630*/  LDL.LU R47, [R1+0x22c] ;  /* 0x00022c00012f7983 */ /* 0x000f220000300800 */
[----:B------:R-:W-:-:S05]  /*c640*/  LOP3.LUT R50, R2, 0x60, RZ, 0x3c, !PT ;  /* 0x0000006002327812 */ /* 0x000fca00078e3cff */
[----:B------:R-:W-:Y:S04]  /*c650*/  STS.U16 [R50+0xfe00], R48 ;  /* 0x00fe003032007388 */ /* 0x000fe80000000400 */
        /* <DEDUP_REMOVED lines=9> */
[----:B------:R0:W-:Y:S04]  /*c6f0*/  STS.U16 [R50+0x9600], R210 ;  /* 0x009600d232007388 */ /* 0x0001e80000000400 */
[----:B------:R-:W-:Y:S04]  /*c700*/  STS.U16 [R50+0x9e00], R49 ;  /* 0x009e003132007388 */ /* 0x000fe80000000400 */
[----:B------:R-:W-:Y:S04]  /*c710*/  STS.U16 [R50+0xa600], R103 ;  /* 0x00a6006732007388 */ /* 0x000fe80000000400 */
[----:B------:R-:W-:Y:S04]  /*c720*/  STS.U16 [R50+0xae00], R90 ;  /* 0x00ae005a32007388 */ /* 0x000fe80000000400 */
[----:B------:R-:W-:Y:S04]  /*c730*/  STS.U16 [R50+0xb600], R89 ;  /* 0x00b6005932007388 */ /* 0x000fe80000000400 */
[----:B------:R-:W-:Y:S04]  /*c740*/  STS.U16 [R50+0xbe00], R88 ;  /* 0x00be005832007388 */ /* 0x000fe80000000400 */
[----:B------:R-:W-:Y:S01]  /*c750*/  STS.U16 [R50+0xc600], R87 ;  /* 0x00c6005732007388 */ /* 0x000fe20000000400 */
[----:B0-----:R-:W-:-:S03]  /*c760*/  IMAD.MOV.U32 R210, RZ, RZ, R51 ;  /* 0x000000ffffd27224 */ /* 0x001fc600078e0033 */
[----:B------:R-:W-:Y:S04]  /*c770*/  STS.U16 [R50+0xce00], R86 ;  /* 0x00ce005632007388 */ /* 0x000fe80000000400 */
[----:B--2---:R-:W-:Y:S04]  /*c780*/  STS.U16 [R50+0xd600], R85 ;  /* 0x00d6005532007388 */ /* 0x004fe80000000400 */
[----:B---3--:R-:W-:Y:S04]  /*c790*/  STS.U16 [R50+0xde00], R84 ;  /* 0x00de005432007388 */ /* 0x008fe80000000400 */
[----:B------:R-:W-:Y:S04]  /*c7a0*/  STS.U16 [R50+0xe600], R83 ;  /* 0x00e6005332007388 */ /* 0x000fe80000000400 */
[----:B----4-:R-:W-:Y:S04]  /*c7b0*/  STS.U16 [R50+0xee00], R82 ;  /* 0x00ee005232007388 */ /* 0x010fe80000000400 */
[----:B------:R-:W-:Y:S04]  /*c7c0*/  STS.U16 [R50+0xf600], R81 ;  /* 0x00f6005132007388 */ /* 0x000fe80000000400 */
[----:B------:R-:W-:Y:S06]  /*c7d0*/  BAR.SYNC.DEFER_BLOCKING 0x0 ;  /* 0x0000000000007b1d */ /* 0x000fec0000010000 */
[----:B------:R-:W-:Y:S04]  /*c7e0*/  LDSM.16.MT88.4 R100, [R7+0x10000] ;  /* 0x010000000764783b */ /* 0x000fe80000004200 */
[----:B------:R-:W0:Y:S04]  /*c7f0*/  LDSM.16.M88.4 R60, [R3] ;  /* 0x00000000033c783b */ /* 0x000e280000000200 */
[----:B------:R-:W1:Y:S04]  /*c800*/  LDSM.16.M88.4 R80, [R3+0x4000] ;  /* 0x004000000350783b */ /* 0x000e680000000200 */
[----:B------:R-:W2:Y:S04]  /*c810*/  LDSM.16.M88.4 R84, [R3+0x8000] ;  /* 0x008000000354783b */ /* 0x000ea80000000200 */
[----:B------:R-:W3:Y:S04]  /*c820*/  LDSM.16.M88.4 R88, [R3+0xc000] ;  /* 0x00c000000358783b */ /* 0x000ee80000000200 */
[----:B------:R-:W4:Y:S01]  /*c830*/  LDSM.16.MT88.4 R48, [R10+0x10000] ;  /* 0x010000000a30783b */ /* 0x000f220000004200 */
[C---:B0-----:R-:W-:Y:S08]  /*c840*/  HMMA.16816.F32.BF16 R76, R100.reuse, R60, R76 ;  /* 0x0000003c644c723c */ /* 0x041ff0000004184c */
[C---:B-1----:R-:W-:Y:S08]  /*c850*/  HMMA.16816.F32.BF16 R72, R100.reuse, R80, R72 ;  /* 0x000000506448723c */ /* 0x042ff00000041848 */
[C---:B--2---:R-:W-:Y:S08]  /*c860*/  HMMA.16816.F32.BF16 R68, R100.reuse, R84, R68 ;  /* 0x000000546444723c */ /* 0x044ff00000041844 */
[----:B---3--:R-:W-:Y:S01]  /*c870*/  HMMA.16816.F32.BF16 R64, R100, R88, R64 ;  /* 0x000000586440723c */ /* 0x008fe20000041840 */
[----:B------:R-:W0:Y:S07]  /*c880*/  LDSM.16.MT88.4 R100, [R7+0x10400] ;  /* 0x010400000764783b */ /* 0x000e2e0000004200 */
[C---:B----4-:R-:W-:Y:S08]  /*c890*/  HMMA.16816.F32.BF16 R92, R48.reuse, R60, R92 ;  /* 0x0000003c305c723c */ /* 0x050ff0000004185c */
[C---:B------:R-:W-:Y:S08]  /*c8a0*/  HMMA.16816.F32.BF16 R56, R48.reuse, R80, R56 ;  /* 0x000000503038723c */ /* 0x040ff00000041838 */
[C---:B------:R-:W-:Y:S08]  /*c8b0*/  HMMA.16816.F32.BF16 R52, R48.reuse, R84, R52 ;  /* 0x000000543034723c */ /* 0x040ff00000041834 */
[----:B------:R-:W-:Y:S01]  /*c8c0*/  HMMA.16816.F32.BF16 R44, R48, R88, R44 ;  /* 0x00000058302c723c */ /* 0x000fe2000004182c */
[----:B------:R-:W1:Y:S07]  /*c8d0*/  LDSM.16.MT88.4 R48, [R10+0x10400] ;  /* 0x010400000a30783b */ /* 0x000e6e0000004200 */
[C---:B0-----:R-:W-:Y:S08]  /*c8e0*/  HMMA.16816.F32.BF16 R76, R100.reuse, R62, R76 ;  /* 0x0000003e644c723c */ /* 0x041ff0000004184c */
[C---:B------:R-:W-:Y:S08]  /*c8f0*/  HMMA.16816.F32.BF16 R72, R100.reuse, R82, R72 ;  /* 0x000000526448723c */ /* 0x040ff00000041848 */
[C---:B------:R-:W-:Y:S08]  /*c900*/  HMMA.16816.F32.BF16 R68, R100.reuse, R86, R68 ;  /* 0x000000566444723c */ /* 0x040ff00000041844 */
[----:B------:R-:W-:Y:S01]  /*c910*/  HMMA.16816.F32.BF16 R64, R100, R90, R64 ;  /* 0x0000005a6440723c */ /* 0x000fe20000041840 */
[----:B------:R-:W-:Y:S07]  /*c920*/  LDSM.16.MT88.4 R100, [R7+0x10800] ;  /* 0x010800000764783b */ /* 0x000fee0000004200 */
[C---:B-1----:R-:W-:Y:S07]  /*c930*/  HMMA.16816.F32.BF16 R60, R48.reuse, R62, R92 ;  /* 0x0000003e303c723c */ /* 0x042fee000004185c */
[C---:B------:R-:W-:Y:S01]  /*c940*/  LOP3.LUT R95, R3.reuse, 0x40, RZ, 0x3c, !PT ;  /* 0x00000040035f7812 */ /* 0x040fe200078e3cff */
[C---:B------:R-:W-:Y:S04]  /*c950*/  HMMA.16816.F32.BF16 R80, R48.reuse, R82, R56 ;  /* 0x000000523050723c */ /* 0x040fe80000041838 */
[----:B------:R-:W0:Y:S04]  /*c960*/  LDSM.16.M88.4 R56, [R95+0xc000] ;  /* 0x00c000005f38783b */ /* 0x000e280000000200 */
[C---:B------:R-:W-:Y:S01]  /*c970*/  HMMA.16816.F32.BF16 R84, R48.reuse, R86, R52 ;  /* 0x000000563054723c */ /* 0x040fe20000041834 */
[----:B------:R-:W1:Y:S07]  /*c980*/  LDSM.16.M88.4 R52, [R95+0x8000] ;  /* 0x008000005f34783b */ /* 0x000e6e0000000200 */
[----:B------:R-:W-:Y:S01]  /*c990*/  HMMA.16816.F32.BF16 R88, R48, R90, R44 ;  /* 0x0000005a3058723c */ /* 0x000fe2000004182c */
[----:B------:R-:W2:Y:S04]  /*c9a0*/  LDSM.16.M88.4 R44, [R95] ;  /* 0x000000005f2c783b */ /* 0x000ea80000000200 */
        /* <DEDUP_REMOVED lines=17> */
[C---:B-1----:R-:W-:Y:S01]  /*cac0*/  HMMA.16816.F32.BF16 R60, R92.reuse, R46, R60 ;  /* 0x0000002e5c3c723c */ /* 0x042fe2000004183c */
[----:B------:R-:W0:Y:S07]  /*cad0*/  LDSM.16.M88.4 R44, [R3+0x80] ;  /* 0x00008000032c783b */ /* 0x000e2e0000000200 */
[C---:B------:R-:W-:Y:S01]  /*cae0*/  HMMA.16816.F32.BF16 R80, R92.reuse, R50, R80 ;  /* 0x000000325c50723c */ /* 0x040fe20000041850 */
[----:B------:R-:W1:Y:S07]  /*caf0*/  LDSM.16.M88.4 R48, [R3+0xc080] ;  /* 0x00c080000330783b */ /* 0x000e6e0000000200 */
[C---:B------:R-:W-:Y:S01]  /*cb00*/  HMMA.16816.F32.BF16 R84, R92.reuse, R54, R84 ;  /* 0x000000365c54723c */ /* 0x040fe20000041854 */
[----:B------:R-:W2:Y:S07]  /*cb10*/  LDSM.16.M88.4 R52, [R3+0x8080] ;  /* 0x008080000334783b */ /* 0x000eae0000000200 */
[----:B------:R-:W-:Y:S01]  /*cb20*/  HMMA.16816.F32.BF16 R88, R92, R58, R88 ;  /* 0x0000003a5c58723c */ /* 0x000fe20000041858 */
[----:B------:R-:W3:Y:S04]  /*cb30*/  LDSM.16.M88.4 R56, [R3+0x4080] ;  /* 0x004080000338783b */ /* 0x000ee80000000200 */
[----:B------:R-:W4:Y:S03]  /*cb40*/  LDSM.16.MT88.4 R92, [R10+0x11000] ;  /* 0x011000000a5c783b */ /* 0x000f260000004200 */
        /* <DEDUP_REMOVED lines=9> */
[----:B------:R-:W1:Y:S01]  /*cbe0*/  LDSM.16.MT88.4 R92, [R10+0x11400] ;  /* 0x011400000a5c783b */ /* 0x000e620000004200 */
[----:B------:R-:W-:-:S06]  /*cbf0*/  LOP3.LUT R45, R3, 0x40, RZ, 0x3c, !PT ;  /* 0x00000040032d7812 */ /* 0x000fcc00078e3cff */
[C---:B0-----:R-:W-:Y:S08]  /*cc00*/  HMMA.16816.F32.BF16 R72, R100.reuse, R58, R72 ;  /* 0x0000003a6448723c */ /* 0x041ff00000041848 */
[C---:B------:R-:W-:Y:S08]  /*cc10*/  HMMA.16816.F32.BF16 R68, R100.reuse, R54, R68 ;  /* 0x000000366444723c */ /* 0x040ff00000041844 */
[C---:B------:R-:W-:Y:S08]  /*cc20*/  HMMA.16816.F32.BF16 R76, R100.reuse, R46, R76 ;  /* 0x0000002e644c723c */ /* 0x040ff0000004184c */
[----:B------:R-:W-:Y:S01]  /*cc30*/  HMMA.16816.F32.BF16 R64, R100, R50, R64 ;  /* 0x000000326440723c */ /* 0x000fe20000041840 */
[----:B------:R-:W-:Y:S07]  /*cc40*/  LDSM.16.MT88.4 R100, [R7+0x11800] ;  /* 0x011800000764783b */ /* 0x000fee0000004200 */
[C---:B-1----:R-:W-:Y:S08]  /*cc50*/  HMMA.16816.F32.BF16 R60, R92.reuse, R46, R60 ;  /* 0x0000002e5c3c723c */ /* 0x042ff0000004183c */
[C---:B------:R-:W-:Y:S01]  /*cc60*/  HMMA.16816.F32.BF16 R80, R92.reuse, R58, R80 ;  /* 0x0000003a5c50723c */ /* 0x040fe20000041850 */
[----:B------:R-:W0:Y:S07]  /*cc70*/  LDSM.16.M88.4 R56, [R45+0x4080] ;  /* 0x004080002d38783b */ /* 0x000e2e0000000200 */
[C---:B------:R-:W-:Y:S01]  /*cc80*/  HMMA.16816.F32.BF16 R84, R92.reuse, R54, R84 ;  /* 0x000000365c54723c */ /* 0x040fe20000041854 */
[----:B------:R-:W1:Y:S07]  /*cc90*/  LDSM.16.M88.4 R52, [R45+0x8080] ;  /* 0x008080002d34783b */ /* 0x000e6e0000000200 */
[----:B------:R-:W-:Y:S01]  /*cca0*/  HMMA.16816.F32.BF16 R88, R92, R50, R88 ;  /* 0x000000325c58723c */ /* 0x000fe20000041858 */
[----:B------:R-:W2:Y:S04]  /*ccb0*/  LDSM.16.M88.4 R92, [R45+0x80] ;  /* 0x000080002d5c783b */ /* 0x000ea80000000200 */
[----:B------:R-:W3:Y:S04]  /*ccc0*/  LDSM.16.M88.4 R44, [R45+0xc080] ;  /* 0x00c080002d2c783b */ /* 0x000ee80000000200 */
[----:B------:R-:W4:Y:S01]  /*ccd0*/  LDSM.16.MT88.4 R48, [R10+0x11800] ;  /* 0x011800000a30783b */ /* 0x000f220000004200 */
[C---:B0-----:R-:W-:Y:S08]  /*cce0*/  HMMA.16816.F32.BF16 R72, R100.reuse, R56, R72 ;  /* 0x000000386448723c */ /* 0x041ff00000041848 */
[C---:B-1----:R-:W-:Y:S08]  /*ccf0*/  HMMA.16816.F32.BF16 R68, R100.reuse, R52, R68 ;  /* 0x000000346444723c */ /* 0x042ff00000041844 */
[C---:B--2---:R-:W-:Y:S08]  /*cd00*/  HMMA.16816.F32.BF16 R76, R100.reuse, R92, R76 ;  /* 0x0000005c644c723c */ /* 0x044ff0000004184c */
[----:B---3--:R-:W-:Y:S07]  /*cd10*/  HMMA.16816.F32.BF16 R64, R100, R44, R64 ;  /* 0x0000002c6440723c */ /* 0x008fee0000041840 */
[----:B------:R-:W-:Y:S01]  /*cd20*/  IMAD.MOV.U32 R100, RZ, RZ, R13 ;  /* 0x000000ffff647224 */ /* 0x000fe200078e000d */
[----:B------:R-:W-:Y:S01]  /*cd30*/  MOV R101, R12 ;  /* 0x0000000c00657202 */ /* 0x000fe20000000f00 */
[----:B------:R-:W-:Y:S01]  /*cd40*/  IMAD.MOV.U32 R102, RZ, RZ, R11 ;  /* 0x000000ffff667224 */ /* 0x000fe200078e000b */
[C---:B----4-:R-:W-:Y:S01]  /*cd50*/  HMMA.16816.F32.BF16 R84, R48.reuse, R52, R84 ;  /* 0x000000343054723c */ /* 0x050fe20000041854 */
[----:B------:R-:W-:Y:S01]  /*cd60*/  IMAD.MOV.U32 R103, RZ, RZ, R200 ;  /* 0x000000ffff677224 */ /* 0x000fe200078e00c8 */
[----:B------:R-:W2:Y:S04]  /*cd70*/  LDL.LU R13, [R1+0x228] ;  /* 0x00022800010d7983 */ /* 0x000ea80000300800 */
[----:B------:R-:W2:Y:S01]  /*cd80*/  LDL.LU R12, [R1+0x224] ;  /* 0x00022400010c7983 */ /* 0x000ea20000300800 */
[----:B------:R-:W-:Y:S01]  /*cd90*/  IMAD.MOV.U32 R52, RZ, RZ, R100 ;  /* 0x000000ffff347224 */ /* 0x000fe200078e0064 */
[----:B------:R-:W-:Y:S01]  /*cda0*/  HMMA.16816.F32.BF16 R88, R48, R44, R88 ;  /* 0x0000002c3058723c */ /* 0x000fe20000041858 */
[----:B------:R-:W-:Y:S01]  /*cdb0*/  IMAD.MOV.U32 R53, RZ, RZ, R101 ;  /* 0x000000ffff357224 */ /* 0x000fe200078e0065 */
[----:B------:R-:W3:Y:S04]  /*cdc0*/  LDL.LU R11, [R1+0x220] ;  /* 0x00022000010b7983 */ /* 0x000ee80000300800 */
[----:B------:R-:W4:Y:S01]  /*cdd0*/  LDL.LU R200, [R1+0x21c] ;  /* 0x00021c0001c87983 */ /* 0x000f220000300800 */
[----:B------:R-:W-:-:S02]  /*cde0*/  IMAD.MOV.U32 R44, RZ, RZ, R102 ;  /* 0x000000ffff2c7224 */ /* 0x000fc400078e0066 */
[----:B------:R-:W-:Y:S01]  /*cdf0*/  IMAD.MOV.U32 R45, RZ, RZ, R103 ;  /* 0x000000ffff2d7224 */ /* 0x000fe200078e0067 */
[C---:B------:R-:W-:Y:S01]  /*ce00*/  HMMA.16816.F32.BF16 R60, R48.reuse, R92, R60 ;  /* 0x0000005c303c723c */ /* 0x040fe2000004183c */
[----:B------:R-:W0:Y:S07]  /*ce10*/  LDSM.16.MT88.4 R100, [R7+0x11c00] ;  /* 0x011c00000764783b */ /* 0x000e2e0000004200 */
[----:B------:R-:W-:Y:S01]  /*ce20*/  HMMA.16816.F32.BF16 R80, R48, R56, R80 ;  /* 0x000000383050723c */ /* 0x000fe20000041850 */
[----:B------:R-:W1:Y:S01]  /*ce30*/  LDSM.16.MT88.4 R48, [R10+0x11c00] ;  /* 0x011c00000a30783b */ /* 0x000e620000004200 */
[----:B------:R-:W-:-:S02]  /*ce40*/  IMAD.MOV.U32 R92, RZ, RZ, R203 ;  /* 0x000000ffff5c7224 */ /* 0x000fc400078e00cb */
[----:B------:R-:W-:Y:S01]  /*ce50*/  IMAD.MOV.U32 R93, RZ, RZ, R112 ;  /* 0x000000ffff5d7224 */ /* 0x000fe200078e0070 */
[----:B------:R-:W2:Y:S02]  /*ce60*/  LDL.LU R203, [R1+0x218] ;  /* 0x0002180001cb7983 */ /* 0x000ea40000300800 */
[----:B------:R-:W-:Y:S02]  /*ce70*/  IMAD.MOV.U32 R56, RZ, RZ, R25 ;  /* 0x000000ffff387224 */ /* 0x000fe400078e0019 */
[----:B------:R-:W2:Y:S01]  /*ce80*/  LDL.LU R112, [R1+0x214] ;  /* 0x0002140001707983 */ /* 0x000ea20000300800 */
[----:B------:R-:W-:-:S03]  /*ce90*/  IMAD.MOV.U32 R57, RZ, RZ, R24 ;  /* 0x000000ffff397224 */ /* 0x000fc600078e0018 */
[----:B------:R-:W2:Y:S04]  /*cea0*/  LDL.LU R25, [R1+0x210] ;  /* 0x0002100001197983 */ /* 0x000ea80000300800 */
[----:B------:R-:W2:Y:S01]  /*ceb0*/  LDL.LU R24, [R1+0x20c] ;  /* 0x00020c0001187983 */ /* 0x000ea20000300800 */
[C---:B0-----:R-:W-:Y:S08]  /*cec0*/  HMMA.16816.F32.BF16 R76, R100.reuse, R94, R76 ;  /* 0x0000005e644c723c */ /* 0x041ff0000004184c */
[C---:B------:R-:W-:Y:S08]  /*ced0*/  HMMA.16816.F32.BF16 R72, R100.reuse, R58, R72 ;  /* 0x0000003a6448723c */ /* 0x040ff00000041848 */
[C---:B------:R-:W-:Y:S08]  /*cee0*/  HMMA.16816.F32.BF16 R68, R100.reuse, R54, R68 ;  /* 0x000000366444723c */ /* 0x040ff00000041844 */
[----:B------:R-:W-:Y:S07]  /*cef0*/  HMMA.16816.F32.BF16 R64, R100, R46, R64 ;  /* 0x0000002e6440723c */ /* 0x000fee0000041840 */
[----:B------:R-:W-:-:S02]  /*cf00*/  IMAD.MOV.U32 R102, RZ, RZ, R23 ;  /* 0x000000ffff667224 */ /* 0x000fc400078e0017 */
[----:B------:R-:W-:Y:S01]  /*cf10*/  IMAD.MOV.U32 R100, RZ, RZ, R92 ;  /* 0x000000ffff647224 */ /* 0x000fe200078e005c */
[----:B------:R-:W2:Y:S01]  /*cf20*/  LDL.LU R23, [R1+0x208] ;  /* 0x0002080001177983 */ /* 0x000ea20000300800 */
[----:B------:R-:W-:Y:S02]  /*cf30*/  IMAD.MOV.U32 R101, RZ, RZ, R93 ;  /* 0x000000ffff657224 */ /* 0x000fe400078e005d */
[----:B------:R-:W-:Y:S01]  /*cf40*/  IMAD.MOV.U32 R103, RZ, RZ, R208 ;  /* 0x000000ffff677224 */ /* 0x000fe200078e00d0 */
[----:B-1----:R-:W-:Y:S01]  /*cf50*/  HMMA.16816.F32.BF16 R92, R48, R94, R60 ;  /* 0x0000005e305c723c */ /* 0x002fe2000004183c */
[----:B------:R-:W2:Y:S06]  /*cf60*/  LDL.LU R208, [R1+0x204] ;  /* 0x0002040001d07983 */ /* 0x000eac0000300800 */
[----:B------:R-:W-:Y:S01]  /*cf70*/  MOV R62, R212 ;  /* 0x000000d4003e7202 */ /* 0x000fe20000000f00 */
[----:B------:R-:W-:Y:S01]  /*cf80*/  IMAD.MOV.U32 R60, RZ, RZ, R56 ;  /* 0x000000ffff3c7224 */ /* 0x000fe200078e0038 */
[----:B------:R-:W2:Y:S01]  /*cf90*/  LDL.LU R212, [R1+0x200] ;  /* 0x0002000001d47983 */ /* 0x000ea20000300800 */
[----:B------:R-:W-:-:S02]  /*cfa0*/  IMAD.MOV.U32 R61, RZ, RZ, R57 ;  /* 0x000000ffff3d7224 */ /* 0x000fc400078e0039 */
[----:B------:R-:W-:Y:S01]  /*cfb0*/  IMAD.MOV.U32 R63, RZ, RZ, R132 ;  /* 0x000000ffff3f7224 */ /* 0x000fe200078e0084 */
[----:B------:R-:W-:Y:S01]  /*cfc0*/  HMMA.16816.F32.BF16 R56, R48, R58, R80 ;  /* 0x0000003a3038723c */ /* 0x000fe20000041850 */
[----:B------:R-:W2:Y:S06]  /*cfd0*/  LDL.LU R132, [R1+0x1fc] ;  /* 0x0001fc0001847983 */ /* 0x000eac0000300800 */
[----:B------:R-:W-:Y:S02]  /*cfe0*/  IMAD.MOV.U32 R80, RZ, RZ, R36 ;  /* 0x000000ffff507224 */ /* 0x000fe400078e0024 */
[----:B------:R-:W-:Y:S01]  /*cff0*/  IMAD.MOV.U32 R83, RZ, RZ, R52 ;  /* 0x000000ffff537224 */ /* 0x000fe200078e0034 */
[----:B------:R-:W2:Y:S01]  /*d000*/  LDL.LU R36, [R1+0x1f8] ;  /* 0x0001f80001247983 */ /* 0x000ea20000300800 */
[----:B------:R-:W-:-:S02]  /*d010*/  IMAD.MOV.U32 R81, RZ, RZ, R53 ;  /* 0x000000ffff517224 */ /* 0x000fc400078e0035 */
[----:B------:R-:W-:Y:S01]  /*d020*/  IMAD.MOV.U32 R82, RZ, RZ, R35 ;  /* 0x000000ffff527224 */ /* 0x000fe200078e0023 */
[----:B------:R-:W-:Y:S01]  /*d030*/  HMMA.16816.F32.BF16 R52, R48, R54, R84 ;  /* 0x000000363034723c */ /* 0x000fe20000041854 */
[----:B------:R-:W2:Y:S06]  /*d040*/  LDL.LU R35, [R1+0x1f4] ;  /* 0x0001f40001237983 */ /* 0x000eac0000300800 */
[----:B------:R-:W-:Y:S02]  /*d050*/  IMAD.MOV.U32 R87, RZ, RZ, R40 ;  /* 0x000000ffff577224 */ /* 0x000fe400078e0028 */
[----:B------:R-:W2:Y:S01]  /*d060*/  LDL.LU R40, [R1+0x1f0] ;  /* 0x0001f00001287983 */ /* 0x000ea20000300800 */
[----:B------:R-:W-:-:S03]  /*d070*/  IMAD.MOV.U32 R86, RZ, RZ, R41 ;  /* 0x000000ffff567224 */ /* 0x000fc600078e0029 */
[----:B------:R-:W3:Y:S01]  /*d080*/  LDL.LU R41, [R1+0x1ec] ;  /* 0x0001ec0001297983 */ /* 0x000ee20000300800 */
[----:B------:R-:W-:Y:S02]  /*d090*/  IMAD.MOV.U32 R85, RZ, RZ, R44 ;  /* 0x000000ffff557224 */ /* 0x000fe400078e002c */
[----:B------:R-:W-:Y:S02]  /*d0a0*/  IMAD.MOV.U32 R84, RZ, RZ, R45 ;  /* 0x000000ffff547224 */ /* 0x000fe400078e002d */
[----:B------:R-:W-:Y:S07]  /*d0b0*/  HMMA.16816.F32.BF16 R44, R48, R46, R88 ;  /* 0x0000002e302c723c */ /* 0x000fee0000041858 */
[----:B------:R-:W-:-:S02]  /*d0c0*/  IMAD.MOV.U32 R90, RZ, RZ, R96 ;  /* 0x000000ffff5a7224 */ /* 0x000fc400078e0060 */
[----:B------:R-:W4:Y:S01]  /*d0d0*/  LDL.LU R96, [R1+0x1e8] ;  /* 0x0001e80001607983 */ /* 0x000f220000300800 */
[----:B------:R-:W-:-:S03]  /*d0e0*/  IMAD.MOV.U32 R89, RZ, RZ, R217 ;  /* 0x000000ffff597224 */ /* 0x000fc600078e00d9 */
[----:B------:R-:W4:Y:S01]  /*d0f0*/  LDL.LU R217, [R1+0x1e4] ;  /* 0x0001e40001d97983 */ /* 0x000f220000300800 */
[----:B------:R-:W-:Y:S01]  /*d100*/  IMAD.MOV.U32 R88, RZ, RZ, R4 ;  /* 0x000000ffff587224 */ /* 0x000fe200078e0004 */
[----:B------:R-:W-:Y:S01]  /*d110*/  MOV R4, c[0x0][0x18c] ;  /* 0x0000630000047a02 */ /* 0x000fe20000000f00 */
[----:B------:R-:W-:Y:S02]  /*d120*/  IMAD.MOV.U32 R91, RZ, RZ, R60 ;  /* 0x000000ffff5b7224 */ /* 0x000fe400078e003c */
[----:B------:R-:W-:Y:S02]  /*d130*/  IMAD.MOV.U32 R60, RZ, RZ, R196 ;  /* 0x000000ffff3c7224 */ /* 0x000fe400078e00c4 */
[----:B------:R-:W-:Y:S02]  /*d140*/  IMAD.SHL.U32 R4, R4, 0x80, RZ ;  /* 0x0000008004047824 */ /* 0x000fe400078e00ff */
[----:B------:R-:W-:Y:S02]  /*d150*/  IMAD.MOV.U32 R48, RZ, RZ, R220 ;  /* 0x000000ffff307224 */ /* 0x000fe400078e00dc */
[----:B------:R-:W-:Y:S01]  /*d160*/  IMAD.MOV.U32 R49, RZ, RZ, R197 ;  /* 0x000000ffff317224 */ /* 0x000fe200078e00c5 */
[----:B------:R-:W4:Y:S03]  /*d170*/  LDL.LU R220, [R1+0x1e0] ;  /* 0x0001e00001dc7983 */ /* 0x000f260000300800 */
[----:B------:R-:W-:-:S05]  /*d180*/  IMAD.WIDE R48, R4, 0x2, R48 ;  /* 0x0000000204307825 */ /* 0x000fca00078e0230 */
[----:B------:R0:W-:Y:S02]  /*d190*/  STL [R1+0x78], R48 ;  /* 0x0000783001007387 */ /* 0x0001e40000100800 */
[----:B0-----:R-:W-:Y:S02]  /*d1a0*/  IMAD.MOV.U32 R48, RZ, RZ, R107 ;  /* 0x000000ffff307224 */ /* 0x001fe400078e006b */
[----:B------:R-:W4:Y:S01]  /*d1b0*/  LDL.LU R107, [R1+0x1dc] ;  /* 0x0001dc00016b7983 */ /* 0x000f220000300800 */
[----:B--2---:R-:W-:Y:S02]  /*d1c0*/  IMAD.MOV.U32 R51, RZ, RZ, R40 ;  /* 0x000000ffff337224 */ /* 0x004fe400078e0028 */
[----:B------:R-:W-:Y:S02]  /*d1d0*/  IMAD.MOV.U32 R40, RZ, RZ, R61 ;  /* 0x000000ffff287224 */ /* 0x000fe400078e003d */
[----:B------:R-:W-:Y:S02]  /*d1e0*/  IMAD.MOV.U32 R61, RZ, RZ, R8 ;  /* 0x000000ffff3d7224 */ /* 0x000fe400078e0008 */
[----:B---3--:R-:W-:-:S02]  /*d1f0*/  IMAD.MOV.U32 R50, RZ, RZ, R41 ;  /* 0x000000ffff327224 */ /* 0x008fc400078e0029 */
[----:B------:R-:W-:-:S04]  /*d200*/  IMAD.WIDE R60, R4, 0x2, R60 ;  /* 0x00000002043c7825 */ /* 0x000fc800078e023c */
[----:B------:R-:W-:Y:S02]  /*d210*/  IMAD.MOV.U32 R197, RZ, RZ, R40 ;  /* 0x000000ffffc57224 */ /* 0x000fe400078e0028 */
[----:B------:R-:W-:-:S04]  /*d220*/  IMAD.WIDE R50, R4, 0x2, R50 ;  /* 0x0000000204327825 */ /* 0x000fc800078e0232 */
[----:B------:R-:W-:Y:S01]  /*d230*/  IMAD.MOV.U32 R8, RZ, RZ, R61 ;  /* 0x000000ffff087224 */ /* 0x000fe200078e003d */
[----:B------:R-:W-:Y:S01]  /*d240*/  MOV R61, R197 ;  /* 0x000000c5003d7202 */ /* 0x000fe20000000f00 */
[----:B------:R-:W-:Y:S02]  /*d250*/  IMAD.MOV.U32 R41, RZ, RZ, R50 ;  /* 0x000000ffff297224 */ /* 0x000fe400078e0032 */
[----:B------:R-:W-:Y:S02]  /*d260*/  IMAD.MOV.U32 R40, RZ, RZ, R51 ;  /* 0x000000ffff287224 */ /* 0x000fe400078e0033 */
[----:B------:R-:W-:Y:S02]  /*d270*/  IMAD.MOV.U32 R197, RZ, RZ, R49 ;  /* 0x000000ffffc57224 */ /* 0x000fe400078e0031 */
[----:B------:R-:W-:Y:S02]  /*d280*/  IMAD.MOV.U32 R50, RZ, RZ, R198 ;  /* 0x000000ffff327224 */ /* 0x000fe400078e00c6 */
[----:B------:R-:W-:-:S02]  /*d290*/  IMAD.MOV.U32 R51, RZ, RZ, R9 ;  /* 0x000000ffff337224 */ /* 0x000fc400078e0009 */
[----:B------:R-:W-:Y:S02]  /*d2a0*/  IMAD.MOV.U32 R49, RZ, RZ, R199 ;  /* 0x000000ffff317224 */ /* 0x000fe400078e00c7 */
[----:B------:R-:W-:-:S04]  /*d2b0*/  IMAD.WIDE R50, R4, 0x2, R50 ;  /* 0x0000000204327825 */ /* 0x000fc800078e0232 */
[----:B------:R-:W-:-:S04]  /*d2c0*/  IMAD.WIDE R48, R4, 0x2, R48 ;  /* 0x0000000204307825 */ /* 0x000fc800078e0230 */
[----:B------:R-:W-:Y:S02]  /*d2d0*/  IMAD.MOV.U32 R198, RZ, RZ, R50 ;  /* 0x000000ffffc67224 */ /* 0x000fe400078e0032 */
[----:B------:R-:W-:Y:S01]  /*d2e0*/  IMAD.MOV.U32 R9, RZ, RZ, R51 ;  /* 0x000000ffff097224 */ /* 0x000fe200078e0033 */
[----:B------:R0:W-:Y:S01]  /*d2f0*/  STL [R1+0x7c], R48 ;  /* 0x00007c3001007387 */ /* 0x0001e20000100800 */
[----:B------:R-:W-:Y:S02]  /*d300*/  IMAD.MOV.U32 R50, RZ, RZ, R15 ;  /* 0x000000ffff327224 */ /* 0x000fe400078e000f */
[----:B------:R-:W-:Y:S02]  /*d310*/  IMAD.MOV.U32 R51, RZ, RZ, R16 ;  /* 0x000000ffff337224 */ /* 0x000fe400078e0010 */
[----:B------:R-:W-:Y:S02]  /*d320*/  IMAD.MOV.U32 R196, RZ, RZ, R60 ;  /* 0x000000ffffc47224 */ /* 0x000fe400078e003c */
[----:B------:R-:W-:-:S02]  /*d330*/  IMAD.MOV.U32 R199, RZ, RZ, R49 ;  /* 0x000000ffffc77224 */ /* 0x000fc400078e0031 */
[----:B------:R-:W-:Y:S02]  /*d340*/  IMAD.MOV.U32 R16, RZ, RZ, R61 ;  /* 0x000000ffff107224 */ /* 0x000fe400078e003d */
[----:B----4-:R-:W-:Y:S01]  /*d350*/  IMAD.MOV.U32 R60, RZ, RZ, R200 ;  /* 0x000000ffff3c7224 */ /* 0x010fe200078e00c8 */
[----:B0-----:R-:W-:Y:S01]  /*d360*/  MOV R49, R201 ;  /* 0x000000c900317202 */ /* 0x001fe20000000f00 */
[----:B------:R-:W-:Y:S02]  /*d370*/  IMAD.MOV.U32 R61, RZ, RZ, R11 ;  /* 0x000000ffff3d7224 */ /* 0x000fe400078e000b */
[----:B------:R-:W-:Y:S02]  /*d380*/  IMAD.MOV.U32 R48, RZ, RZ, R108 ;  /* 0x000000ffff307224 */ /* 0x000fe400078e006c */
[C---:B------:R-:W-:Y:S01]  /*d390*/  IMAD.WIDE R50, R4.reuse, 0x2, R50 ;  /* 0x0000000204327825 */ /* 0x040fe200078e0232 */
[----:B------:R-:W2:Y:S03]  /*d3a0*/  LDL.LU R108, [R1+0x1d8] ;  /* 0x0001d800016c7983 */ /* 0x000ea60000300800 */
[----:B------:R-:W-:-:S04]  /*d3b0*/  IMAD.WIDE R60, R4, 0x2, R60 ;  /* 0x00000002043c7825 */ /* 0x000fc800078e023c */
[----:B------:R-:W-:Y:S02]  /*d3c0*/  IMAD.MOV.U32 R201, RZ, RZ, R16 ;  /* 0x000000ffffc97224 */ /* 0x000fe400078e0010 */
[----:B------:R-:W-:-:S04]  /*d3d0*/  IMAD.WIDE R48, R4, 0x2, R48 ;  /* 0x0000000204307825 */ /* 0x000fc800078e0230 */
[----:B------:R-:W-:Y:S02]  /*d3e0*/  IMAD.MOV.U32 R15, RZ, RZ, R50 ;  /* 0x000000ffff0f7224 */ /* 0x000fe400078e0032 */
[----:B------:R-:W-:Y:S02]  /*d3f0*/  IMAD.MOV.U32 R16, RZ, RZ, R51 ;  /* 0x000000ffff107224 */ /* 0x000fe400078e0033 */
[----:B------:R-:W-:Y:S02]  /*d400*/  IMAD.MOV.U32 R50, RZ, RZ, R202 ;  /* 0x000000ffff327224 */ /* 0x000fe400078e00ca */
[----:B------:R-:W-:Y:S02]  /*d410*/  IMAD.MOV.U32 R51, RZ, RZ, R14 ;  /* 0x000000ffff337224 */ /* 0x000fe400078e000e */
[----:B------:R-:W-:Y:S01]  /*d420*/  IMAD.MOV.U32 R11, RZ, RZ, R61 ;  /* 0x000000ffff0b7224 */ /* 0x000fe200078e003d */
[----:B------:R0:W-:Y:S01]  /*d430*/  STL [R1+0x80], R48 ;  /* 0x0000803001007387 */ /* 0x0001e20000100800 */
[----:B------:R-:W-:-:S02]  /*d440*/  IMAD.MOV.U32 R61, RZ, RZ, R201 ;  /* 0x000000ffff3d7224 */ /* 0x000fc400078e00c9 */
[----:B------:R-:W-:Y:S02]  /*d450*/  IMAD.MOV.U32 R201, RZ, RZ, R49 ;  /* 0x000000ffffc97224 */ /* 0x000fe400078e0031 */
[----:B------:R-:W-:-:S04]  /*d460*/  IMAD.WIDE R50, R4, 0x2, R50 ;  /* 0x0000000204327825 */ /* 0x000fc800078e0232 */
[----:B0-----:R-:W-:Y:S02]  /*d470*/  IMAD.MOV.U32 R48, RZ, RZ, R112 ;  /* 0x000000ffff307224 */ /* 0x001fe400078e0070 */
[----:B------:R-:W-:Y:S01]  /*d480*/  IMAD.MOV.U32 R49, RZ, RZ, R203 ;  /* 0x000000ffff317224 */ /* 0x000fe200078e00cb */
[----:B------:R-:W3:Y:S01]  /*d490*/  LDL.LU R112, [R1+0x1d4] ;  /* 0x0001d40001707983 */ /* 0x000ee20000300800 */
[----:B------:R-:W-:Y:S01]  /*d4a0*/  IMAD.MOV.U32 R202, RZ, RZ, R50 ;  /* 0x000000ffffca7224 */ /* 0x000fe200078e0032 */
[----:B------:R-:W-:Y:S01]  /*d4b0*/  MOV R50, R21 ;  /* 0x0000001500327202 */ /* 0x000fe20000000f00 */
        /* <DEDUP_REMOVED lines=9> */
[----:B------:R-:W-:-:S04]  /*d550*/  IMAD.WIDE R50, R4, 0x2, R50 ;  /* 0x0000000204327825 */ /* 0x000fc800078e0232 */
[----:B0-----:R-:W-:Y:S02]  /*d560*/  IMAD.MOV.U32 R48, RZ, RZ, R225 ;  /* 0x000000ffff307224 */ /* 0x001fe400078e00e1 */
[----:B------:R-:W-:Y:S01]  /*d570*/  IMAD.MOV.U32 R49, RZ, RZ, R205 ;  /* 0x000000ffff317224 */ /* 0x000fe200078e00cd */
[----:B------:R-:W4:Y:S01]  /*d580*/  LDL.LU R225, [R1+0x1d0] ;  /* 0x0001d00001e17983 */ /* 0x000f220000300800 */
[----:B------:R-:W-:-:S04]  /*d590*/  IMAD.WIDE R60, R4, 0x2, R60 ;  /* 0x00000002043c7825 */ /* 0x000fc800078e023c */
[----:B------:R-:W-:Y:S02]  /*d5a0*/  IMAD.MOV.U32 R205, RZ, RZ, R22 ;  /* 0x000000ffffcd7224 */ /* 0x000fe400078e0016 */
[----:B------:R-:W-:-:S04]  /*d5b0*/  IMAD.WIDE R48, R4, 0x2, R48 ;  /* 0x0000000204307825 */ /* 0x000fc800078e0230 */
[----:B------:R-:W-:Y:S01]  /*d5c0*/  IMAD.MOV.U32 R22, RZ, RZ, R51 ;  /* 0x000000ffff167224 */ /* 0x000fe200078e0033 */
[----:B------:R-:W-:Y:S01]  /*d5d0*/  MOV R51, R20 ;  /* 0x0000001400337202 */ /* 0x000fe20000000f00 */
[----:B------:R-:W-:Y:S02]  /*d5e0*/  IMAD.MOV.U32 R21, RZ, RZ, R50 ;  /* 0x000000ffff157224 */ /* 0x000fe400078e0032 */
[----:B------:R-:W-:Y:S02]  /*d5f0*/  IMAD.MOV.U32 R50, RZ, RZ, R206 ;  /* 0x000000ffff327224 */ /* 0x000fe400078e00ce */
[----:B------:R-:W-:Y:S01]  /*d600*/  IMAD.MOV.U32 R17, RZ, RZ, R61 ;  /* 0x000000ffff117224 */ /* 0x000fe200078e003d */
[----:B------:R0:W-:Y:S01]  /*d610*/  STL [R1+0x88], R48 ;  /* 0x0000883001007387 */ /* 0x0001e20000100800 */
[----:B------:R-:W-:Y:S02]  /*d620*/  IMAD.MOV.U32 R61, RZ, RZ, R205 ;  /* 0x000000ffff3d7224 */ /* 0x000fe400078e00cd */
[----:B------:R-:W-:-:S02]  /*d630*/  IMAD.MOV.U32 R205, RZ, RZ, R49 ;  /* 0x000000ffffcd7224 */ /* 0x000fc400078e0031 */
[----:B------:R-:W-:-:S04]  /*d640*/  IMAD.WIDE R50, R4, 0x2, R50 ;  /* 0x0000000204327825 */ /* 0x000fc800078e0232 */
[----:B0-----:R-:W-:Y:S02]  /*d650*/  IMAD.MOV.U32 R48, RZ, RZ, R0 ;  /* 0x000000ffff307224 */ /* 0x001fe400078e0000 */
[----:B------:R-:W-:Y:S01]  /*d660*/  IMAD.MOV.U32 R49, RZ, RZ, R207 ;  /* 0x000000ffff317224 */ /* 0x000fe200078e00cf */
[----:B------:R0:W5:Y:S01]  /*d670*/  LDL.LU R0, [R1+0x1cc] ;  /* 0x0001cc0001007983 */ /* 0x0001620000300800 */
[----:B------:R-:W-:Y:S02]  /*d680*/  IMAD.MOV.U32 R206, RZ, RZ, R50 ;  /* 0x000000ffffce7224 */ /* 0x000fe400078e0032 */
[----:B------:R-:W-:-:S04]  /*d690*/  IMAD.WIDE R48, R4, 0x2, R48 ;  /* 0x0000000204307825 */ /* 0x000fc800078e0230 */
[----:B------:R-:W-:Y:S02]  /*d6a0*/  IMAD.MOV.U32 R20, RZ, RZ, R51 ;  /* 0x000000ffff147224 */ /* 0x000fe400078e0033 */
[----:B------:R-:W-:Y:S02]  /*d6b0*/  IMAD.MOV.U32 R50, RZ, RZ, R27 ;  /* 0x000000ffff327224 */ /* 0x000fe400078e001b */
[----:B------:R-:W-:Y:S01]  /*d6c0*/  IMAD.MOV.U32 R51, RZ, RZ, R28 ;  /* 0x000000ffff337224 */ /* 0x000fe200078e001c */
[----:B------:R1:W-:Y:S01]  /*d6d0*/  STL [R1+0x8c], R48 ;  /* 0x00008c3001007387 */ /* 0x0003e20000100800 */
[----:B------:R-:W-:Y:S02]  /*d6e0*/  IMAD.MOV.U32 R204, RZ, RZ, R60 ;  /* 0x000000ffffcc7224 */ /* 0x000fe400078e003c */
[----:B------:R-:W-:Y:S02]  /*d6f0*/  IMAD.MOV.U32 R28, RZ, RZ, R61 ;  /* 0x000000ffff1c7224 */ /* 0x000fe400078e003d */
[----:B------:R-:W-:-:S02]  /*d700*/  IMAD.MOV.U32 R207, RZ, RZ, R49 ;  /* 0x000000ffffcf7224 */ /* 0x000fc400078e0031 */
[----:B------:R-:W-:-:S04]  /*d710*/  IMAD.WIDE R50, R4, 0x2, R50 ;  /* 0x0000000204327825 */ /* 0x000fc800078e0232 */
[----:B------:R-:W-:Y:S02]  /*d720*/  IMAD.MOV.U32 R60, RZ, RZ, R208 ;  /* 0x000000ffff3c7224 */ /* 0x000fe400078e00d0 */
[----:B------:R-:W-:Y:S02]  /*d730*/  IMAD.MOV.U32 R61, RZ, RZ, R23 ;  /* 0x000000ffff3d7224 */ /* 0x000fe400078e0017 */
[----:B-1----:R-:W-:Y:S02]  /*d740*/  IMAD.MOV.U32 R48, RZ, RZ, R228 ;  /* 0x000000ffff307224 */ /* 0x002fe400078e00e4 */
[----:B------:R-:W-:Y:S01]  /*d750*/  IMAD.MOV.U32 R49, RZ, RZ, R209 ;  /* 0x000000ffff317224 */ /* 0x000fe200078e00d1 */
[----:B------:R-:W2:Y:S01]  /*d760*/  LDL.LU R228, [R1+0x1c8] ;  /* 0x0001c80001e47983 */ /* 0x000ea20000300800 */
[----:B------:R-:W-:-:S04]  /*d770*/  IMAD.WIDE R60, R4, 0x2, R60 ;  /* 0x00000002043c7825 */ /* 0x000fc800078e023c */
[----:B------:R-:W-:Y:S01]  /*d780*/  IMAD.MOV.U32 R209, RZ, RZ, R28 ;  /* 0x000000ffffd17224 */ /* 0x000fe200078e001c */
[----:B------:R-:W-:Y:S01]  /*d790*/  MOV R28, R51 ;  /* 0x00000033001c7202 */ /* 0x000fe20000000f00 */
[----:B------:R-:W-:-:S04]  /*d7a0*/  IMAD.WIDE R48, R4, 0x2, R48 ;  /* 0x0000000204307825 */ /* 0x000fc800078e0230 */
[----:B------:R-:W-:Y:S02]  /*d7b0*/  IMAD.MOV.U32 R27, RZ, RZ, R50 ;  /* 0x000000ffff1b7224 */ /* 0x000fe400078e0032 */
[----:B------:R-:W-:Y:S02]  /*d7c0*/  IMAD.MOV.U32 R50, RZ, RZ, R211 ;  /* 0x000000ffff327224 */ /* 0x000fe400078e00d3 */
[----:B------:R-:W-:Y:S02]  /*d7d0*/  IMAD.MOV.U32 R51, RZ, RZ, R26 ;  /* 0x000000ffff337224 */ /* 0x000fe400078e001a */
[----:B------:R-:W-:Y:S01]  /*d7e0*/  IMAD.MOV.U32 R23, RZ, RZ, R61 ;  /* 0x000000ffff177224 */ /* 0x000fe200078e003d */
[----:B------:R1:W-:Y:S01]  /*d7f0*/  STL [R1+0x90], R48 ;  /* 0x0000903001007387 */ /* 0x0003e20000100800 */
[----:B------:R-:W-:Y:S02]  /*d800*/  IMAD.MOV.U32 R61, RZ, RZ, R209 ;  /* 0x000000ffff3d7224 */ /* 0x000fe400078e00d1 */
[----:B------:R-:W-:-:S02]  /*d810*/  IMAD.MOV.U32 R209, RZ, RZ, R49 ;  /* 0x000000ffffd17224 */ /* 0x000fc400078e0031 */
[----:B------:R-:W-:-:S04]  /*d820*/  IMAD.WIDE R50, R4, 0x2, R50 ;  /* 0x0000000204327825 */ /* 0x000fc800078e0232 */
[----:B------:R-:W-:Y:S02]  /*d830*/  IMAD.MOV.U32 R26, RZ, RZ, R51 ;  /* 0x000000ffff1a7224 */ /* 0x000fe400078e0033 */
[----:B-1----:R-:W-:Y:S02]  /*d840*/  IMAD.MOV.U32 R48, RZ, RZ, R132 ;  /* 0x000000ffff307224 */ /* 0x002fe400078e0084 */
[----:B------:R-:W-:Y:S01]  /*d850*/  IMAD.MOV.U32 R49, RZ, RZ, R212 ;  /* 0x000000ffff317224 */ /* 0x000fe200078e00d4 */
[----:B------:R-:W2:Y:S01]  /*d860*/  LDL.LU R132, [R1+0x1c4] ;  /* 0x0001c40001847983 */ /* 0x000ea20000300800 */
[----:B------:R-:W-:Y:S01]  /*d870*/  IMAD.MOV.U32 R208, RZ, RZ, R60 ;  /* 0x000000ffffd07224 */ /* 0x000fe200078e003c */
[----:B------:R-:W-:Y:S01]  /*d880*/  MOV R60, R213 ;  /* 0x000000d5003c7202 */ /* 0x000fe20000000f00 */
        /* <DEDUP_REMOVED lines=9> */
[----:B-1----:R-:W-:Y:S02]  /*d920*/  IMAD.MOV.U32 R49, RZ, RZ, R214 ;  /* 0x000000ffff317224 */ /* 0x002fe400078e00d6 */
[----:B------:R-:W-:Y:S02]  /*d930*/  IMAD.MOV.U32 R214, RZ, RZ, R34 ;  /* 0x000000ffffd67224 */ /* 0x000fe400078e0022 */
[----:B------:R-:W-:-:S04]  /*d940*/  IMAD.WIDE R50, R4, 0x2, R50 ;  /* 0x0000000204327825 */ /* 0x000fc800078e0232 */
[----:B------:R-:W-:Y:S02]  /*d950*/  IMAD.MOV.U32 R29, RZ, RZ, R61 ;  /* 0x000000ffff1d7224 */ /* 0x000fe400078e003d */
[----:B------:R-:W-:Y:S02]  /*d960*/  IMAD.MOV.U32 R48, RZ, RZ, R119 ;  /* 0x000000ffff307224 */ /* 0x000fe400078e0077 */
[----:B------:R-:W-:Y:S01]  /*d970*/  IMAD.MOV.U32 R61, RZ, RZ, R214 ;  /* 0x000000ffff3d7224 */ /* 0x000fe200078e00d6 */
[----:B------:R-:W2:Y:S01]  /*d980*/  LDL.LU R119, [R1+0x1c0] ;  /* 0x0001c00001777983 */ /* 0x000ea20000300800 */
[----:B------:R-:W-:Y:S02]  /*d990*/  IMAD.MOV.U32 R34, RZ, RZ, R51 ;  /* 0x000000ffff227224 */ /* 0x000fe400078e0033 */
[----:B------:R-:W-:Y:S02]  /*d9a0*/  IMAD.MOV.U32 R51, RZ, RZ, R36 ;  /* 0x000000ffff337224 */ /* 0x000fe400078e0024 */
[----:B------:R-:W-:-:S04]  /*d9b0*/  IMAD.WIDE R48, R4, 0x2, R48 ;  /* 0x0000000204307825 */ /* 0x000fc800078e0230 */
[----:B------:R-:W-:Y:S01]  /*d9c0*/  IMAD.MOV.U32 R36, RZ, RZ, R61 ;  /* 0x000000ffff247224 */ /* 0x000fe200078e003d */
[----:B------:R-:W-:Y:S01]  /*d9d0*/  MOV R61, R32 ;  /* 0x00000020003d7202 */ /* 0x000fe20000000f00 */
        /* <DEDUP_REMOVED lines=8> */
[----:B------:R-:W-:Y:S01]  /*da60*/  IMAD.MOV.U32 R49, RZ, RZ, R216 ;  /* 0x000000ffff317224 */ /* 0x000fe200078e00d8 */
[----:B------:R-:W2:Y:S01]  /*da70*/  LDL.LU R120, [R1+0x1bc] ;  /* 0x0001bc0001787983 */ /* 0x000ea20000300800 */
[----:B------:R-:W-:Y:S02]  /*da80*/  IMAD.MOV.U32 R216, RZ, RZ, R36 ;  /* 0x000000ffffd87224 */ /* 0x000fe400078e0024 */
[----:B------:R-:W-:-:S04]  /*da90*/  IMAD.WIDE R50, R4, 0x2, R50 ;  /* 0x0000000204327825 */ /* 0x000fc800078e0232 */
        /* <DEDUP_REMOVED lines=8> */
[----:B------:R-:W-:Y:S02]  /*db20*/  IMAD.MOV.U32 R216, RZ, RZ, R49 ;  /* 0x000000ffffd87224 */ /* 0x000fe400078e0031 */
[----:B------:R-:W-:Y:S02]  /*db30*/  IMAD.MOV.U32 R60, RZ, RZ, R217 ;  /* 0x000000ffff3c7224 */ /* 0x000fe400078e00d9 */
[----:B------:R-:W-:Y:S01]  /*db40*/  IMAD.MOV.U32 R61, RZ, RZ, R96 ;  /* 0x000000ffff3d7224 */ /* 0x000fe200078e0060 */
[----:B-1----:R-:W-:Y:S01]  /*db50*/  MOV R48, R124 ;  /* 0x0000007c00307202 */ /* 0x002fe20000000f00 */
[----:B------:R-:W-:Y:S01]  /*db60*/  IMAD.MOV.U32 R49, RZ, RZ, R218 ;  /* 0x000000ffff317224 */ /* 0x000fe200078e00da */
[----:B------:R-:W2:Y:S01]  /*db70*/  LDL.LU R124, [R1+0x1b8] ;  /* 0x0001b800017c7983 */ /* 0x000ea20000300800 */
[----:B------:R-:W-:-:S04]  /*db80*/  IMAD.WIDE R60, R4, 0x2, R60 ;  /* 0x00000002043c7825 */ /* 0x000fc800078e023c */
[----:B------:R-:W-:Y:S02]  /*db90*/  IMAD.MOV.U32 R218, RZ, RZ, R38 ;  /* 0x000000ffffda7224 */ /* 0x000fe400078e0026 */
[----:B------:R-:W-:-:S04]  /*dba0*/  IMAD.WIDE R48, R4, 0x2, R48 ;  /* 0x0000000204307825 */ /* 0x000fc800078e0230 */
[----:B------:R-:W-:Y:S01]  /*dbb0*/  IMAD.MOV.U32 R96, RZ, RZ, R61 ;  /* 0x000000ffff607224 */ /* 0x000fe200078e003d */
[----:B------:R1:W-:Y:S01]  /*dbc0*/  STL [R1+0xa0], R48 ;  /* 0x0000a03001007387 */ /* 0x0003e20000100800 */
[----:B------:R-:W-:Y:S02]  /*dbd0*/  IMAD.MOV.U32 R61, RZ, RZ, R218 ;  /* 0x000000ffff3d7224 */ /* 0x000fe400078e00da */
[----:B------:R-:W-:Y:S02]  /*dbe0*/  IMAD.MOV.U32 R218, RZ, RZ, R49 ;  /* 0x000000ffffda7224 */ /* 0x000fe400078e0031 */
[----:B-1----:R-:W2:Y:S01]  /*dbf0*/  LDL.LU R49, [R1+0xa4] ;  /* 0x0000a40001317983 */ /* 0x002ea20000300800 */
[----:B------:R-:W-:Y:S02]  /*dc00*/  IMAD.MOV.U32 R35, RZ, RZ, R50 ;  /* 0x000000ffff237224 */ /* 0x000fe400078e0032 */
[----:B------:R-:W-:-:S04]  /*dc10*/  IMAD.MOV.U32 R50, RZ, RZ, R37 ;  /* 0x000000ffff327224 */ /* 0x000fc800078e0025 */
[----:B------:R-:W-:-:S04]  /*dc20*/  IMAD.WIDE R50, R4, 0x2, R50 ;  /* 0x0000000204327825 */ /* 0x000fc800078e0232 */
[----:B------:R-:W-:Y:S02]  /*dc30*/  IMAD.MOV.U32 R38, RZ, RZ, R51 ;  /* 0x000000ffff267224 */ /* 0x000fe400078e0033 */
[----:B------:R-:W-:Y:S02]  /*dc40*/  IMAD.MOV.U32 R51, RZ, RZ, R97 ;  /* 0x000000ffff337224 */ /* 0x000fe400078e0061 */
[----:B------:R-:W-:Y:S02]  /*dc50*/  IMAD.MOV.U32 R217, RZ, RZ, R60 ;  /* 0x000000ffffd97224 */ /* 0x000fe400078e003c */
[----:B------:R-:W-:Y:S02]  /*dc60*/  IMAD.MOV.U32 R97, RZ, RZ, R61 ;  /* 0x000000ffff617224 */ /* 0x000fe400078e003d */
[----:B------:R-:W-:Y:S02]  /*dc70*/  IMAD.MOV.U32 R60, RZ, RZ, R219 ;  /* 0x000000ffff3c7224 */ /* 0x000fe400078e00db */
[----:B------:R-:W-:-:S02]  /*dc80*/  IMAD.MOV.U32 R61, RZ, RZ, R99 ;  /* 0x000000ffff3d7224 */ /* 0x000fc400078e0063 */
[----:B------:R-:W-:Y:S02]  /*dc90*/  IMAD.MOV.U32 R37, RZ, RZ, R50 ;  /* 0x000000ffff257224 */ /* 0x000fe400078e0032 */
[----:B------:R-:W-:Y:S02]  /*dca0*/  IMAD.MOV.U32 R50, RZ, RZ, R98 ;  /* 0x000000ffff327224 */ /* 0x000fe400078e0062 */
[----:B------:R-:W-:-:S04]  /*dcb0*/  IMAD.WIDE R60, R4, 0x2, R60 ;  /* 0x00000002043c7825 */ /* 0x000fc800078e023c */
[----:B------:R-:W-:-:S04]  /*dcc0*/  IMAD.WIDE R50, R4, 0x2, R50 ;  /* 0x0000000204327825 */ /* 0x000fc800078e0232 */
[----:B------:R-:W-:Y:S02]  /*dcd0*/  IMAD.MOV.U32 R99, RZ, RZ, R61 ;  /* 0x000000ffff637224 */ /* 0x000fe400078e003d */
[----:B------:R-:W-:Y:S02]  /*dce0*/  IMAD.MOV.U32 R219, RZ, RZ, R60 ;  /* 0x000000ffffdb7224 */ /* 0x000fe400078e003c */
[----:B------:R-:W-:Y:S02]  /*dcf0*/  IMAD.MOV.U32 R60, RZ, RZ, R221 ;  /* 0x000000ffff3c7224 */ /* 0x000fe400078e00dd */
[----:B------:R-:W-:Y:S02]  /*dd00*/  IMAD.MOV.U32 R98, RZ, RZ, R50 ;  /* 0x000000ffff627224 */ /* 0x000fe400078e0032 */
[----:B------:R-:W-:Y:S02]  /*dd10*/  IMAD.MOV.U32 R50, RZ, RZ, R105 ;  /* 0x000000ffff327224 */ /* 0x000fe400078e0069 */
[----:B--2---:R-:W-:Y:S01]  /*dd20*/  IMAD.MOV.U32 R48, RZ, RZ, R49 ;  /* 0x000000ffff307224 */ /* 0x004fe200078e0031 */
[----:B------:R-:W-:-:S05]  /*dd30*/  MOV R49, R220 ;  /* 0x000000dc00317202 */ /* 0x000fca0000000f00 */
[----:B------:R-:W-:-:S05]  /*dd40*/  IMAD.WIDE R48, R4, 0x2, R48 ;  /* 0x0000000204307825 */ /* 0x000fca00078e0230 */
[----:B------:R1:W-:Y:S02]  /*dd50*/  STL [R1+0xa4], R48 ;  /* 0x0000a43001007387 */ /* 0x0003e40000100800 */
[----:B-1----:R-:W-:Y:S02]  /*dd60*/  IMAD.MOV.U32 R48, RZ, RZ, R233 ;  /* 0x000000ffff307224 */ /* 0x002fe400078e00e9 */
[----:B------:R-:W2:Y:S01]  /*dd70*/  LDL.LU R233, [R1+0x1b4] ;  /* 0x0001b40001e97983 */ /* 0x000ea20000300800 */
[----:B------:R-:W-:Y:S02]  /*dd80*/  IMAD.MOV.U32 R220, RZ, RZ, R97 ;  /* 0x000000ffffdc7224 */ /* 0x000fe400078e0061 */
[----:B------:R-:W-:Y:S02]  /*dd90*/  IMAD.MOV.U32 R97, RZ, RZ, R51 ;  /* 0x000000ffff617224 */ /* 0x000fe400078e0033 */
[----:B------:R-:W-:Y:S02]  /*dda0*/  IMAD.MOV.U32 R61, RZ, RZ, R220 ;  /* 0x000000ffff3d7224 */ /* 0x000fe400078e00dc */
[----:B------:R-:W-:-:S02]  /*ddb0*/  IMAD.MOV.U32 R51, RZ, RZ, R104 ;  /* 0x000000ffff337224 */ /* 0x000fc400078e0068 */
[----:B------:R-:W-:Y:S02]  /*ddc0*/  IMAD.MOV.U32 R104, RZ, RZ, R61 ;  /* 0x000000ffff687224 */ /* 0x000fe400078e003d */
[----:B------:R-:W-:Y:S02]  /*ddd0*/  IMAD.MOV.U32 R61, RZ, RZ, R106 ;  /* 0x000000ffff3d7224 */ /* 0x000fe400078e006a */
[----:B------:R-:W-:Y:S02]  /*dde0*/  IMAD.MOV.U32 R220, RZ, RZ, R49 ;  /* 0x000000ffffdc7224 */ /* 0x000fe400078e0031 */
[----:B------:R-:W-:Y:S01]  /*ddf0*/  IMAD.MOV.U32 R49, RZ, RZ, R222 ;  /* 0x000000ffff317224 */ /* 0x000fe200078e00de */
[----:B------:R-:W-:Y:S01]  /*de00*/  MOV R222, R104 ;  /* 0x0000006800de7202 */ /* 0x000fe20000000f00 */
[----:B------:R-:W-:-:S04]  /*de10*/  IMAD.WIDE R60, R4, 0x2, R60 ;  /* 0x00000002043c7825 */ /* 0x000fc800078e023c */
[----:B------:R-:W-:-:S04]  /*de20*/  IMAD.WIDE R50, R4, 0x2, R50 ;  /* 0x0000000204327825 */ /* 0x000fc800078e0232 */
[----:B------:R-:W-:Y:S02]  /*de30*/  IMAD.MOV.U32 R106, RZ, RZ, R61 ;  /* 0x000000ffff6a7224 */ /* 0x000fe400078e003d */
[----:B------:R-:W-:Y:S02]  /*de40*/  IMAD.MOV.U32 R61, RZ, RZ, R222 ;  /* 0x000000ffff3d7224 */ /* 0x000fe400078e00de */
[----:B------:R-:W-:-:S04]  /*de50*/  IMAD.WIDE R48, R4, 0x2, R48 ;  /* 0x0000000204307825 */ /* 0x000fc800078e0230 */
[----:B------:R-:W-:Y:S02]  /*de60*/  IMAD.MOV.U32 R104, RZ, RZ, R51 ;  /* 0x000000ffff687224 */ /* 0x000fe400078e0033 */
        /* <DEDUP_REMOVED lines=8> */
[----:B------:R-:W-:Y:S02]  /*def0*/  IMAD.MOV.U32 R50, RZ, RZ, R108 ;  /* 0x000000ffff327224 */ /* 0x000fe400078e006c */
        /* <DEDUP_REMOVED lines=15> */
[----:B----4-:R-:W-:Y:S02]  /*dff0*/  IMAD.MOV.U32 R60, RZ, RZ, R225 ;  /* 0x000000ffff3c7224 */ /* 0x010fe400078e00e1 */
[----:B-1----:R-:W-:Y:S02]  /*e000*/  IMAD.MOV.U32 R49, RZ, RZ, R131 ;  /* 0x000000ffff317224 */ /* 0x002fe400078e0083 */
[----:B---3--:R-:W-:Y:S01]  /*e010*/  IMAD.MOV.U32 R61, RZ, RZ, R112 ;  /* 0x000000ffff3d7224 */ /* 0x008fe200078e0070 */
[----:B------:R-:W-:Y:S01]  /*e020*/  MOV R108, R50 ;  /* 0x00000032006c7202 */ /* 0x000fe20000000f00 */
[----:B------:R-:W-:Y:S01]  /*e030*/  IMAD.MOV.U32 R50, RZ, RZ, R111 ;  /* 0x000000ffff327224 */ /* 0x000fe200078e006f */
[----:B------:R-:W3:Y:S01]  /*e040*/  LDL.LU R131, [R1+0x1ac] ;  /* 0x0001ac0001837983 */ /* 0x000ee20000300800 */
[----:B------:R-:W-:-:S02]  /*e050*/  IMAD.MOV.U32 R48, RZ, RZ, R49 ;  /* 0x000000ffff307224 */ /* 0x000fc400078e0031 */
[----:B------:R-:W-:-:S04]  /*e060*/  IMAD.WIDE R60, R4, 0x2, R60 ;  /* 0x00000002043c7825 */ /* 0x000fc800078e023c */
[----:B------:R-:W-:Y:S02]  /*e070*/  IMAD.MOV.U32 R49, RZ, RZ, R226 ;  /* 0x000000ffff317224 */ /* 0x000fe400078e00e2 */
[----:B------:R-:W-:Y:S02]  /*e080*/  IMAD.MOV.U32 R226, RZ, RZ, R110 ;  /* 0x000000ffffe27224 */ /* 0x000fe400078e006e */
[----:B------:R-:W-:-:S04]  /*e090*/  IMAD.WIDE R50, R4, 0x2, R50 ;  /* 0x0000000204327825 */ /* 0x000fc800078e0232 */
[----:B------:R-:W-:Y:S02]  /*e0a0*/  IMAD.MOV.U32 R112, RZ, RZ, R61 ;  /* 0x000000ffff707224 */ /* 0x000fe400078e003d */
[----:B------:R-:W-:Y:S02]  /*e0b0*/  IMAD.MOV.U32 R61, RZ, RZ, R226 ;  /* 0x000000ffff3d7224 */ /* 0x000fe400078e00e2 */
[----:B------:R-:W-:Y:S02]  /*e0c0*/  IMAD.MOV.U32 R110, RZ, RZ, R51 ;  /* 0x000000ffff6e7224 */ /* 0x000fe400078e0033 */
[----:B------:R-:W-:Y:S01]  /*e0d0*/  IMAD.WIDE R48, R4, 0x2, R48 ;  /* 0x0000000204307825 */ /* 0x000fe200078e0230 */
[----:B------:R-:W-:-:S03]  /*e0e0*/  MOV R111, R50 ;  /* 0x00000032006f7202 */ /* 0x000fc60000000f00 */
        /* <DEDUP_REMOVED lines=9> */
[----:B------:R-:W-:-:S04]  /*e180*/  IMAD.WIDE R50, R4, 0x2, R50 ;  /* 0x0000000204327825 */ /* 0x000fc800078e0232 */
[----:B-1----:R-:W-:Y:S02]  /*e190*/  IMAD.MOV.U32 R49, RZ, RZ, R228 ;  /* 0x000000ffff317224 */ /* 0x002fe400078e00e4 */
[----:B------:R-:W-:Y:S02]  /*e1a0*/  IMAD.MOV.U32 R228, RZ, RZ, R113 ;  /* 0x000000ffffe47224 */ /* 0x000fe400078e0071 */
[----:B------:R-:W-:Y:S02]  /*e1b0*/  IMAD.MOV.U32 R48, RZ, RZ, R132 ;  /* 0x000000ffff307224 */ /* 0x000fe400078e0084 */
[----:B------:R-:W-:Y:S01]  /*e1c0*/  IMAD.MOV.U32 R115, RZ, RZ, R61 ;  /* 0x000000ffff737224 */ /* 0x000fe200078e003d */
[----:B------:R-:W-:Y:S01]  /*e1d0*/  MOV R113, R51 ;  /* 0x0000003300717202 */ /* 0x000fe20000000f00 */
[----:B------:R-:W-:Y:S01]  /*e1e0*/  IMAD.MOV.U32 R61, RZ, RZ, R228 ;  /* 0x000000ffff3d7224 */ /* 0x000fe200078e00e4 */
[----:B------:R-:W4:Y:S01]  /*e1f0*/  LDL.LU R132, [R1+0x1a8] ;  /* 0x0001a80001847983 */ /* 0x000f220000300800 */
        /* <DEDUP_REMOVED lines=12> */
[----:B------:R-:W-:Y:S02]  /*e2c0*/  IMAD.MOV.U32 R230, RZ, RZ, R116 ;  /* 0x000000ffffe67224 */ /* 0x000fe400078e0074 */
[----:B------:R-:W-:Y:S02]  /*e2d0*/  IMAD.MOV.U32 R48, RZ, RZ, R136 ;  /* 0x000000ffff307224 */ /* 0x000fe400078e0088 */
[----:B------:R-:W-:-:S04]  /*e2e0*/  IMAD.WIDE R50, R4, 0x2, R50 ;  /* 0x0000000204327825 */ /* 0x000fc800078e0232 */
[----:B------:R-:W-:Y:S01]  /*e2f0*/  IMAD.MOV.U32 R118, RZ, RZ, R61 ;  /* 0x000000ffff767224 */ /* 0x000fe200078e003d */
[----:B------:R-:W-:Y:S01]  /*e300*/  MOV R229, R60 ;  /* 0x0000003c00e57202 */ /* 0x000fe20000000f00 */
[----:B------:R-:W-:Y:S01]  /*e310*/  IMAD.MOV.U32 R61, RZ, RZ, R230 ;  /* 0x000000ffff3d7224 */ /* 0x000fe200078e00e6 */
[----:B------:R-:W3:Y:S01]  /*e320*/  LDL.LU R136, [R1+0x1a4] ;  /* 0x0001a40001887983 */ /* 0x000ee20000300800 */
        /* <DEDUP_REMOVED lines=10> */
[----:B-1----:R-:W-:Y:S02]  /*e3d0*/  IMAD.MOV.U32 R48, RZ, RZ, R241 ;  /* 0x000000ffff307224 */ /* 0x002fe400078e00f1 */
[----:B------:R-:W-:Y:S01]  /*e3e0*/  IMAD.MOV.U32 R49, RZ, RZ, R232 ;  /* 0x000000ffff317224 */ /* 0x000fe200078e00e8 */
[----:B------:R-:W3:Y:S01]  /*e3f0*/  LDL.LU R241, [R1+0x1a0] ;  /* 0x0001a00001f17983 */ /* 0x000ee20000300800 */
[----:B------:R-:W-:-:S04]  /*e400*/  IMAD.WIDE R60, R4, 0x2, R60 ;  /* 0x00000002043c7825 */ /* 0x000fc800078e023c */
[----:B------:R-:W-:Y:S02]  /*e410*/  IMAD.MOV.U32 R232, RZ, RZ, R119 ;  /* 0x000000ffffe87224 */ /* 0x000fe400078e0077 */
[----:B------:R-:W-:Y:S01]  /*e420*/  IMAD.WIDE R48, R4, 0x2, R48 ;  /* 0x0000000204307825 */ /* 0x000fe200078e0230 */
[----:B------:R-:W-:-:S03]  /*e430*/  MOV R121, R61 ;  /* 0x0000003d00797202 */ /* 0x000fc60000000f00 */
[----:B------:R-:W-:Y:S01]  /*e440*/  IMAD.WIDE R50, R4, 0x2, R50 ;  /* 0x0000000204327825 */ /* 0x000fe200078e0232 */
[----:B------:R1:W-:Y:S03]  /*e450*/  STL [R1+0xbc], R48 ;  /* 0x0000bc3001007387 */ /* 0x0003e60000100800 */
[----:B------:R-:W-:Y:S02]  /*e460*/  IMAD.MOV.U32 R61, RZ, RZ, R232 ;  /* 0x000000ffff3d7224 */ /* 0x000fe400078e00e8 */
[----:B------:R-:W-:Y:S02]  /*e470*/  IMAD.MOV.U32 R232, RZ, RZ, R49 ;  /* 0x000000ffffe87224 */ /* 0x000fe400078e0031 */
[----:B------:R-:W-:Y:S02]  /*e480*/  IMAD.MOV.U32 R119, RZ, RZ, R51 ;  /* 0x000000ffff777224 */ /* 0x000fe400078e0033 */
[----:B------:R-:W-:-:S02]  /*e490*/  IMAD.MOV.U32 R51, RZ, RZ, R122 ;  /* 0x000000ffff337224 */ /* 0x000fc400078e007a */
[----:B-1----:R-:W-:Y:S02]  /*e4a0*/  IMAD.MOV.U32 R49, RZ, RZ, R244 ;  /* 0x000000ffff317224 */ /* 0x002fe400078e00f4 */
[----:B------:R-:W-:Y:S01]  /*e4b0*/  IMAD.MOV.U32 R231, RZ, RZ, R60 ;  /* 0x000000ffffe77224 */ /* 0x000fe200078e003c */
[----:B------:R-:W3:Y:S01]  /*e4c0*/  LDL.LU R244, [R1+0x19c] ;  /* 0x00019c0001f47983 */ /* 0x000ee20000300800 */
[----:B------:R-:W-:Y:S02]  /*e4d0*/  IMAD.MOV.U32 R122, RZ, RZ, R61 ;  /* 0x000000ffff7a7224 */ /* 0x000fe400078e003d */
[----:B------:R-:W-:Y:S02]  /*e4e0*/  IMAD.MOV.U32 R61, RZ, RZ, R124 ;  /* 0x000000ffff3d7224 */ /* 0x000fe400078e007c */
[----:B------:R-:W-:Y:S02]  /*e4f0*/  IMAD.MOV.U32 R48, RZ, RZ, R49 ;  /* 0x000000ffff307224 */ /* 0x000fe400078e0031 */
[----:B------:R-:W-:-:S02]  /*e500*/  IMAD.MOV.U32 R49, RZ, RZ, R234 ;  /* 0x000000ffff317224 */ /* 0x000fc400078e00ea */
[----:B------:R-:W-:Y:S02]  /*e510*/  IMAD.MOV.U32 R234, RZ, RZ, R122 ;  /* 0x000000ffffea7224 */ /* 0x000fe400078e007a */
[----:B------:R-:W-:-:S05]  /*e520*/  IMAD.WIDE R48, R4, 0x2, R48 ;  /* 0x0000000204307825 */ /* 0x000fca00078e0230 */
[----:B------:R1:W-:Y:S01]  /*e530*/  STL [R1+0xc0], R48 ;  /* 0x0000c03001007387 */ /* 0x0003e20000100800 */
[----:B--2---:R-:W-:-:S04]  /*e540*/  IMAD.MOV.U32 R60, RZ, RZ, R233 ;  /* 0x000000ffff3c7224 */ /* 0x004fc800078e00e9 */
[----:B------:R-:W-:-:S05]  /*e550*/  IMAD.WIDE R60, R4, 0x2, R60 ;  /* 0x00000002043c7825 */ /* 0x000fca00078e023c */
[----:B------:R-:W-:Y:S01]  /*e560*/  MOV R124, R61 ;  /* 0x0000003d007c7202 */ /* 0x000fe20000000f00 */
        /* <DEDUP_REMOVED lines=21> */
[----:B--2---:R-:W-:-:S02]  /*e6c0*/  IMAD.MOV.U32 R48, RZ, RZ, R49 ;  /* 0x000000ffff307224 */ /* 0x004fc400078e0031 */
[----:B------:R-:W-:Y:S02]  /*e6d0*/  IMAD.MOV.U32 R49, RZ, RZ, R236 ;  /* 0x000000ffff317224 */ /* 0x000fe400078e00ec */
[----:B------:R-:W-:Y:S02]  /*e6e0*/  IMAD.MOV.U32 R236, RZ, RZ, R125 ;  /* 0x000000ffffec7224 */ /* 0x000fe400078e007d */
[----:B------:R-:W-:-:S03]  /*e6f0*/  IMAD.MOV.U32 R125, RZ, RZ, R51 ;  /* 0x000000ffff7d7224 */ /* 0x000fc600078e0033 */
[----:B------:R-:W-:Y:S01]  /*e700*/  MOV R61, R236 ;  /* 0x000000ec003d7202 */ /* 0x000fe20000000f00 */
[----:B------:R-:W-:-:S04]  /*e710*/  IMAD.WIDE R48, R4, 0x2, R48 ;  /* 0x0000000204307825 */ /* 0x000fc800078e0230 */
[----:B------:R-:W-:Y:S02]  /*e720*/  IMAD.MOV.U32 R51, RZ, RZ, R128 ;  /* 0x000000ffff337224 */ /* 0x000fe400078e0080 */
[----:B------:R-:W-:Y:S02]  /*e730*/  IMAD.MOV.U32 R128, RZ, RZ, R61 ;  /* 0x000000ffff807224 */ /* 0x000fe400078e003d */
[----:B------:R-:W-:Y:S01]  /*e740*/  IMAD.MOV.U32 R61, RZ, RZ, R130 ;  /* 0x000000ffff3d7224 */ /* 0x000fe200078e0082 */
[----:B------:R1:W-:Y:S01]  /*e750*/  STL [R1+0xc4], R48 ;  /* 0x0000c43001007387 */ /* 0x0003e20000100800 */
[----:B------:R-:W-:Y:S02]  /*e760*/  IMAD.MOV.U32 R236, RZ, RZ, R49 ;  /* 0x000000ffffec7224 */ /* 0x000fe400078e0031 */
[----:B------:R-:W-:-:S04]  /*e770*/  IMAD.WIDE R60, R4, 0x2, R60 ;  /* 0x00000002043c7825 */ /* 0x000fc800078e023c */
[----:B------:R-:W-:-:S04]  /*e780*/  IMAD.WIDE R50, R4, 0x2, R50 ;  /* 0x0000000204327825 */ /* 0x000fc800078e0232 */
[----:B-1----:R-:W-:Y:S02]  /*e790*/  IMAD.MOV.U32 R49, RZ, RZ, R238 ;  /* 0x000000ffff317224 */ /* 0x002fe400078e00ee */
[----:B------:R-:W-:Y:S02]  /*e7a0*/  IMAD.MOV.U32 R48, RZ, RZ, R143 ;  /* 0x000000ffff307224 */ /* 0x000fe400078e008f */
[----:B------:R-:W-:Y:S01]  /*e7b0*/  IMAD.MOV.U32 R238, RZ, RZ, R128 ;  /* 0x000000ffffee7224 */ /* 0x000fe200078e0080 */
[----:B------:R-:W2:Y:S01]  /*e7c0*/  LDL.LU R143, [R1+0x198] ;  /* 0x00019800018f7983 */ /* 0x000ea20000300800 */
[----:B------:R-:W-:Y:S02]  /*e7d0*/  IMAD.MOV.U32 R130, RZ, RZ, R61 ;  /* 0x000000ffff827224 */ /* 0x000fe400078e003d */
[----:B------:R-:W-:-:S04]  /*e7e0*/  IMAD.WIDE R48, R4, 0x2, R48 ;  /* 0x0000000204307825 */ /* 0x000fc800078e0230 */
[----:B------:R-:W-:Y:S02]  /*e7f0*/  IMAD.MOV.U32 R61, RZ, RZ, R238 ;  /* 0x000000ffff3d7224 */ /* 0x000fe400078e00ee */
[----:B------:R-:W-:Y:S02]  /*e800*/  IMAD.MOV.U32 R128, RZ, RZ, R51 ;  /* 0x000000ffff807224 */ /* 0x000fe400078e0033 */
[----:B---3--:R-:W-:Y:S01]  /*e810*/  IMAD.MOV.U32 R51, RZ, RZ, R131 ;  /* 0x000000ffff337224 */ /* 0x008fe200078e0083 */
[----:B------:R1:W-:Y:S01]  /*e820*/  STL [R1+0xc8], R48 ;  /* 0x0000c83001007387 */ /* 0x0003e20000100800 */
[----:B------:R-:W-:Y:S01]  /*e830*/  IMAD.MOV.U32 R237, RZ, RZ, R60 ;  /* 0x000000ffffed7224 */ /* 0x000fe200078e003c */
[----:B------:R-:W-:Y:S01]  /*e840*/  MOV R238, R49 ;  /* 0x0000003100ee7202 */ /* 0x000fe20000000f00 */
        /* <DEDUP_REMOVED lines=8> */
[----:B----4-:R-:W-:Y:S02]  /*e8d0*/  IMAD.MOV.U32 R50, RZ, RZ, R132 ;  /* 0x000000ffff327224 */ /* 0x010fe400078e0084 */
[----:B------:R-:W-:Y:S02]  /*e8e0*/  IMAD.MOV.U32 R240, RZ, RZ, R131 ;  /* 0x000000fffff07224 */ /* 0x000fe400078e0083 */
[----:B------:R-:W-:-:S04]  /*e8f0*/  IMAD.WIDE R48, R4, 0x2, R48 ;  /* 0x0000000204307825 */ /* 0x000fc800078e0230 */
[----:B------:R-:W-:Y:S01]  /*e900*/  IMAD.MOV.U32 R133, RZ, RZ, R61 ;  /* 0x000000ffff857224 */ /* 0x000fe200078e003d */
[----:B------:R1:W-:Y:S01]  /*e910*/  STL [R1+0xcc], R48 ;  /* 0x0000cc3001007387 */ /* 0x0003e20000100800 */
[----:B------:R-:W-:-:S04]  /*e920*/  IMAD.WIDE R50, R4, 0x2, R50 ;  /* 0x0000000204327825 */ /* 0x000fc800078e0232 */
[----:B------:R-:W-:Y:S02]  /*e930*/  IMAD.MOV.U32 R61, RZ, RZ, R240 ;  /* 0x000000ffff3d7224 */ /* 0x000fe400078e00f0 */
[----:B------:R-:W-:Y:S02]  /*e940*/  IMAD.MOV.U32 R240, RZ, RZ, R49 ;  /* 0x000000fffff07224 */ /* 0x000fe400078e0031 */
[----:B------:R-:W-:Y:S01]  /*e950*/  IMAD.MOV.U32 R131, RZ, RZ, R51 ;  /* 0x000000ffff837224 */ /* 0x000fe200078e0033 */
[----:B-1----:R-:W-:Y:S01]  /*e960*/  MOV R49, R147 ;  /* 0x0000009300317202 */ /* 0x002fe20000000f00 */
[----:B------:R-:W-:Y:S01]  /*e970*/  IMAD.MOV.U32 R51, RZ, RZ, R134 ;  /* 0x000000ffff337224 */ /* 0x000fe200078e0086 */
[----:B------:R-:W4:Y:S01]  /*e980*/  LDL.LU R147, [R1+0x190] ;  /* 0x0001900001937983 */ /* 0x000f220000300800 */
[----:B------:R-:W-:Y:S02]  /*e990*/  IMAD.MOV.U32 R239, RZ, RZ, R60 ;  /* 0x000000ffffef7224 */ /* 0x000fe400078e003c */
[----:B------:R-:W-:-:S02]  /*e9a0*/  IMAD.MOV.U32 R134, RZ, RZ, R61 ;  /* 0x000000ffff867224 */ /* 0x000fc400078e003d */
[----:B------:R-:W-:Y:S02]  /*e9b0*/  IMAD.MOV.U32 R60, RZ, RZ, R241 ;  /* 0x000000ffff3c7224 */ /* 0x000fe400078e00f1 */
[----:B------:R-:W-:Y:S02]  /*e9c0*/  IMAD.MOV.U32 R61, RZ, RZ, R136 ;  /* 0x000000ffff3d7224 */ /* 0x000fe400078e0088 */
[----:B------:R-:W-:Y:S02]  /*e9d0*/  IMAD.MOV.U32 R48, RZ, RZ, R49 ;  /* 0x000000ffff307224 */ /* 0x000fe400078e0031 */
[----:B------:R-:W-:Y:S02]  /*e9e0*/  IMAD.MOV.U32 R49, RZ, RZ, R242 ;  /* 0x000000ffff317224 */ /* 0x000fe400078e00f2 */
        /* <DEDUP_REMOVED lines=17> */
[----:B------:R-:W-:Y:S01]  /*eb00*/  IMAD.MOV.U32 R135, RZ, RZ, R50 ;  /* 0x000000ffff877224 */ /* 0x000fe200078e0032 */
[----:B------:R-:W-:Y:S01]  /*eb10*/  MOV R50, R138 ;  /* 0x0000008a00327202 */ /* 0x000fe20000000f00 */
[----:B------:R-:W-:-:S04]  /*eb20*/  IMAD.WIDE R60, R4, 0x2, R60 ;  /* 0x00000002043c7825 */ /* 0x000fc800078e023c */
[----:B--2---:R-:W-:Y:S02]  /*eb30*/  IMAD.MOV.U32 R48, RZ, RZ, R49 ;  /* 0x000000ffff307224 */ /* 0x004fe400078e0031 */
[----:B------:R-:W-:-:S04]  /*eb40*/  IMAD.MOV.U32 R49, RZ, RZ, R244 ;  /* 0x000000ffff317224 */ /* 0x000fc800078e00f4 */
[----:B------:R-:W-:-:S05]  /*eb50*/  IMAD.WIDE R48, R4, 0x2, R48 ;  /* 0x0000000204307825 */ /* 0x000fca00078e0230 */
[----:B------:R1:W-:Y:S02]  /*eb60*/  STL [R1+0xd4], R48 ;  /* 0x0000d43001007387 */ /* 0x0003e40000100800 */
[----:B-1----:R-:W-:Y:S02]  /*eb70*/  IMAD.MOV.U32 R48, RZ, RZ, R249 ;  /* 0x000000ffff307224 */ /* 0x002fe400078e00f9 */
[----:B------:R-:W2:Y:S01]  /*eb80*/  LDL.LU R249, [R1+0x18c] ;  /* 0x00018c0001f97983 */ /* 0x000ea20000300800 */
[----:B------:R-:W-:Y:S02]  /*eb90*/  IMAD.MOV.U32 R244, RZ, RZ, R137 ;  /* 0x000000fffff47224 */ /* 0x000fe400078e0089 */
[----:B------:R-:W-:-:S04]  /*eba0*/  IMAD.WIDE R50, R4, 0x2, R50 ;  /* 0x0000000204327825 */ /* 0x000fc800078e0232 */
[----:B------:R-:W-:Y:S02]  /*ebb0*/  IMAD.MOV.U32 R139, RZ, RZ, R61 ;  /* 0x000000ffff8b7224 */ /* 0x000fe400078e003d */
[----:B------:R-:W-:Y:S02]  /*ebc0*/  IMAD.MOV.U32 R61, RZ, RZ, R244 ;  /* 0x000000ffff3d7224 */ /* 0x000fe400078e00f4 */
[----:B------:R-:W-:Y:S01]  /*ebd0*/  IMAD.MOV.U32 R137, RZ, RZ, R51 ;  /* 0x000000ffff897224 */ /* 0x000fe200078e0033 */
[----:B------:R-:W-:Y:S01]  /*ebe0*/  MOV R51, R140 ;  /* 0x0000008c00337202 */ /* 0x000fe20000000f00 */
[----:B------:R-:W-:Y:S02]  /*ebf0*/  IMAD.MOV.U32 R243, RZ, RZ, R60 ;  /* 0x000000fffff37224 */ /* 0x000fe400078e003c */
        /* <DEDUP_REMOVED lines=8> */
[----:B------:R-:W-:Y:S02]  /*ec80*/  IMAD.MOV.U32 R246, RZ, RZ, R140 ;  /* 0x000000fffff67224 */ /* 0x000fe400078e008c */
[----:B------:R-:W-:-:S04]  /*ec90*/  IMAD.WIDE R50, R4, 0x2, R50 ;  /* 0x0000000204327825 */ /* 0x000fc800078e0232 */
[----:B------:R-:W-:Y:S02]  /*eca0*/  IMAD.MOV.U32 R142, RZ, RZ, R61 ;  /* 0x000000ffff8e7224 */ /* 0x000fe400078e003d */
[----:B------:R-:W-:Y:S02]  /*ecb0*/  IMAD.MOV.U32 R61, RZ, RZ, R246 ;  /* 0x000000ffff3d7224 */ /* 0x000fe400078e00f6 */
[----:B------:R-:W-:-:S04]  /*ecc0*/  IMAD.WIDE R48, R4, 0x2, R48 ;  /* 0x0000000204307825 */ /* 0x000fc800078e0230 */
[----:B------:R-:W-:Y:S02]  /*ecd0*/  IMAD.MOV.U32 R140, RZ, RZ, R51 ;  /* 0x000000ffff8c7224 */ /* 0x000fe400078e0033 */
[----:B------:R-:W-:Y:S01]  /*ece0*/  IMAD.MOV.U32 R51, RZ, RZ, R143 ;  /* 0x000000ffff337224 */ /* 0x000fe200078e008f */
[----:B------:R-:W-:Y:S01]  /*ecf0*/  MOV R143, R61 ;  /* 0x0000003d008f7202 */ /* 0x000fe20000000f00 */
[----:B------:R-:W-:Y:S01]  /*ed00*/  IMAD.MOV.U32 R245, RZ, RZ, R60 ;  /* 0x000000fffff57224 */ /* 0x000fe200078e003c */
[----:B------:R1:W-:Y:S01]  /*ed10*/  STL [R1+0xd8], R48 ;  /* 0x0000d83001007387 */ /* 0x0003e20000100800 */
[----:B------:R-:W-:Y:S02]  /*ed20*/  IMAD.MOV.U32 R246, RZ, RZ, R49 ;  /* 0x000000fffff67224 */ /* 0x000fe400078e0031 */
[----:B------:R-:W-:Y:S02]  /*ed30*/  IMAD.MOV.U32 R60, RZ, RZ, R247 ;  /* 0x000000ffff3c7224 */ /* 0x000fe400078e00f7 */
[----:B------:R-:W-:-:S02]  /*ed40*/  IMAD.MOV.U32 R61, RZ, RZ, R145 ;  /* 0x000000ffff3d7224 */ /* 0x000fc400078e0091 */
[----:B------:R-:W-:Y:S02]  /*ed50*/  IMAD.MOV.U32 R141, RZ, RZ, R50 ;  /* 0x000000ffff8d7224 */ /* 0x000fe400078e0032 */
[----:B---3--:R-:W-:Y:S02]  /*ed60*/  IMAD.MOV.U32 R50, RZ, RZ, R144 ;  /* 0x000000ffff327224 */ /* 0x008fe400078e0090 */
[----:B-1----:R-:W-:Y:S02]  /*ed70*/  IMAD.MOV.U32 R48, RZ, RZ, R252 ;  /* 0x000000ffff307224 */ /* 0x002fe400078e00fc */
[----:B------:R-:W-:Y:S01]  /*ed80*/  IMAD.MOV.U32 R49, RZ, RZ, R248 ;  /* 0x000000ffff317224 */ /* 0x000fe200078e00f8 */
[----:B------:R-:W3:Y:S01]  /*ed90*/  LDL.LU R252, [R1+0x188] ;  /* 0x0001880001fc7983 */ /* 0x000ee20000300800 */
[----:B------:R-:W-:-:S04]  /*eda0*/  IMAD.WIDE R60, R4, 0x2, R60 ;  /* 0x00000002043c7825 */ /* 0x000fc800078e023c */
[----:B------:R-:W-:Y:S02]  /*edb0*/  IMAD.MOV.U32 R248, RZ, RZ, R143 ;  /* 0x000000fffff87224 */ /* 0x000fe400078e008f */
[----:B------:R-:W-:-:S04]  /*edc0*/  IMAD.WIDE R48, R4, 0x2, R48 ;  /* 0x0000000204307825 */ /* 0x000fc800078e0230 */
        /* <DEDUP_REMOVED lines=8> */
[----:B------:R-:W-:Y:S01]  /*ee50*/  MOV R146, R61 ;  /* 0x0000003d00927202 */ /* 0x000fe20000000f00 */
[----:B------:R-:W-:Y:S01]  /*ee60*/  IMAD.MOV.U32 R247, RZ, RZ, R60 ;  /* 0x000000fffff77224 */ /* 0x000fe200078e003c */
[----:B------:R-:W3:Y:S01]  /*ee70*/  LDL.LU R152, [R1+0x184] ;  /* 0x0001840001987983 */ /* 0x000ee20000300800 */
[----:B----4-:R-:W-:Y:S02]  /*ee80*/  IMAD.MOV.U32 R61, RZ, RZ, R147 ;  /* 0x000000ffff3d7224 */ /* 0x010fe400078e0093 */
[----:B------:R-:W-:Y:S02]  /*ee90*/  IMAD.MOV.U32 R48, RZ, RZ, R49 ;  /* 0x000000ffff307224 */ /* 0x000fe400078e0031 */
[----:B------:R-:W-:-:S02]  /*eea0*/  IMAD.MOV.U32 R49, RZ, RZ, R250 ;  /* 0x000000ffff317224 */ /* 0x000fc400078e00fa */
[----:B------:R-:W-:Y:S02]  /*eeb0*/  IMAD.MOV.U32 R250, RZ, RZ, R146 ;  /* 0x000000fffffa7224 */ /* 0x000fe400078e0092 */
[----:B------:R-:W-:-:S05]  /*eec0*/  IMAD.WIDE R48, R4, 0x2, R48 ;  /* 0x0000000204307825 */ /* 0x000fca00078e0230 */
[----:B------:R1:W-:Y:S01]  /*eed0*/  STL [R1+0xe0], R48 ;  /* 0x0000e03001007387 */ /* 0x0003e20000100800 */
[----:B--2---:R-:W-:-:S04]  /*eee0*/  IMAD.MOV.U32 R60, RZ, RZ, R249 ;  /* 0x000000ffff3c7224 */ /* 0x004fc800078e00f9 */
[----:B------:R-:W-:-:S04]  /*eef0*/  IMAD.WIDE R60, R4, 0x2, R60 ;  /* 0x00000002043c7825 */ /* 0x000fc800078e023c */
[----:B------:R-:W-:Y:S02]  /*ef00*/  IMAD.MOV.U32 R147, RZ, RZ, R61 ;  /* 0x000000ffff937224 */ /* 0x000fe400078e003d */
[----:B------:R-:W-:Y:S02]  /*ef10*/  IMAD.MOV.U32 R61, RZ, RZ, R250 ;  /* 0x000000ffff3d7224 */ /* 0x000fe400078e00fa */
[----:B------:R-:W-:Y:S02]  /*ef20*/  IMAD.MOV.U32 R250, RZ, RZ, R49 ;  /* 0x000000fffffa7224 */ /* 0x000fe400078e0031 */
[----:B-1----:R-:W2:Y:S01]  /*ef30*/  LDL.LU R49, [R1+0xe4] ;  /* 0x0000e40001317983 */ /* 0x002ea20000300800 */
[----:B------:R-:W-:Y:S02]  /*ef40*/  IMAD.MOV.U32 R144, RZ, RZ, R50 ;  /* 0x000000ffff907224 */ /* 0x000fe400078e0032 */
[----:B------:R-:W-:-:S04]  /*ef50*/  IMAD.MOV.U32 R50, RZ, RZ, R165 ;  /* 0x000000ffff327224 */ /* 0x000fc800078e00a5 */
[----:B------:R-:W-:-:S04]  /*ef60*/  IMAD.WIDE R50, R4, 0x2, R50 ;  /* 0x0000000204327825 */ /* 0x000fc800078e0232 */
[----:B------:R-:W-:Y:S02]  /*ef70*/  IMAD.MOV.U32 R146, RZ, RZ, R51 ;  /* 0x000000ffff927224 */ /* 0x000fe400078e0033 */
[----:B------:R-:W-:Y:S01]  /*ef80*/  IMAD.MOV.U32 R249, RZ, RZ, R60 ;  /* 0x000000fffff97224 */ /* 0x000fe200078e003c */
[----:B------:R-:W-:Y:S01]  /*ef90*/  MOV R60, R251 ;  /* 0x000000fb003c7202 */ /* 0x000fe20000000f00 */
[----:B------:R-:W-:Y:S02]  /*efa0*/  IMAD.MOV.U32 R51, RZ, RZ, R148 ;  /* 0x000000ffff337224 */ /* 0x000fe400078e0094 */
[----:B------:R-:W-:Y:S02]  /*efb0*/  IMAD.MOV.U32 R148, RZ, RZ, R61 ;  /* 0x000000ffff947224 */ /* 0x000fe400078e003d */
[----:B------:R-:W-:-:S04]  /*efc0*/  IMAD.MOV.U32 R61, RZ, RZ, R149 ;  /* 0x000000ffff3d7224 */ /* 0x000fc800078e0095 */
[----:B------:R-:W-:-:S04]  /*efd0*/  IMAD.WIDE R60, R4, 0x2, R60 ;  /* 0x00000002043c7825 */ /* 0x000fc800078e023c */
[----:B------:R-:W-:Y:S02]  /*efe0*/  IMAD.MOV.U32 R149, RZ, RZ, R61 ;  /* 0x000000ffff957224 */ /* 0x000fe400078e003d */
[----:B------:R-:W-:Y:S02]  /*eff0*/  IMAD.MOV.U32 R251, RZ, RZ, R60 ;  /* 0x000000fffffb7224 */ /* 0x000fe400078e003c */
[----:B------:R-:W-:Y:S02]  /*f000*/  IMAD.MOV.U32 R165, RZ, RZ, R50 ;  /* 0x000000ffffa57224 */ /* 0x000fe400078e0032 */
[----:B------:R-:W-:Y:S02]  /*f010*/  IMAD.MOV.U32 R50, RZ, RZ, R166 ;  /* 0x000000ffff327224 */ /* 0x000fe400078e00a6 */
[----:B--2---:R-:W-:Y:S02]  /*f020*/  IMAD.MOV.U32 R48, RZ, RZ, R49 ;  /* 0x000000ffff307224 */ /* 0x004fe400078e0031 */
[----:B---3--:R-:W-:-:S02]  /*f030*/  IMAD.MOV.U32 R49, RZ, RZ, R252 ;  /* 0x000000ffff317224 */ /* 0x008fc400078e00fc */
[----:B------:R-:W-:Y:S02]  /*f040*/  IMAD.MOV.U32 R252, RZ, RZ, R148 ;  /* 0x000000fffffc7224 */ /* 0x000fe400078e0094 */
[----:B------:R-:W-:-:S04]  /*f050*/  IMAD.WIDE R48, R4, 0x2, R48 ;  /* 0x0000000204307825 */ /* 0x000fc800078e0230 */
[----:B------:R-:W-:Y:S01]  /*f060*/  IMAD.MOV.U32 R61, RZ, RZ, R252 ;  /* 0x000000ffff3d7224 */ /* 0x000fe200078e00fc */
[----:B------:R1:W-:Y:S01]  /*f070*/  STL [R1+0xe4], R48 ;  /* 0x0000e43001007387 */ /* 0x0003e20000100800 */
[----:B------:R-:W-:Y:S02]  /*f080*/  IMAD.MOV.U32 R252, RZ, RZ, R49 ;  /* 0x000000fffffc7224 */ /* 0x000fe400078e0031 */
[----:B------:R-:W-:Y:S01]  /*f090*/  IMAD.MOV.U32 R60, RZ, RZ, R61 ;  /* 0x000000ffff3c7224 */ /* 0x000fe200078e003d */
[----:B------:R-:W-:Y:S01]  /*f0a0*/  MOV R61, R151 ;  /* 0x00000097003d7202 */ /* 0x000fe20000000f00 */
[----:B-1----:R-:W-:Y:S02]  /*f0b0*/  IMAD.MOV.U32 R49, RZ, RZ, R168 ;  /* 0x000000ffff317224 */ /* 0x002fe400078e00a8 */
[----:B------:R-:W2:Y:S02]  /*f0c0*/  LDL.LU R168, [R1+0x180] ;  /* 0x0001800001a87983 */ /* 0x000ea40000300800 */
[----:B------:R-:W-:-:S02]  /*f0d0*/  IMAD.MOV.U32 R151, RZ, RZ, R49 ;  /* 0x000000ffff977224 */ /* 0x000fc400078e0031 */
[----:B------:R-:W-:Y:S02]  /*f0e0*/  IMAD.MOV.U32 R49, RZ, RZ, R171 ;  /* 0x000000ffff317224 */ /* 0x000fe400078e00ab */
[----:B------:R-:W-:Y:S01]  /*f0f0*/  IMAD.MOV.U32 R48, RZ, RZ, R43 ;  /* 0x000000ffff307224 */ /* 0x000fe200078e002b */
[----:B------:R-:W3:Y:S04]  /*f100*/  LDL.LU R171, [R1+0x17c] ;  /* 0x00017c0001ab7983 */ /* 0x000ee80000300800 */
[----:B------:R-:W4:Y:S01]  /*f110*/  LDL.LU R43, [R1+0x178] ;  /* 0x00017800012b7983 */ /* 0x000f220000300800 */
[----:B------:R-:W-:-:S04]  /*f120*/  IMAD.WIDE R50, R4, 0x2, R50 ;  /* 0x0000000204327825 */ /* 0x000fc800078e0232 */
[----:B------:R-:W-:Y:S02]  /*f130*/  IMAD.MOV.U32 R166, RZ, RZ, R50 ;  /* 0x000000ffffa67224 */ /* 0x000fe400078e0032 */
[----:B------:R-:W-:Y:S02]  /*f140*/  IMAD.MOV.U32 R148, RZ, RZ, R51 ;  /* 0x000000ffff947224 */ /* 0x000fe400078e0033 */
[----:B------:R-:W-:Y:S02]  /*f150*/  IMAD.MOV.U32 R50, RZ, RZ, R167 ;  /* 0x000000ffff327224 */ /* 0x000fe400078e00a7 */
[----:B------:R-:W-:-:S04]  /*f160*/  IMAD.MOV.U32 R51, RZ, RZ, R150 ;  /* 0x000000ffff337224 */ /* 0x000fc800078e0096 */
[----:B------:R-:W-:-:S04]  /*f170*/  IMAD.WIDE R50, R4, 0x2, R50 ;  /* 0x0000000204327825 */ /* 0x000fc800078e0232 */
[----:B------:R-:W-:Y:S02]  /*f180*/  IMAD.MOV.U32 R167, RZ, RZ, R50 ;  /* 0x000000ffffa77224 */ /* 0x000fe400078e0032 */
[----:B------:R-:W-:Y:S02]  /*f190*/  IMAD.MOV.U32 R150, RZ, RZ, R51 ;  /* 0x000000ffff967224 */ /* 0x000fe400078e0033 */
[----:B------:R-:W-:-:S04]  /*f1a0*/  IMAD.WIDE R60, R4, 0x2, R60 ;  /* 0x00000002043c7825 */ /* 0x000fc800078e023c */
[----:B------:R-:W-:Y:S02]  /*f1b0*/  IMAD.MOV.U32 R50, RZ, RZ, R160 ;  /* 0x000000ffff327224 */ /* 0x000fe400078e00a0 */
[----:B------:R-:W-:Y:S01]  /*f1c0*/  IMAD.MOV.U32 R51, RZ, RZ, R151 ;  /* 0x000000ffff337224 */ /* 0x000fe200078e0097 */
[----:B------:R-:W2:Y:S01]  /*f1d0*/  LDL.LU R160, [R1+0x174] ;  /* 0x0001740001a07983 */ /* 0x000ea20000300800 */
[----:B------:R-:W-:-:S03]  /*f1e0*/  IMAD.WIDE R48, R4, 0x2, R48 ;  /* 0x0000000204307825 */ /* 0x000fc600078e0230 */
[----:B------:R-:W-:Y:S01]  /*f1f0*/  STL [R1], R60 ;  /* 0x0000003c01007387 */ /* 0x000fe20000100800 */
[----:B------:R-:W-:-:S03]  /*f200*/  LOP3.LUT R51, R51, R50, RZ, 0x3c, !PT ;  /* 0x0000003233337212 */ /* 0x000fc600078e3cff */
[----:B------:R-:W-:Y:S01]  /*f210*/  STL [R1+0xe8], R48 ;  /* 0x0000e83001007387 */ /* 0x000fe20000100800 */
[----:B------:R-:W-:-:S03]  /*f220*/  LOP3.LUT R50, R51, R50, RZ, 0x3c, !PT ;  /* 0x0000003233327212 */ /* 0x000fc600078e3cff */
[----:B------:R1:W-:Y:S01]  /*f230*/  STL [R1+0x4], R49 ;  /* 0x0000043101007387 */ /* 0x0003e20000100800 */
[----:B------:R-:W-:Y:S01]  /*f240*/  LOP3.LUT R51, R51, R50, RZ, 0x3c, !PT ;  /* 0x0000003233337212 */ /* 0x000fe200078e3cff */
[----:B-1----:R-:W-:-:S04]  /*f250*/  IMAD.MOV.U32 R49, RZ, RZ, R156 ;  /* 0x000000ffff317224 */ /* 0x002fc800078e009c */
[----:B------:R-:W-:Y:S01]  /*f260*/  IMAD.WIDE R50, R4, 0x2, R50 ;  /* 0x0000000204327825 */ /* 0x000fe200078e0232 */
[----:B------:R-:W2:Y:S03]  /*f270*/  LDL.LU R156, [R1+0x170] ;  /* 0x00017000019c7983 */ /* 0x000ea60000300800 */
[----:B------:R-:W-:Y:S02]  /*f280*/  IMAD.MOV.U32 R48, RZ, RZ, R49 ;  /* 0x000000ffff307224 */ /* 0x000fe400078e0031 */
[----:B------:R-:W-:-:S04]  /*f290*/  IMAD.MOV.U32 R49, RZ, RZ, R169 ;  /* 0x000000ffff317224 */ /* 0x000fc800078e00a9 */
[----:B------:R-:W-:-:S05]  /*f2a0*/  IMAD.WIDE R48, R4, 0x2, R48 ;  /* 0x0000000204307825 */ /* 0x000fca00078e0230 */
[----:B------:R-:W-:Y:S04]  /*f2b0*/  STL [R1+0x8], R48 ;  /* 0x0000083001007387 */ /* 0x000fe80000100800 */
[----:B------:R1:W-:Y:S04]  /*f2c0*/  STL [R1+0xec], R50 ;  /* 0x0000ec3201007387 */ /* 0x0003e80000100800 */
[----:B------:R0:W-:Y:S01]  /*f2d0*/  STL [R1+0xc], R51 ;  /* 0x00000c3301007387 */ /* 0x0001e20000100800 */
[----:B-1----:R-:W-:Y:S02]  /*f2e0*/  IMAD.MOV.U32 R50, RZ, RZ, R176 ;  /* 0x000000ffff327224 */ /* 0x002fe400078e00b0 */
[----:B0-----:R-:W-:Y:S01]  /*f2f0*/  IMAD.MOV.U32 R51, RZ, RZ, R179 ;  /* 0x000000ffff337224 */ /* 0x001fe200078e00b3 */
[----:B------:R-:W2:Y:S04]  /*f300*/  LDL.LU R176, [R1+0x16c] ;  /* 0x00016c0001b07983 */ /* 0x000ea80000300800 */
[-C--:B------:R-:W-:Y:S01]  /*f310*/  LOP3.LUT R51, R51, R50.reuse, RZ, 0x3c, !PT ;  /* 0x0000003233337212 */ /* 0x080fe200078e3cff */
[----:B------:R-:W-:Y:S01]  /*f320*/  IMAD.MOV.U32 R169, RZ, RZ, R49 ;  /* 0x000000ffffa97224 */ /* 0x000fe200078e0031 */
[----:B------:R-:W2:Y:S02]  /*f330*/  LDL.LU R179, [R1+0x168] ;  /* 0x0001680001b37983 */ /* 0x000ea40000300800 */
[----:B------:R-:W-:-:S04]  /*f340*/  LOP3.LUT R50, R51, R50, RZ, 0x3c, !PT ;  /* 0x0000003233327212 */ /* 0x000fc800078e3cff */
[----:B------:R-:W-:-:S05]  /*f350*/  LOP3.LUT R51, R51, R50, RZ, 0x3c, !PT ;  /* 0x0000003233337212 */ /* 0x000fca00078e3cff */
[----:B------:R-:W-:-:S04]  /*f360*/  IMAD.WIDE R50, R4, 0x2, R50 ;  /* 0x0000000204327825 */ /* 0x000fc800078e0232 */
[----:B---3--:R-:W-:Y:S02]  /*f370*/  IMAD.MOV.U32 R49, RZ, RZ, R171 ;  /* 0x000000ffff317224 */ /* 0x008fe400078e00ab */
[----:B----4-:R-:W-:Y:S02]  /*f380*/  IMAD.MOV.U32 R48, RZ, RZ, R43 ;  /* 0x000000ffff307224 */ /* 0x010fe400078e002b */
[----:B------:R-:W3:Y:S02]  /*f390*/  LDL.LU R43, [R1+0x164] ;  /* 0x00016400012b7983 */ /* 0x000ee40000300800 */
[----:B------:R-:W-:-:S05]  /*f3a0*/  IMAD.WIDE R48, R4, 0x2, R48 ;  /* 0x0000000204307825 */ /* 0x000fca00078e0230 */
[----:B------:R-:W-:Y:S04]  /*f3b0*/  STL [R1+0x10], R48 ;  /* 0x0000103001007387 */ /* 0x000fe80000100800 */
[----:B------:R-:W-:Y:S04]  /*f3c0*/  STL [R1+0xf0], R50 ;  /* 0x0000f03201007387 */ /* 0x000fe80000100800 */
[----:B------:R0:W-:Y:S04]  /*f3d0*/  STL [R1+0x14], R51 ;  /* 0x0000143301007387 */ /* 0x0001e80000100800 */
[----:B0-----:R-:W4:Y:S01]  /*f3e0*/  LDL.LU R51, [R1+0x1c] ;  /* 0x00001c0001337983 */ /* 0x001f220000300800 */
[----:B------:R-:W-:-:S02]  /*f3f0*/  IMAD.MOV.U32 R171, RZ, RZ, R49 ;  /* 0x000000ffffab7224 */ /* 0x000fc400078e0031 */
[----:B------:R-:W-:Y:S02]  /*f400*/  IMAD.MOV.U32 R48, RZ, RZ, R164 ;  /* 0x000000ffff307224 */ /* 0x000fe400078e00a4 */
[----:B------:R-:W-:Y:S01]  /*f410*/  IMAD.MOV.U32 R49, RZ, RZ, R173 ;  /* 0x000000ffff317224 */ /* 0x000fe200078e00ad */
[----:B--2---:R-:W-:Y:S01]  /*f420*/  MOV R50, R160 ;  /* 0x000000a000327202 */ /* 0x004fe20000000f00 */
[----:B------:R-:W2:Y:S02]  /*f430*/  LDL.LU R164, [R1+0x160] ;  /* 0x0001600001a47983 */ /* 0x000ea40000300800 */
[----:B------:R-:W-:Y:S02]  /*f440*/  IMAD.WIDE R48, R4, 0x2, R48 ;  /* 0x0000000204307825 */ /* 0x000fe400078e0230 */
[----:B------:R-:W2:Y:S02]  /*f450*/  LDL.LU R160, [R1+0x15c] ;  /* 0x00015c0001a07983 */ /* 0x000ea40000300800 */
[----:B------:R-:W-:-:S02]  /*f460*/  IMAD.MOV.U32 R173, RZ, RZ, R49 ;  /* 0x000000ffffad7224 */ /* 0x000fc400078e0031 */
[----:B------:R0:W-:Y:S02]  /*f470*/  STL [R1+0x18], R48 ;  /* 0x0000183001007387 */ /* 0x0001e40000100800 */
[----:B0-----:R-:W-:Y:S02]  /*f480*/  IMAD.MOV.U32 R49, RZ, RZ, R184 ;  /* 0x000000ffff317224 */ /* 0x001fe400078e00b8 */
[----:B------:R-:W2:Y:S02]  /*f490*/  LDL.LU R184, [R1+0x158] ;  /* 0x0001580001b87983 */ /* 0x000ea40000300800 */
[----:B------:R-:W-:Y:S02]  /*f4a0*/  IMAD.MOV.U32 R48, RZ, RZ, R49 ;  /* 0x000000ffff307224 */ /* 0x000fe400078e0031 */
[----:B------:R-:W-:-:S04]  /*f4b0*/  IMAD.MOV.U32 R49, RZ, RZ, R175 ;  /* 0x000000ffff317224 */ /* 0x000fc800078e00af */
[----:B------:R-:W-:-:S04]  /*f4c0*/  IMAD.WIDE R48, R4, 0x2, R48 ;  /* 0x0000000204307825 */ /* 0x000fc800078e0230 */
[----:B------:R-:W-:Y:S02]  /*f4d0*/  IMAD.MOV.U32 R175, RZ, RZ, R49 ;  /* 0x000000ffffaf7224 */ /* 0x000fe400078e0031 */
[----:B----4-:R-:W-:-:S05]  /*f4e0*/  IMAD.WIDE R50, R4, 0x2, R50 ;  /* 0x0000000204327825 */ /* 0x010fca00078e0232 */
[----:B------:R0:W-:Y:S04]  /*f4f0*/  STL [R1+0xf4], R50 ;  /* 0x0000f43201007387 */ /* 0x0001e80000100800 */
[----:B------:R1:W-:Y:S01]  /*f500*/  STL [R1+0x1c], R51 ;  /* 0x00001c3301007387 */ /* 0x0003e20000100800 */
[----:B0-----:R-:W-:Y:S02]  /*f510*/  IMAD.MOV.U32 R50, RZ, RZ, R42 ;  /* 0x000000ffff327224 */ /* 0x001fe400078e002a */
[----:B-1----:R-:W-:Y:S02]  /*f520*/  IMAD.MOV.U32 R51, RZ, RZ, R187 ;  /* 0x000000ffff337224 */ /* 0x002fe400078e00bb */
[----:B------:R-:W4:Y:S02]  /*f530*/  LDL.LU R187, [R1+0x154] ;  /* 0x0001540001bb7983 */ /* 0x000f240000300800 */
[----:B------:R-:W-:-:S02]  /*f540*/  IMAD.WIDE R50, R4, 0x2, R50 ;  /* 0x0000000204327825 */ /* 0x000fc400078e0232 */
[----:B------:R-:W4:Y:S04]  /*f550*/  LDL.LU R42, [R1+0x150] ;  /* 0x00015000012a7983 */ /* 0x000f280000300800 */
[----:B------:R0:W-:Y:S04]  /*f560*/  STL [R1+0x20], R48 ;  /* 0x0000203001007387 */ /* 0x0001e80000100800 */
[----:B------:R1:W-:Y:S04]  /*f570*/  STL [R1+0xf8], R50 ;  /* 0x0000f83201007387 */ /* 0x0003e80000100800 */
[----:B------:R2:W-:Y:S01]  /*f580*/  STL [R1+0x24], R51 ;  /* 0x0000243301007387 */ /* 0x0005e20000100800 */
[----:B0-----:R-:W-:-:S02]  /*f590*/  IMAD.MOV.U32 R48, RZ, RZ, R88 ;  /* 0x000000ffff307224 */ /* 0x001fc400078e0058 */
[----:B------:R-:W-:Y:S02]  /*f5a0*/  IMAD.MOV.U32 R49, RZ, RZ, R177 ;  /* 0x000000ffff317224 */ /* 0x000fe400078e00b1 */
[----:B-1----:R-:W-:Y:S02]  /*f5b0*/  IMAD.MOV.U32 R50, RZ, RZ, R84 ;  /* 0x000000ffff327224 */ /* 0x002fe400078e0054 */
[----:B--2---:R-:W-:Y:S02]  /*f5c0*/  IMAD.MOV.U32 R51, RZ, RZ, R89 ;  /* 0x000000ffff337224 */ /* 0x004fe400078e0059 */
[----:B------:R-:W-:-:S04]  /*f5d0*/  IMAD.WIDE R48, R4, 0x2, R48 ;  /* 0x0000000204307825 */ /* 0x000fc800078e0230 */
[----:B------:R-:W-:Y:S01]  /*f5e0*/  IMAD.WIDE R50, R4, 0x2, R50 ;  /* 0x0000000204327825 */ /* 0x000fe200078e0232 */
[----:B------:R3:W-:Y:S04]  /*f5f0*/  STL [R1+0x28], R48 ;  /* 0x0000283001007387 */ /* 0x0007e80000100800 */
[----:B------:R0:W-:Y:S04]  /*f600*/  STL [R1+0xfc], R50 ;  /* 0x0000fc3201007387 */ /* 0x0001e80000100800 */
[----:B------:R1:W-:Y:S04]  /*f610*/  STL [R1+0x2c], R51 ;  /* 0x00002c3301007387 */ /* 0x0003e80000100800 */
[----:B------:R-:W2:Y:S01]  /*f620*/  LDL.LU R84, [R1+0x104] ;  /* 0x0001040001547983 */ /* 0x000ea20000300800 */
[----:B------:R-:W-:-:S02]  /*f630*/  IMAD.MOV.U32 R177, RZ, RZ, R49 ;  /* 0x000000ffffb17224 */ /* 0x000fc400078e0031 */
[----:B---3--:R-:W-:Y:S02]  /*f640*/  IMAD.MOV.U32 R48, RZ, RZ, R43 ;  /* 0x000000ffff307224 */ /* 0x008fe400078e002b */
[----:B------:R-:W-:Y:S01]  /*f650*/  IMAD.MOV.U32 R49, RZ, RZ, R179 ;  /* 0x000000ffff317224 */ /* 0x000fe200078e00b3 */
[----:B------:R-:W3:Y:S01]  /*f660*/  LDL.LU R43, [R1+0x14c] ;  /* 0x00014c00012b7983 */ /* 0x000ee20000300800 */
[----:B0-----:R-:W-:Y:S02]  /*f670*/  IMAD.MOV.U32 R50, RZ, RZ, R91 ;  /* 0x000000ffff327224 */ /* 0x001fe400078e005b */
[----:B-1----:R-:W-:Y:S02]  /*f680*/  IMAD.MOV.U32 R51, RZ, RZ, R90 ;  /* 0x000000ffff337224 */ /* 0x002fe400078e005a */
[----:B------:R-:W-:-:S04]  /*f690*/  IMAD.WIDE R48, R4, 0x2, R48 ;  /* 0x0000000204307825 */ /* 0x000fc800078e0230 */
[----:B------:R-:W-:Y:S01]  /*f6a0*/  IMAD.WIDE R50, R4, 0x2, R50 ;  /* 0x0000000204327825 */ /* 0x000fe200078e0232 */
[----:B------:R0:W-:Y:S04]  /*f6b0*/  STL [R1+0x30], R48 ;  /* 0x0000303001007387 */ /* 0x0001e80000100800 */
[----:B------:R-:W-:Y:S04]  /*f6c0*/  STL [R1+0x100], R50 ;  /* 0x0001003201007387 */ /* 0x000fe80000100800 */
[----:B------:R1:W-:Y:S01]  /*f6d0*/  STL [R1+0x34], R51 ;  /* 0x0000343301007387 */ /* 0x0003e20000100800 */
[----:B0-----:R-:W-:-:S03]  /*f6e0*/  IMAD.MOV.U32 R48, RZ, RZ, R39 ;  /* 0x000000ffff307224 */ /* 0x001fc600078e0027 */
[----:B------:R-:W3:Y:S01]  /*f6f0*/  LDL.LU R39, [R1+0x148] ;  /* 0x0001480001277983 */ /* 0x000ee20000300800 */
[----:B------:R-:W-:Y:S02]  /*f700*/  IMAD.MOV.U32 R179, RZ, RZ, R49 ;  /* 0x000000ffffb37224 */ /* 0x000fe400078e0031 */
[----:B------:R-:W-:Y:S02]  /*f710*/  IMAD.MOV.U32 R49, RZ, RZ, R181 ;  /* 0x000000ffff317224 */ /* 0x000fe400078e00b5 */
[----:B-1----:R-:W-:Y:S02]  /*f720*/  IMAD.MOV.U32 R51, RZ, RZ, R164 ;  /* 0x000000ffff337224 */ /* 0x002fe400078e00a4 */
[----:B------:R-:W-:Y:S01]  /*f730*/  IMAD.WIDE R48, R4, 0x2, R48 ;  /* 0x0000000204307825 */ /* 0x000fe200078e0230 */
[----:B------:R-:W3:Y:S03]  /*f740*/  LDL.LU R164, [R1+0x144] ;  /* 0x0001440001a47983 */ /* 0x000ee60000300800 */
[----:B------:R-:W-:Y:S01]  /*f750*/  IMAD.MOV.U32 R181, RZ, RZ, R49 ;  /* 0x000000ffffb57224 */ /* 0x000fe200078e0031 */
[----:B------:R0:W-:Y:S02]  /*f760*/  STL [R1+0x38], R48 ;  /* 0x0000383001007387 */ /* 0x0001e40000100800 */
[----:B0-----:R-:W-:Y:S01]  /*f770*/  MOV R48, R85 ;  /* 0x0000005500307202 */ /* 0x001fe20000000f00 */
[----:B------:R-:W-:-:S04]  /*f780*/  IMAD.MOV.U32 R49, RZ, RZ, R183 ;  /* 0x000000ffff317224 */ /* 0x000fc800078e00b7 */
[----:B------:R-:W-:-:S04]  /*f790*/  IMAD.WIDE R48, R4, 0x2, R48 ;  /* 0x0000000204307825 */ /* 0x000fc800078e0230 */
[----:B------:R-:W-:Y:S02]  /*f7a0*/  IMAD.MOV.U32 R183, RZ, RZ, R49 ;  /* 0x000000ffffb77224 */ /* 0x000fe400078e0031 */
[----:B--2---:R-:W-:-:S04]  /*f7b0*/  IMAD.MOV.U32 R50, RZ, RZ, R84 ;  /* 0x000000ffff327224 */ /* 0x004fc800078e0054 */
[----:B------:R-:W-:-:S05]  /*f7c0*/  IMAD.WIDE R50, R4, 0x2, R50 ;  /* 0x0000000204327825 */ /* 0x000fca00078e0232 */
[----:B------:R0:W-:Y:S04]  /*f7d0*/  STL [R1+0x104], R50 ;  /* 0x0001043201007387 */ /* 0x0001e80000100800 */
[----:B------:R1:W-:Y:S01]  /*f7e0*/  STL [R1+0x3c], R51 ;  /* 0x00003c3301007387 */ /* 0x0003e20000100800 */
[----:B0-----:R-:W-:Y:S02]  /*f7f0*/  IMAD.MOV.U32 R50, RZ, RZ, R195 ;  /* 0x000000ffff327224 */ /* 0x001fe400078e00c3 */
[----:B-1----:R-:W-:Y:S02]  /*f800*/  IMAD.MOV.U32 R51, RZ, RZ, R192 ;  /* 0x000000ffff337224 */ /* 0x002fe400078e00c0 */
[----:B------:R-:W2:Y:S02]  /*f810*/  LDL.LU R192, [R1+0x140] ;  /* 0x0001400001c07983 */ /* 0x000ea40000300800 */
[----:B------:R-:W-:-:S02]  /*f820*/  IMAD.WIDE R50, R4, 0x2, R50 ;  /* 0x0000000204327825 */ /* 0x000fc400078e0232 */
[----:B------:R-:W2:Y:S04]  /*f830*/  LDL.LU R195, [R1+0x13c] ;  /* 0x00013c0001c37983 */ /* 0x000ea80000300800 */
[----:B------:R0:W-:Y:S04]  /*f840*/  STL [R1+0x40], R48 ;  /* 0x0000403001007387 */ /* 0x0001e80000100800 */
[----:B------:R1:W-:Y:S04]  /*f850*/  STL [R1+0x108], R50 ;  /* 0x0001083201007387 */ /* 0x0003e80000100800 */
[----:B------:R3:W-:Y:S01]  /*f860*/  STL [R1+0x44], R51 ;  /* 0x0000443301007387 */ /* 0x0007e20000100800 */
[----:B0-----:R-:W-:-:S02]  /*f870*/  IMAD.MOV.U32 R48, RZ, RZ, R86 ;  /* 0x000000ffff307224 */ /* 0x001fc400078e0056 */
[----:B------:R-:W-:Y:S02]  /*f880*/  IMAD.MOV.U32 R49, RZ, RZ, R185 ;  /* 0x000000ffff317224 */ /* 0x000fe400078e00b9 */
[----:B-1----:R-:W-:Y:S02]  /*f890*/  IMAD.MOV.U32 R50, RZ, RZ, R80 ;  /* 0x000000ffff327224 */ /* 0x002fe400078e0050 */
[----:B---3--:R-:W-:Y:S02]  /*f8a0*/  IMAD.MOV.U32 R51, RZ, RZ, R87 ;  /* 0x000000ffff337224 */ /* 0x008fe400078e0057 */
[----:B------:R-:W-:-:S04]  /*f8b0*/  IMAD.WIDE R48, R4, 0x2, R48 ;  /* 0x0000000204307825 */ /* 0x000fc800078e0230 */
[----:B------:R-:W-:Y:S01]  /*f8c0*/  IMAD.WIDE R50, R4, 0x2, R50 ;  /* 0x0000000204327825 */ /* 0x000fe200078e0232 */
[----:B------:R4:W-:Y:S03]  /*f8d0*/  STL [R1+0x48], R48 ;  /* 0x0000483001007387 */ /* 0x0009e60000100800 */
[----:B------:R-:W-:Y:S01]  /*f8e0*/  IMAD.MOV.U32 R185, RZ, RZ, R49 ;  /* 0x000000ffffb97224 */ /* 0x000fe200078e0031 */
[----:B------:R0:W-:Y:S04]  /*f8f0*/  STL [R1+0x10c], R50 ;  /* 0x00010c3201007387 */ /* 0x0001e80000100800 */
[----:B------:R1:W-:Y:S01]  /*f900*/  STL [R1+0x4c], R51 ;  /* 0x00004c3301007387 */ /* 0x0003e20000100800 */
[----:B----4-:R-:W-:-:S02]  /*f910*/  IMAD.MOV.U32 R48, RZ, RZ, R42 ;  /* 0x000000ffff307224 */ /* 0x010fc400078e002a */
[----:B------:R-:W-:Y:S01]  /*f920*/  IMAD.MOV.U32 R49, RZ, RZ, R187 ;  /* 0x000000ffff317224 */ /* 0x000fe200078e00bb */
[----:B------:R-:W3:Y:S01]  /*f930*/  LDL.LU R42, [R1+0x138] ;  /* 0x00013800012a7983 */ /* 0x000ee20000300800 */
[----:B0-----:R-:W-:Y:S02]  /*f940*/  IMAD.MOV.U32 R50, RZ, RZ, R100 ;  /* 0x000000ffff327224 */ /* 0x001fe400078e0064 */
[----:B-1----:R-:W-:Y:S02]  /*f950*/  IMAD.MOV.U32 R51, RZ, RZ, R81 ;  /* 0x000000ffff337224 */ /* 0x002fe400078e0051 */
[----:B------:R-:W-:-:S04]  /*f960*/  IMAD.WIDE R48, R4, 0x2, R48 ;  /* 0x0000000204307825 */ /* 0x000fc800078e0230 */
[----:B------:R-:W-:Y:S01]  /*f970*/  IMAD.WIDE R50, R4, 0x2, R50 ;  /* 0x0000000204327825 */ /* 0x000fe200078e0232 */
[----:B------:R-:W-:Y:S03]  /*f980*/  STL [R1+0x50], R48 ;  /* 0x0000503001007387 */ /* 0x000fe60000100800 */
[----:B------:R-:W-:Y:S01]  /*f990*/  IMAD.MOV.U32 R100, RZ, RZ, R101 ;  /* 0x000000ffff647224 */ /* 0x000fe200078e0065 */
[----:B------:R0:W-:Y:S01]  /*f9a0*/  STL [R1+0x110], R50 ;  /* 0x0001103201007387 */ /* 0x0001e20000100800 */
[----:B------:R-:W-:Y:S02]  /*f9b0*/  IMAD.MOV.U32 R101, RZ, RZ, R103 ;  /* 0x000000ffff657224 */ /* 0x000fe400078e0067 */
[----:B------:R-:W-:Y:S01]  /*f9c0*/  IMAD.MOV.U32 R103, RZ, RZ, R210 ;  /* 0x000000ffff677224 */ /* 0x000fe200078e00d2 */
[----:B------:R1:W-:Y:S04]  /*f9d0*/  STL [R1+0x54], R51 ;  /* 0x0000543301007387 */ /* 0x0003e80000100800 */
[----:B------:R-:W4:Y:S01]  /*f9e0*/  LDL.LU R210, [R1+0x74] ;  /* 0x0000740001d27983 */ /* 0x000f220000300800 */
[----:B0-----:R-:W-:-:S02]  /*f9f0*/  IMAD.MOV.U32 R50, RZ, RZ, R39 ;  /* 0x000000ffff327224 */ /* 0x001fc400078e0027 */
[----:B-1----:R-:W-:Y:S02]  /*fa00*/  IMAD.MOV.U32 R51, RZ, RZ, R43 ;  /* 0x000000ffff337224 */ /* 0x002fe400078e002b */
[----:B------:R-:W3:Y:S04]  /*fa10*/  LDL.LU R43, [R1+0x134] ;  /* 0x00013400012b7983 */ /* 0x000ee80000300800 */
[----:B------:R-:W3:Y:S01]  /*fa20*/  LDL.LU R39, [R1+0x130] ;  /* 0x0001300001277983 */ /* 0x000ee20000300800 */
[----:B------:R-:W-:Y:S02]  /*fa30*/  IMAD.MOV.U32 R151, RZ, RZ, R61 ;  /* 0x000000ffff977224 */ /* 0x000fe400078e003d */
[----:B------:R-:W-:Y:S02]  /*fa40*/  IMAD.MOV.U32 R60, RZ, RZ, R168 ;  /* 0x000000ffff3c7224 */ /* 0x000fe400078e00a8 */
[----:B------:R-:W-:-:S04]  /*fa50*/  IMAD.MOV.U32 R61, RZ, RZ, R152 ;  /* 0x000000ffff3d7224 */ /* 0x000fc800078e0098 */
[----:B------:R-:W-:-:S04]  /*fa60*/  IMAD.WIDE R60, R4, 0x2, R60 ;  /* 0x00000002043c7825 */ /* 0x000fc800078e023c */
[----:B------:R-:W-:Y:S01]  /*fa70*/  IMAD.MOV.U32 R168, RZ, RZ, R60 ;  /* 0x000000ffffa87224 */ /* 0x000fe200078e003c */
[----:B------:R-:W-:Y:S01]  /*fa80*/  MOV R152, R61 ;  /* 0x0000003d00987202 */ /* 0x000fe20000000f00 */
[----:B------:R-:W-:Y:S02]  /*fa90*/  IMAD.MOV.U32 R60, RZ, RZ, R170 ;  /* 0x000000ffff3c7224 */ /* 0x000fe400078e00aa */
[----:B------:R-:W-:-:S04]  /*faa0*/  IMAD.MOV.U32 R61, RZ, RZ, R153 ;  /* 0x000000ffff3d7224 */ /* 0x000fc800078e0099 */
        /* <DEDUP_REMOVED lines=28> */
[----:B------:R-:W-:-:S04]  /*fc70*/  IMAD.WIDE R60, R4, 0x2, R60 ;  /* 0x00000002043c7825 */ /* 0x000fc800078e023c */
[----:B------:R-:W-:-:S04]  /*fc80*/  IMAD.WIDE R48, R4, 0x2, R48 ;  /* 0x0000000204307825 */ /* 0x000fc800078e0230 */
[----:B------:R-:W-:Y:S01]  /*fc90*/  IMAD.WIDE R50, R4, 0x2, R50 ;  /* 0x0000000204327825 */ /* 0x000fe200078e0232 */
[----:B------:R0:W-:Y:S03]  /*fca0*/  STL [R1+0x58], R48 ;  /* 0x0000583001007387 */ /* 0x0001e60000100800 */
[----:B------:R-:W-:Y:S02]  /*fcb0*/  IMAD.MOV.U32 R180, RZ, RZ, R60 ;  /* 0x000000ffffb47224 */ /* 0x000fe400078e003c */
[----:B------:R-:W-:Y:S01]  /*fcc0*/  IMAD.MOV.U32 R158, RZ, RZ, R61 ;  /* 0x000000ffff9e7224 */ /* 0x000fe200078e003d */
[----:B------:R-:W-:Y:S01]  /*fcd0*/  STL [R1+0x114], R50 ;  /* 0x0001143201007387 */ /* 0x000fe20000100800 */
[----:B------:R-:W-:Y:S02]  /*fce0*/  IMAD.MOV.U32 R60, RZ, RZ, R182 ;  /* 0x000000ffff3c7224 */ /* 0x000fe400078e00b6 */
[----:B------:R-:W-:Y:S01]  /*fcf0*/  IMAD.MOV.U32 R61, RZ, RZ, R159 ;  /* 0x000000ffff3d7224 */ /* 0x000fe200078e009f */
[----:B------:R1:W-:Y:S01]  /*fd00*/  STL [R1+0x5c], R51 ;  /* 0x00005c3301007387 */ /* 0x0003e20000100800 */
[----:B------:R-:W-:-:S02]  /*fd10*/  IMAD.MOV.U32 R189, RZ, RZ, R49 ;  /* 0x000000ffffbd7224 */ /* 0x000fc400078e0031 */
[----:B0-----:R-:W-:Y:S02]  /*fd20*/  IMAD.MOV.U32 R48, RZ, RZ, R83 ;  /* 0x000000ffff307224 */ /* 0x001fe400078e0053 */
[----:B------:R-:W-:Y:S02]  /*fd30*/  IMAD.MOV.U32 R49, RZ, RZ, R191 ;  /* 0x000000ffff317224 */ /* 0x000fe400078e00bf */
[----:B------:R-:W-:Y:S01]  /*fd40*/  IMAD.WIDE R60, R4, 0x2, R60 ;  /* 0x00000002043c7825 */ /* 0x000fe200078e023c */
[----:B-1----:R-:W-:-:S03]  /*fd50*/  MOV R51, R62 ;  /* 0x0000003e00337202 */ /* 0x002fc60000000f00 */
[----:B------:R-:W-:Y:S02]  /*fd60*/  IMAD.MOV.U32 R50, RZ, RZ, R63 ;  /* 0x000000ffff327224 */ /* 0x000fe400078e003f */
[----:B------:R-:W-:-:S04]  /*fd70*/  IMAD.WIDE R48, R4, 0x2, R48 ;  /* 0x0000000204307825 */ /* 0x000fc800078e0230 */
[----:B------:R-:W-:Y:S02]  /*fd80*/  IMAD.MOV.U32 R182, RZ, RZ, R60 ;  /* 0x000000ffffb67224 */ /* 0x000fe400078e003c */
[----:B------:R-:W-:Y:S02]  /*fd90*/  IMAD.MOV.U32 R159, RZ, RZ, R61 ;  /* 0x000000ffff9f7224 */ /* 0x000fe400078e003d */
[----:B------:R-:W-:Y:S01]  /*fda0*/  IMAD.WIDE R50, R4, 0x2, R50 ;  /* 0x0000000204327825 */ /* 0x000fe200078e0232 */
[----:B------:R0:W-:Y:S03]  /*fdb0*/  STL [R1+0x60], R48 ;  /* 0x0000603001007387 */ /* 0x0001e60000100800 */
[----:B------:R-:W-:Y:S02]  /*fdc0*/  IMAD.MOV.U32 R60, RZ, RZ, R184 ;  /* 0x000000ffff3c7224 */ /* 0x000fe400078e00b8 */
[----:B------:R-:W-:Y:S01]  /*fdd0*/  IMAD.MOV.U32 R61, RZ, RZ, R160 ;  /* 0x000000ffff3d7224 */ /* 0x000fe200078e00a0 */
[----:B------:R1:W-:Y:S01]  /*fde0*/  STL [R1+0x118], R50 ;  /* 0x0001183201007387 */ /* 0x0003e20000100800 */
[----:B------:R-:W-:-:S02]  /*fdf0*/  IMAD.MOV.U32 R191, RZ, RZ, R49 ;  /* 0x000000ffffbf7224 */ /* 0x000fc400078e0031 */
[----:B------:R-:W-:Y:S01]  /*fe00*/  IMAD.WIDE R60, R4, 0x2, R60 ;  /* 0x00000002043c7825 */ /* 0x000fe200078e023c */
[----:B------:R1:W-:Y:S03]  /*fe10*/  STL [R1+0x64], R51 ;  /* 0x0000643301007387 */ /* 0x0003e60000100800 */
[----:B0-----:R-:W-:Y:S02]  /*fe20*/  IMAD.MOV.U32 R48, RZ, RZ, R100 ;  /* 0x000000ffff307224 */ /* 0x001fe400078e0064 */
[----:B------:R-:W-:Y:S02]  /*fe30*/  IMAD.MOV.U32 R49, RZ, RZ, R193 ;  /* 0x000000ffff317224 */ /* 0x000fe400078e00c1 */
[----:B-1----:R-:W-:Y:S02]  /*fe40*/  IMAD.MOV.U32 R50, RZ, RZ, R102 ;  /* 0x000000ffff327224 */ /* 0x002fe400078e0066 */
[----:B------:R-:W-:Y:S01]  /*fe50*/  IMAD.MOV.U32 R51, RZ, RZ, R101 ;  /* 0x000000ffff337224 */ /* 0x000fe200078e0065 */
[----:B------:R-:W-:Y:S01]  /*fe60*/  MOV R160, R61 ;  /* 0x0000003d00a07202 */ /* 0x000fe20000000f00 */
[----:B------:R-:W-:-:S02]  /*fe70*/  IMAD.MOV.U32 R184, RZ, RZ, R60 ;  /* 0x000000ffffb87224 */ /* 0x000fc400078e003c */
[----:B------:R-:W-:-:S04]  /*fe80*/  IMAD.WIDE R48, R4, 0x2, R48 ;  /* 0x0000000204307825 */ /* 0x000fc800078e0230 */
[----:B------:R-:W-:Y:S02]  /*fe90*/  IMAD.MOV.U32 R60, RZ, RZ, R186 ;  /* 0x000000ffff3c7224 */ /* 0x000fe400078e00ba */
[----:B------:R-:W-:Y:S02]  /*fea0*/  IMAD.MOV.U32 R61, RZ, RZ, R161 ;  /* 0x000000ffff3d7224 */ /* 0x000fe400078e00a1 */
[C---:B------:R-:W-:Y:S01]  /*feb0*/  IMAD.WIDE R50, R4.reuse, 0x2, R50 ;  /* 0x0000000204327825 */ /* 0x040fe200078e0232 */
[----:B------:R0:W-:Y:S03]  /*fec0*/  STL [R1+0x68], R48 ;  /* 0x0000683001007387 */ /* 0x0001e60000100800 */
[----:B------:R-:W-:Y:S01]  /*fed0*/  IMAD.WIDE R60, R4, 0x2, R60 ;  /* 0x00000002043c7825 */ /* 0x000fe200078e023c */
[----:B------:R-:W-:Y:S03]  /*fee0*/  STL [R1+0x11c], R50 ;  /* 0x00011c3201007387 */ /* 0x000fe60000100800 */
[----:B------:R-:W-:Y:S01]  /*fef0*/  IMAD.MOV.U32 R193, RZ, RZ, R49 ;  /* 0x000000ffffc17224 */ /* 0x000fe200078e0031 */
[----:B------:R2:W-:Y:S01]  /*ff00*/  STL [R1+0x6c], R51 ;  /* 0x00006c3301007387 */ /* 0x0005e20000100800 */
[----:B------:R-:W-:Y:S01]  /*ff10*/  IMAD.MOV.U32 R186, RZ, RZ, R60 ;  /* 0x000000ffffba7224 */ /* 0x000fe200078e003c */
[----:B0-----:R-:W-:Y:S01]  /*ff20*/  MOV R49, R194 ;  /* 0x000000c200317202 */ /* 0x001fe20000000f00 */
[----:B------:R-:W-:Y:S01]  /*ff30*/  IMAD.MOV.U32 R48, RZ, RZ, R103 ;  /* 0x000000ffff307224 */ /* 0x000fe200078e0067 */
[----:B------:R-:W-:Y:S01]  /*ff40*/  MOV R60, R188 ;  /* 0x000000bc003c7202 */ /* 0x000fe20000000f00 */
[----:B------:R-:W-:-:S02]  /*ff50*/  IMAD.MOV.U32 R161, RZ, RZ, R61 ;  /* 0x000000ffffa17224 */ /* 0x000fc400078e003d */
[----:B------:R-:W-:Y:S02]  /*ff60*/  IMAD.MOV.U32 R61, RZ, RZ, R162 ;  /* 0x000000ffff3d7224 */ /* 0x000fe400078e00a2 */
[----:B------:R-:W-:-:S04]  /*ff70*/  IMAD.WIDE R48, R4, 0x2, R48 ;  /* 0x0000000204307825 */ /* 0x000fc800078e0230 */
[----:B------:R-:W-:Y:S01]  /*ff80*/  IMAD.WIDE R60, R4, 0x2, R60 ;  /* 0x00000002043c7825 */ /* 0x000fe200078e023c */
[----:B------:R0:W-:Y:S03]  /*ff90*/  STL [R1+0x70], R48 ;  /* 0x0000703001007387 */ /* 0x0001e60000100800 */
[----:B------:R-:W-:Y:S02]  /*ffa0*/  IMAD.MOV.U32 R188, RZ, RZ, R60 ;  /* 0x000000ffffbc7224 */ /* 0x000fe400078e003c */
[----:B------:R-:W-:Y:S02]  /*ffb0*/  IMAD.MOV.U32 R162, RZ, RZ, R61 ;  /* 0x000000ffffa27224 */ /* 0x000fe400078e003d */
[----:B------:R-:W-:Y:S02]  /*ffc0*/  IMAD.MOV.U32 R60, RZ, RZ, R190 ;  /* 0x000000ffff3c7224 */ /* 0x000fe400078e00be */
[----:B------:R-:W-:-:S04]  /*ffd0*/  IMAD.MOV.U32 R61, RZ, RZ, R163 ;  /* 0x000000ffff3d7224 */ /* 0x000fc800078e00a3 */
[----:B------:R-:W-:-:S04]  /*ffe0*/  IMAD.WIDE R60, R4, 0x2, R60 ;  /* 0x00000002043c7825 */ /* 0x000fc800078e023c */
[----:B--2---:R-:W-:Y:S02]  /*fff0*/  IMAD.MOV.U32 R51, RZ, RZ, R195 ;  /* 0x000000ffff337224 */ /* 0x004fe400078e00c3 */
[----:B------:R-:W-:Y:S02]  /*10000*/  IMAD.MOV.U32 R190, RZ, RZ, R60 ;  /* 0x000000ffffbe7224 */ /* 0x000fe400078e003c */
[----:B------:R-:W-:Y:S02]  /*10010*/  IMAD.MOV.U32 R163, RZ, RZ, R61 ;  /* 0x000000ffffa37224 */ /* 0x000fe400078e003d */
[----:B------:R-:W-:Y:S02]  /*10020*/  IMAD.MOV.U32 R60, RZ, RZ, R192 ;  /* 0x000000ffff3c7224 */ /* 0x000fe400078e00c0 */
[----:B------:R-:W-:Y:S02]  /*10030*/  IMAD.MOV.U32 R61, RZ, RZ, R164 ;  /* 0x000000ffff3d7224 */ /* 0x000fe400078e00a4 */
[----:B------:R-:W-:Y:S01]  /*10040*/  IMAD.MOV.U32 R62, RZ, RZ, c[0x0][0x188] ;  /* 0x00006200ff3e7624 */ /* 0x000fe200078e00ff */
[----:B------:R-:W-:Y:S01]  /*10050*/  UIADD3 UR4, UR4, -0x80, URZ ;  /* 0xffffff8004047890 */ /* 0x000fe2000fffe03f */
[----:B------:R-:W-:-:S04]  /*10060*/  IMAD.WIDE R60, R4, 0x2, R60 ;  /* 0x00000002043c7825 */ /* 0x000fc800078e023c */
[----:B------:R-:W-:Y:S02]  /*10070*/  IMAD.SHL.U32 R62, R62, 0x80, RZ ;  /* 0x000000803e3e7824 */ /* 0x000fe400078e00ff */
[----:B------:R-:W-:-:S04]  /*10080*/  IMAD.WIDE R12, R4, 0x2, R12 ;  /* 0x00000002040c7825 */ /* 0x000fc800078e020c */
[----:B------:R-:W-:-:S04]  /*10090*/  IMAD.WIDE R18, R4, 0x2, R18 ;  /* 0x0000000204127825 */ /* 0x000fc800078e0212 */
[----:B------:R-:W-:-:S04]  /*100a0*/  IMAD.WIDE R24, R4, 0x2, R24 ;  /* 0x0000000204187825 */ /* 0x000fc800078e0218 */
[----:B------:R-:W-:-:S04]  /*100b0*/  IMAD.WIDE R30, R4, 0x2, R30 ;  /* 0x00000002041e7825 */ /* 0x000fc800078e021e */
[----:B------:R-:W-:Y:S02]  /*100c0*/  IMAD.MOV.U32 R192, RZ, RZ, R60 ;  /* 0x000000ffffc07224 */ /* 0x000fe400078e003c */
[----:B------:R-:W-:Y:S02]  /*100d0*/  IMAD.MOV.U32 R164, RZ, RZ, R61 ;  /* 0x000000ffffa47224 */ /* 0x000fe400078e003d */
[----:B----4-:R-:W-:-:S04]  /*100e0*/  IMAD.MOV.U32 R50, RZ, RZ, R210 ;  /* 0x000000ffff327224 */ /* 0x010fc800078e00d2 */
[----:B------:R-:W-:-:S05]  /*100f0*/  IMAD.WIDE R50, R4, 0x2, R50 ;  /* 0x0000000204327825 */ /* 0x000fca00078e0232 */
[----:B------:R0:W-:Y:S01]  /*10100*/  STL [R1+0x74], R50 ;  /* 0x0000743201007387 */ /* 0x0001e20000100800 */
[----:B---3--:R-:W-:-:S04]  /*10110*/  IADD3 R39, R39, -0x1, RZ ;  /* 0xffffffff27277810 */ /* 0x008fc80007ffe0ff */
[----:B------:R-:W-:Y:S01]  /*10120*/  ISETP.NE.U32.AND P0, PT, R39, RZ, PT ;  /* 0x000000ff2700720c */ /* 0x000fe20003f05070 */
[----:B------:R-:W-:-:S04]  /*10130*/  IMAD.WIDE R42, R62, 0x2, R42 ;  /* 0x000000023e2a7825 */ /* 0x000fc800078e022a */
[----:B------:R-:W-:Y:S02]  /*10140*/  IMAD.MOV.U32 R194, RZ, RZ, R49 ;  /* 0x000000ffffc27224 */ /* 0x000fe400078e0031 */
[----:B------:R-:W-:-:S06]  /*10150*/  IMAD.MOV.U32 R195, RZ, RZ, R51 ;  /* 0x000000ffffc37224 */ /* 0x000fcc00078e0033 */
[----:B0-----:R-:W-:Y:S01]  /*10160*/  @!P0 CALL.REL.NOINC `(.L_x_2) ;  /* 0x0000001000008944 */ /* 0x001fe20003c00000 */
[----:B------:R-:W-:Y:S05]  /*10170*/  BRA `(.L_x_3) ;  /* 0xffff88e000007947 */ /* 0x000fea000383ffff */
.L_x_2:
[----:B------:R-:W-:Y:S02]  /*10180*/  F2FP.BF16.PACK_AB R2, R59, R95 ;  /* 0x0000005f3b02723e */ /* 0x000fe400000010ff */
[----:B------:R-:W-:Y:S02]  /*10190*/  F2FP.BF16.PACK_AB R4, R75, R79 ;  /* 0x0000004f4b04723e */ /* 0x000fe400000010ff */
[----:B------:R-:W-:Y:S02]  /*101a0*/  F2FP.BF16.PACK_AB R6, R57, R93 ;  /* 0x0000005d3906723e */ /* 0x000fe400000010ff */
[----:B------:R-:W-:Y:S02]  /*101b0*/  F2FP.BF16.PACK_AB R8, R73, R77 ;  /* 0x0000004d4908723e */ /* 0x000fe400000010ff */
[----:B------:R-:W-:Y:S02]  /*101c0*/  F2FP.BF16.PACK_AB R3, R47, R55 ;  /* 0x000000372f03723e */ /* 0x000fe400000010ff */
[----:B------:R-:W-:-:S02]  /*101d0*/  F2FP.BF16.PACK_AB R59, R46, R54 ;  /* 0x000000362e3b723e */ /* 0x000fc400000010ff */
        /* <DEDUP_REMOVED lines=10> */
.L_x_1:
[----:B-1---5:R-:W2:Y:S04]  /*10280*/  LDL.LU R0, [R1+0x12c] ;  /* 0x00012c0001007983 */ /* 0x022ea80000300800 */
[----:B------:R-:W3:Y:S04]  /*10290*/  LDL.LU R13, [R1+0x128] ;  /* 0x00012800010d7983 */ /* 0x000ee80000300800 */
[----:B------:R-:W4:Y:S04]  /*102a0*/  LDL.LU R30, [R1+0x120] ;  /* 0x00012000011e7983 */ /* 0x000f280000300800 */
[----:B------:R-:W3:Y:S04]  /*102b0*/  LDL.LU R29, [R1+0x124] ;  /* 0x00012400011d7983 */ /* 0x000ee80000300800 */
[----:B------:R-:W0:Y:S04]  /*102c0*/  S2R R12, SR_TID.X ;  /* 0x00000000000c7919 */ /* 0x000e280000002100 */
[----:B------:R-:W1:Y:S01]  /*102d0*/  S2R R10, SR_TID.X ;  /* 0x00000000000a7919 */ /* 0x000e620000002100 */
[----:B0-----:R-:W-:-:S04]  /*102e0*/  SHF.R.S32.HI R11, RZ, 0x4, R12 ;  /* 0x00000004ff0b7819 */ /* 0x001fc8000001140c */
[----:B------:R-:W-:Y:S02]  /*102f0*/  SGXT R11, R11, 0x1 ;  /* 0x000000010b0b781a */ /* 0x000fe40000000200 */
[----:B-1----:R-:W-:Y:S02]  /*10300*/  LOP3.LUT R14, R10, 0xe0, RZ, 0xc0, !PT ;  /* 0x000000e00a0e7812 */ /* 0x002fe400078ec0ff */
[----:B------:R-:W-:Y:S02]  /*10310*/  LOP3.LUT R10, R12, 0xc, RZ, 0xc0, !PT ;  /* 0x0000000c0c0a7812 */ /* 0x000fe400078ec0ff */
[----:B------:R-:W-:-:S05]  /*10320*/  LOP3.LUT R11, R11, 0x1020, RZ, 0xc0, !PT ;  /* 0x000010200b0b7812 */ /* 0x000fca00078ec0ff */
[----:B------:R-:W-:Y:S01]  /*10330*/  IMAD R11, R10, 0x2, R11 ;  /* 0x000000020a0b7824 */ /* 0x000fe200078e020b */
[----:B------:R-:W-:-:S04]  /*10340*/  SHF.R.U32.HI R33, RZ, 0x5, R12 ;  /* 0x00000005ff217819 */ /* 0x000fc8000001160c */
[----:B------:R-:W-:Y:S01]  /*10350*/  SGXT.U32 R33, R33, 0x3 ;  /* 0x000000032121781a */ /* 0x000fe20000000000 */
[----:B------:R-:W-:Y:S01]  /*10360*/  BAR.SYNC.DEFER_BLOCKING 0x0 ;  /* 0x0000000000007b1d */ /* 0x000fe20000010000 */
[----:B--2---:R-:W-:-:S05]  /*10370*/  LOP3.LUT R0, R0, 0x60, RZ, 0xc0, !PT ;  /* 0x0000006000007812 */ /* 0x004fca00078ec0ff */
[----:B------:R-:W-:-:S05]  /*10380*/  IMAD R0, R14, 0x10, R0 ;  /* 0x000000100e007824 */ /* 0x000fca00078e0200 */
[----:B------:R-:W-:-:S04]  /*10390*/  LOP3.LUT R11, R11, R0, RZ, 0x3c, !PT ;  /* 0x000000000b0b7212 */ /* 0x000fc800078e3cff */
[----:B------:R-:W-:Y:S01]  /*103a0*/  LOP3.LUT R19, R11, 0x40, RZ, 0x3c, !PT ;  /* 0x000000400b137812 */ /* 0x000fe200078e3cff */
[----:B------:R-:W-:Y:S04]  /*103b0*/  STS.64 [R11], R72 ;  /* 0x000000480b007388 */ /* 0x000fe80000000a00 */
[----:B------:R-:W-:Y:S04]  /*103c0*/  STS.64 [R11+0x100], R8 ;  /* 0x000100080b007388 */ /* 0x000fe80000000a00 */
[----:B------:R-:W-:Y:S04]  /*103d0*/  STS.64 [R11+0x80], R56 ;  /* 0x000080380b007388 */ /* 0x000fe80000000a00 */
[----:B------:R-:W-:Y:S04]  /*103e0*/  STS.64 [R11+0x180], R6 ;  /* 0x000180060b007388 */ /* 0x000fe80000000a00 */
[----:B------:R-:W-:Y:S04]  /*103f0*/  STS.64 [R19+0x2000], R74 ;  /* 0x0020004a13007388 */ /* 0x000fe80000000a00 */
[----:B------:R0:W-:Y:S04]  /*10400*/  STS.64 [R19+0x2100], R4 ;  /* 0x0021000413007388 */ /* 0x0001e80000000a00 */
[----:B------:R-:W-:Y:S04]  /*10410*/  STS.64 [R19+0x2080], R58 ;  /* 0x0020803a13007388 */ /* 0x000fe80000000a00 */
[----:B------:R1:W-:Y:S01]  /*10420*/  STS.64 [R19+0x2180], R2 ;  /* 0x0021800213007388 */ /* 0x0003e20000000a00 */
[----:B---3--:R-:W-:-:S05]  /*10430*/  LOP3.LUT R13, R13, 0x1f8, RZ, 0xc0, !PT ;  /* 0x000001f80d0d7812 */ /* 0x008fca00078ec0ff */
[----:B------:R-:W-:Y:S01]  /*10440*/  IMAD R13, R10, 0x400, R13 ;  /* 0x000004000a0d7824 */ /* 0x000fe200078e020d */
[----:B------:R-:W-:-:S04]  /*10450*/  SHF.R.U32.HI R10, RZ, 0x1, R12 ;  /* 0x00000001ff0a7819 */ /* 0x000fc8000001160c */
[----:B------:R-:W-:Y:S01]  /*10460*/  LOP3.LUT R31, R13, 0x60, R10, 0x78, !PT ;  /* 0x000000600d1f7812 */ /* 0x000fe200078e780a */
[----:B------:R-:W-:Y:S01]  /*10470*/  BAR.SYNC.DEFER_BLOCKING 0x0 ;  /* 0x0000000000007b1d */ /* 0x000fe20000010000 */
[C---:B------:R-:W-:Y:S01]  /*10480*/  ISETP.GE.AND P0, PT, R29.reuse, c[0x0][0x178], PT ;  /* 0x00005e001d007a0c */ /* 0x040fe20003f06270 */
[----:B0-----:R-:W-:Y:S01]  /*10490*/  IMAD R4, R29, c[0x0][0x194], RZ ;  /* 0x000065001d047a24 */ /* 0x001fe200078e02ff */
[----:B----4-:R-:W-:-:S03]  /*104a0*/  LOP3.LUT R0, R30, R33, RZ, 0xfc, !PT ;  /* 0x000000211e007212 */ /* 0x010fc600078efcff */
[----:B------:R-:W0:Y:S04]  /*104b0*/  LDS.64 R36, [R31] ;  /* 0x000000001f247984 */ /* 0x000e280000000a00 */
[----:B------:R-:W2:Y:S04]  /*104c0*/  LDS.64 R38, [R31+0x200] ;  /* 0x000200001f267984 */ /* 0x000ea80000000a00 */
[----:B------:R-:W3:Y:S04]  /*104d0*/  LDS.64 R40, [R31+0x400] ;  /* 0x000400001f287984 */ /* 0x000ee80000000a00 */
[----:B------:R-:W4:Y:S04]  /*104e0*/  LDS.64 R42, [R31+0x600] ;  /* 0x000600001f2a7984 */ /* 0x000f280000000a00 */
[----:B------:R-:W0:Y:S01]  /*104f0*/  LDS.64 R44, [R31+0x800] ;  /* 0x000800001f2c7984 */ /* 0x000e220000000a00 */
[----:B-1----:R-:W-:-:S02]  /*10500*/  LOP3.LUT R2, R30, 0x8, R33, 0xfe, !PT ;  /* 0x000000081e027812 */ /* 0x002fc400078efe21 */
[C---:B------:R-:W-:Y:S01]  /*10510*/  ISETP.LT.AND P2, PT, R0.reuse, c[0x0][0x17c], !P0 ;  /* 0x00005f0000007a0c */ /* 0x040fe20004741270 */
[----:B------:R-:W-:Y:S01]  /*10520*/  IMAD R0, R0, c[0x0][0x198], RZ ;  /* 0x0000660000007a24 */ /* 0x000fe200078e02ff */
[C-C-:B------:R-:W-:Y:S01]  /*10530*/  LOP3.LUT R10, R30.reuse, 0xf0, R33.reuse, 0xfe, !PT ;  /* 0x000000f01e0a7812 */ /* 0x140fe200078efe21 */
[----:B------:R-:W1:Y:S01]  /*10540*/  LDS.64 R46, [R31+0xa00] ;  /* 0x000a00001f2e7984 */ /* 0x000e620000000a00 */
[C-C-:B------:R-:W-:Y:S02]  /*10550*/  LOP3.LUT R13, R30.reuse, 0xe8, R33.reuse, 0xfe, !PT ;  /* 0x000000e81e0d7812 */ /* 0x140fe400078efe21 */
[C-C-:B------:R-:W-:Y:S01]  /*10560*/  LOP3.LUT R12, R30.reuse, 0xe0, R33.reuse, 0xfe, !PT ;  /* 0x000000e01e0c7812 */ /* 0x140fe200078efe21 */
[----:B------:R-:W0:Y:S01]  /*10570*/  LDS.64 R48, [R31+0xc00] ;  /* 0x000c00001f307984 */ /* 0x000e220000000a00 */
[C-C-:B------:R-:W-:Y:S02]  /*10580*/  LOP3.LUT R14, R30.reuse, 0xd8, R33.reuse, 0xfe, !PT ;  /* 0x000000d81e0e7812 */ /* 0x140fe400078efe21 */
[C-C-:B------:R-:W-:Y:S01]  /*10590*/  LOP3.LUT R15, R30.reuse, 0xd0, R33.reuse, 0xfe, !PT ;  /* 0x000000d01e0f7812 */ /* 0x140fe200078efe21 */
[----:B------:R-:W0:Y:S01]  /*105a0*/  LDS.64 R50, [R31+0xe00] ;  /* 0x000e00001f327984 */ /* 0x000e220000000a00 */
[----:B------:R-:W-:-:S02]  /*105b0*/  LOP3.LUT R16, R30, 0xc8, R33, 0xfe, !PT ;  /* 0x000000c81e107812 */ /* 0x000fc400078efe21 */
[C-C-:B------:R-:W-:Y:S02]  /*105c0*/  LOP3.LUT R17, R30.reuse, 0xc0, R33.reuse, 0xfe, !PT ;  /* 0x000000c01e117812 */ /* 0x140fe400078efe21 */
[C-C-:B------:R-:W-:Y:S02]  /*105d0*/  LOP3.LUT R18, R30.reuse, 0xb8, R33.reuse, 0xfe, !PT ;  /* 0x000000b81e127812 */ /* 0x140fe400078efe21 */
[C-C-:B------:R-:W-:Y:S02]  /*105e0*/  LOP3.LUT R34, R30.reuse, 0xb0, R33.reuse, 0xfe, !PT ;  /* 0x000000b01e227812 */ /* 0x140fe400078efe21 */
[C-C-:B------:R-:W-:Y:S02]  /*105f0*/  LOP3.LUT R52, R30.reuse, 0xa8, R33.reuse, 0xfe, !PT ;  /* 0x000000a81e347812 */ /* 0x140fe400078efe21 */
[C-C-:B------:R-:W-:Y:S02]  /*10600*/  LOP3.LUT R53, R30.reuse, 0xa0, R33.reuse, 0xfe, !PT ;  /* 0x000000a01e357812 */ /* 0x140fe400078efe21 */
        /* <DEDUP_REMOVED lines=19> */
[----:B------:R-:W-:Y:S01]  /*10740*/  LEA R33, P4, R4, c[0x0][0x170], 0x1 ;  /* 0x00005c0004217a11 */ /* 0x000fe200078808ff */
[C---:B------:R-:W-:Y:S01]  /*10750*/  IMAD R5, R2.reuse, c[0x0][0x198], RZ ;  /* 0x0000660002057a24 */ /* 0x040fe200078e02ff */
[----:B------:R-:W-:Y:S02]  /*10760*/  ISETP.LT.AND P5, PT, R2, c[0x0][0x17c], !P0 ;  /* 0x00005f0002007a0c */ /* 0x000fe400047a1270 */
[----:B------:R-:W-:Y:S02]  /*10770*/  LEA.HI.X.SX32 R35, R4, c[0x0][0x174], 0x1, P4 ;  /* 0x00005d0004237a11 */ /* 0x000fe400020f0eff */
[----:B------:R-:W-:Y:S02]  /*10780*/  LEA R2, P6, R0, R33, 0x1 ;  /* 0x0000002100027211 */ /* 0x000fe400078c08ff */
[----:B------:R-:W-:Y:S01]  /*10790*/  ISETP.LT.AND P1, PT, R10, c[0x0][0x17c], !P0 ;  /* 0x00005f000a007a0c */ /* 0x000fe20004721270 */
[C---:B------:R-:W-:Y:S01]  /*107a0*/  IMAD R10, R3.reuse, c[0x0][0x198], RZ ;  /* 0x00006600030a7a24 */ /* 0x040fe200078e02ff */
[----:B------:R-:W-:-:S02]  /*107b0*/  ISETP.LT.AND P3, PT, R3, c[0x0][0x17c], !P0 ;  /* 0x00005f0003007a0c */ /* 0x000fc40004761270 */
[----:B------:R-:W-:Y:S02]  /*107c0*/  LEA R4, P4, R5, R33, 0x1 ;  /* 0x0000002105047211 */ /* 0x000fe400078808ff */
[----:B------:R-:W-:Y:S01]  /*107d0*/  LEA.HI.X.SX32 R3, R0, R35, 0x1, P6 ;  /* 0x0000002300037211 */ /* 0x000fe200030f0eff */
[----:B------:R-:W-:Y:S01]  /*107e0*/  IMAD R29, R7, c[0x0][0x198], RZ ;  /* 0x00006600071d7a24 */ /* 0x000fe200078e02ff */
[C---:B------:R-:W-:Y:S02]  /*107f0*/  LEA R6, P6, R10.reuse, R33, 0x1 ;  /* 0x000000210a067211 */ /* 0x040fe400078c08ff */
[-C--:B------:R-:W-:Y:S01]  /*10800*/  LEA.HI.X.SX32 R5, R5, R35.reuse, 0x1, P4 ;  /* 0x0000002305057211 */ /* 0x080fe200020f0eff */
[----:B0-----:R0:W-:Y:S01]  /*10810*/  @P2 STG.E.U16 [R2.64], R36 ;  /* 0x0000002402002986 */ /* 0x0011e2000c101506 */
[----:B------:R-:W-:Y:S01]  /*10820*/  ISETP.LT.AND P2, PT, R7, c[0x0][0x17c], !P0 ;  /* 0x00005f0007007a0c */ /* 0x000fe20004741270 */
[----:B------:R-:W-:Y:S01]  /*10830*/  IMAD R30, R9, c[0x0][0x198], RZ ;  /* 0x00006600091e7a24 */ /* 0x000fe200078e02ff */
[----:B------:R-:W-:Y:S01]  /*10840*/  LEA.HI.X.SX32 R7, R10, R35, 0x1, P6 ;  /* 0x000000230a077211 */ /* 0x000fe200030f0eff */
[----:B--2---:R2:W-:Y:S01]  /*10850*/  @P5 STG.E.U16 [R4.64], R38 ;  /* 0x0000002604005986 */ /* 0x0045e2000c101506 */
[----:B------:R-:W-:-:S02]  /*10860*/  LEA R8, P4, R29, R33, 0x1 ;  /* 0x000000211d087211 */ /* 0x000fc400078808ff */
[----:B------:R-:W-:Y:S01]  /*10870*/  ISETP.LT.AND P5, PT, R9, c[0x0][0x17c], !P0 ;  /* 0x00005f0009007a0c */ /* 0x000fe200047a1270 */
[----:B---3--:R3:W-:Y:S01]  /*10880*/  @P3 STG.E.U16 [R6.64], R40 ;  /* 0x0000002806003986 */ /* 0x0087e2000c101506 */
[----:B------:R-:W-:Y:S02]  /*10890*/  LEA.HI.X.SX32 R9, R29, R35, 0x1, P4 ;  /* 0x000000231d097211 */ /* 0x000fe400020f0eff */
[C---:B------:R-:W-:Y:S01]  /*108a0*/  ISETP.LT.AND P3, PT, R28.reuse, c[0x0][0x17c], !P0 ;  /* 0x00005f001c007a0c */ /* 0x040fe20004761270 */
[----:B------:R-:W-:Y:S01]  /*108b0*/  IMAD R28, R28, c[0x0][0x198], RZ ;  /* 0x000066001c1c7a24 */ /* 0x000fe200078e02ff */
[C---:B0-----:R-:W-:Y:S01]  /*108c0*/  LEA R2, P4, R30.reuse, R33, 0x1 ;  /* 0x000000211e027211 */ /* 0x041fe200078808ff */
[----:B----4-:R0:W-:Y:S01]  /*108d0*/  @P2 STG.E.U16 [R8.64], R42 ;  /* 0x0000002a08002986 */ /* 0x0101e2000c101506 */
[C---:B------:R-:W-:Y:S01]  /*108e0*/  ISETP.LT.AND P2, PT, R11.reuse, c[0x0][0x17c], !P0 ;  /* 0x00005f000b007a0c */ /* 0x040fe20004741270 */
[----:B--2---:R-:W-:Y:S01]  /*108f0*/  IMAD R5, R11, c[0x0][0x198], RZ ;  /* 0x000066000b057a24 */ /* 0x004fe200078e02ff */
[----:B------:R-:W-:-:S02]  /*10900*/  LEA.HI.X.SX32 R3, R30, R35, 0x1, P4 ;  /* 0x000000231e037211 */ /* 0x000fc400020f0eff */
[C---:B------:R-:W-:Y:S01]  /*10910*/  ISETP.LT.AND P4, PT, R27.reuse, c[0x0][0x17c], !P0 ;  /* 0x00005f001b007a0c */ /* 0x040fe20004781270 */
[----:B------:R-:W-:Y:S01]  /*10920*/  IMAD R27, R27, c[0x0][0x198], RZ ;  /* 0x000066001b1b7a24 */ /* 0x000fe200078e02ff */
[CC--:B------:R-:W-:Y:S01]  /*10930*/  LEA R10, P6, R28.reuse, R33.reuse, 0x1 ;  /* 0x000000211c0a7211 */ /* 0x0c0fe200078c08ff */
[----:B------:R2:W-:Y:S01]  /*10940*/  @P5 STG.E.U16 [R2.64], R44 ;  /* 0x0000002c02005986 */ /* 0x0005e2000c101506 */
[----:B------:R-:W-:Y:S02]  /*10950*/  LEA R4, P5, R5, R33, 0x1 ;  /* 0x0000002105047211 */ /* 0x000fe400078a08ff */
[----:B------:R-:W-:Y:S02]  /*10960*/  LEA.HI.X.SX32 R11, R28, R35, 0x1, P6 ;  /* 0x000000231c0b7211 */ /* 0x000fe400030f0eff */
[----:B---3--:R-:W-:Y:S01]  /*10970*/  LEA R6, P6, R27, R33, 0x1 ;  /* 0x000000211b067211 */ /* 0x008fe200078c08ff */
[----:B0-----:R-:W-:Y:S01]  /*10980*/  IMAD R9, R26, c[0x0][0x198], RZ ;  /* 0x000066001a097a24 */ /* 0x001fe200078e02ff */
[----:B------:R-:W-:-:S02]  /*10990*/  LEA.HI.X.SX32 R5, R5, R35, 0x1, P5 ;  /* 0x0000002305057211 */ /* 0x000fc400028f0eff */
[----:B------:R-:W-:Y:S01]  /*109a0*/  LEA.HI.X.SX32 R7, R27, R35, 0x1, P6 ;  /* 0x000000231b077211 */ /* 0x000fe200030f0eff */
[----:B-1----:R-:W-:Y:S01]  /*109b0*/  @P3 STG.E.U16 [R10.64], R46 ;  /* 0x0000002e0a003986 */ /* 0x002fe2000c101506 */
[----:B------:R-:W-:-:S03]  /*109c0*/  ISETP.LT.AND P5, PT, R26, c[0x0][0x17c], !P0 ;  /* 0x00005f001a007a0c */ /* 0x000fc600047a1270 */
[----:B------:R0:W-:Y:S01]  /*109d0*/  @P2 STG.E.U16 [R4.64], R48 ;  /* 0x0000003004002986 */ /* 0x0001e2000c101506 */
[----:B------:R-:W-:-:S03]  /*109e0*/  LEA R8, P2, R9, R33, 0x1 ;  /* 0x0000002109087211 */ /* 0x000fc600078408ff */
[----:B------:R1:W-:Y:S01]  /*109f0*/  @P4 STG.E.U16 [R6.64], R50 ;  /* 0x0000003206004986 */ /* 0x0003e2000c101506 */
[C---:B------:R-:W-:Y:S01]  /*10a00*/  ISETP.LT.AND P4, PT, R25.reuse, c[0x0][0x17c], !P0 ;  /* 0x00005f0019007a0c */ /* 0x040fe20004781270 */
[----:B------:R-:W-:Y:S01]  /*10a10*/  IMAD R25, R25, c[0x0][0x198], RZ ;  /* 0x0000660019197a24 */ /* 0x000fe200078e02ff */
[----:B------:R-:W-:Y:S02]  /*10a20*/  LEA.HI.X.SX32 R9, R9, R35, 0x1, P2 ;  /* 0x0000002309097211 */ /* 0x000fe400010f0eff */
[----:B------:R-:W-:Y:S02]  /*10a30*/  PRMT R36, R36, 0x7632, R36 ;  /* 0x0000763224247816 */ /* 0x000fe40000000024 */
[C---:B------:R-:W-:Y:S01]  /*10a40*/  ISETP.LT.AND P2, PT, R24.reuse, c[0x0][0x17c], !P0 ;  /* 0x00005f0018007a0c */ /* 0x040fe20004741270 */
[----:B------:R-:W-:Y:S01]  /*10a50*/  IMAD R24, R24, c[0x0][0x198], RZ ;  /* 0x0000660018187a24 */ /* 0x000fe200078e02ff */
[----:B--2---:R-:W-:Y:S01]  /*10a60*/  LEA R2, P6, R25, R33, 0x1 ;  /* 0x0000002119027211 */ /* 0x004fe200078c08ff */
[----:B------:R-:W-:Y:S01]  /*10a70*/  @P5 STG.E.U16 [R8.64], R36 ;  /* 0x0000002408005986 */ /* 0x000fe2000c101506 */
[----:B------:R-:W-:-:S02]  /*10a80*/  PRMT R38, R38, 0x7632, R38 ;  /* 0x0000763226267816 */ /* 0x000fc40000000026 */
[C---:B0-----:R-:W-:Y:S02]  /*10a90*/  LEA R4, P5, R24.reuse, R33, 0x1 ;  /* 0x0000002118047211 */ /* 0x041fe400078a08ff */
[-C--:B------:R-:W-:Y:S02]  /*10aa0*/  LEA.HI.X.SX32 R3, R25, R35.reuse, 0x1, P6 ;  /* 0x0000002319037211 */ /* 0x080fe400030f0eff */
[C---:B------:R-:W-:Y:S01]  /*10ab0*/  ISETP.LT.AND P6, PT, R23.reuse, c[0x0][0x17c], !P0 ;  /* 0x00005f0017007a0c */ /* 0x040fe200047c1270 */
[----:B------:R-:W-:Y:S01]  /*10ac0*/  IMAD R23, R23, c[0x0][0x198], RZ ;  /* 0x0000660017177a24 */ /* 0x000fe200078e02ff */
[----:B------:R-:W-:Y:S02]  /*10ad0*/  LEA.HI.X.SX32 R5, R24, R35, 0x1, P5 ;  /* 0x0000002318057211 */ /* 0x000fe400028f0eff */
[----:B------:R-:W-:Y:S01]  /*10ae0*/  PRMT R40, R40, 0x7632, R40 ;  /* 0x0000763228287816 */ /* 0x000fe20000000028 */
[----:B------:R0:W-:Y:S01]  /*10af0*/  @P4 STG.E.U16 [R2.64], R38 ;  /* 0x0000002602004986 */ /* 0x0001e2000c101506 */
[----:B-1----:R-:W-:-:S03]  /*10b00*/  LEA R6, P4, R23, R33, 0x1 ;  /* 0x0000002117067211 */ /* 0x002fc600078808ff */
[----:B------:R-:W-:Y:S01]  /*10b10*/  @P2 STG.E.U16 [R4.64], R40 ;  /* 0x0000002804002986 */ /* 0x000fe2000c101506 */
[C---:B------:R-:W-:Y:S01]  /*10b20*/  ISETP.LT.AND P2, PT, R22.reuse, c[0x0][0x17c], !P0 ;  /* 0x00005f0016007a0c */ /* 0x040fe20004741270 */
[----:B------:R-:W-:Y:S01]  /*10b30*/  IMAD R22, R22, c[0x0][0x198], RZ ;  /* 0x0000660016167a24 */ /* 0x000fe200078e02ff */
[----:B------:R-:W-:Y:S01]  /*10b40*/  LEA.HI.X.SX32 R7, R23, R35, 0x1, P4 ;  /* 0x0000002317077211 */ /* 0x000fe200020f0eff */
[C---:B------:R-:W-:Y:S01]  /*10b50*/  IMAD R10, R21.reuse, c[0x0][0x198], RZ ;  /* 0x00006600150a7a24 */ /* 0x040fe200078e02ff */
[----:B------:R-:W-:Y:S02]  /*10b60*/  ISETP.LT.AND P4, PT, R21, c[0x0][0x17c], !P0 ;  /* 0x00005f0015007a0c */ /* 0x000fe40004781270 */
[----:B0-----:R-:W-:Y:S02]  /*10b70*/  PRMT R3, R42, 0x7632, R3 ;  /* 0x000076322a037816 */ /* 0x001fe40000000003 */
[----:B------:R-:W-:-:S03]  /*10b80*/  LEA R8, P5, R22, R33, 0x1 ;  /* 0x0000002116087211 */ /* 0x000fc600078a08ff */
[----:B------:R0:W-:Y:S01]  /*10b90*/  @P6 STG.E.U16 [R6.64], R3 ;  /* 0x0000000306006986 */ /* 0x0001e2000c101506 */
[----:B------:R-:W-:Y:S02]  /*10ba0*/  LEA R2, P6, R10, R33, 0x1 ;  /* 0x000000210a027211 */ /* 0x000fe400078c08ff */
[----:B------:R-:W-:Y:S02]  /*10bb0*/  PRMT R44, R44, 0x7632, R44 ;  /* 0x000076322c2c7816 */ /* 0x000fe4000000002c */
[-C--:B------:R-:W-:Y:S02]  /*10bc0*/  LEA.HI.X.SX32 R9, R22, R35.reuse, 0x1, P5 ;  /* 0x0000002316097211 */ /* 0x080fe400028f0eff */
[----:B------:R-:W-:Y:S02]  /*10bd0*/  PRMT R46, R46, 0x7632, R46 ;  /* 0x000076322e2e7816 */ /* 0x000fe4000000002e */
[C---:B------:R-:W-:Y:S01]  /*10be0*/  ISETP.LT.AND P5, PT, R20.reuse, c[0x0][0x17c], !P0 ;  /* 0x00005f0014007a0c */ /* 0x040fe200047a1270 */
[----:B------:R-:W-:Y:S01]  /*10bf0*/  IMAD R20, R20, c[0x0][0x198], RZ ;  /* 0x0000660014147a24 */ /* 0x000fe200078e02ff */
[----:B0-----:R-:W-:Y:S01]  /*10c00*/  LEA.HI.X.SX32 R3, R10, R35, 0x1, P6 ;  /* 0x000000230a037211 */ /* 0x001fe200030f0eff */
[----:B------:R0:W-:Y:S01]  /*10c10*/  @P2 STG.E.U16 [R8.64], R44 ;  /* 0x0000002c08002986 */ /* 0x0001e2000c101506 */
[----:B------:R-:W-:-:S02]  /*10c20*/  IMAD.MOV.U32 R21, RZ, RZ, c[0x0][0x198] ;  /* 0x00006600ff157624 */ /* 0x000fc400078e00ff */
[C---:B------:R-:W-:Y:S01]  /*10c30*/  LEA R4, P2, R20.reuse, R33, 0x1 ;  /* 0x0000002114047211 */ /* 0x040fe200078408ff */
[----:B------:R1:W-:Y:S01]  /*10c40*/  @P4 STG.E.U16 [R2.64], R46 ;  /* 0x0000002e02004986 */ /* 0x0003e2000c101506 */
[C---:B------:R-:W-:Y:S01]  /*10c50*/  ISETP.LT.AND P4, PT, R19.reuse, c[0x0][0x17c], !P0 ;  /* 0x00005f0013007a0c */ /* 0x040fe20004781270 */
[----:B------:R-:W-:Y:S01]  /*10c60*/  IMAD R19, R19, c[0x0][0x198], RZ ;  /* 0x0000660013137a24 */ /* 0x000fe200078e02ff */
[----:B------:R-:W-:Y:S01]  /*10c70*/  LEA.HI.X.SX32 R5, R20, R35, 0x1, P2 ;  /* 0x0000002314057211 */ /* 0x000fe200010f0eff */
[----:B------:R-:W-:Y:S01]  /*10c80*/  IMAD R0, R21, 0x80, R0 ;  /* 0x0000008015007824 */ /* 0x000fe200078e0200 */
[----:B------:R-:W-:Y:S02]  /*10c90*/  PRMT R48, R48, 0x7632, R48 ;  /* 0x0000763230307816 */ /* 0x000fe40000000030 */
[----:B------:R-:W-:Y:S02]  /*10ca0*/  ISETP.LT.AND P2, PT, R57, c[0x0][0x17c], !P0 ;  /* 0x00005f0039007a0c */ /* 0x000fe40004741270 */
[----:B------:R-:W-:Y:S01]  /*10cb0*/  LEA R6, P6, R19, R33, 0x1 ;  /* 0x0000002113067211 */ /* 0x000fe200078c08ff */
[----:B------:R2:W-:Y:S01]  /*10cc0*/  @P5 STG.E.U16 [R4.64], R48 ;  /* 0x0000003004005986 */ /* 0x0005e2000c101506 */
[----:B------:R-:W-:Y:S01]  /*10cd0*/  PRMT R50, R50, 0x7632, R50 ;  /* 0x0000763232327816 */ /* 0x000fe20000000032 */
[----:B0-----:R-:W-:Y:S01]  /*10ce0*/  IMAD R9, R21, 0x8, R0 ;  /* 0x0000000815097824 */ /* 0x001fe200078e0200 */
[----:B------:R-:W-:-:S02]  /*10cf0*/  LEA.HI.X.SX32 R7, R19, R35, 0x1, P6 ;  /* 0x0000002313077211 */ /* 0x000fc400030f0eff */
[----:B-1----:R-:W-:Y:S02]  /*10d00*/  LEA R2, P5, R0, R33, 0x1 ;  /* 0x0000002100027211 */ /* 0x002fe400078a08ff */
[----:B------:R-:W-:Y:S01]  /*10d10*/  ISETP.LT.AND P6, PT, R56, c[0x0][0x17c], !P0 ;  /* 0x00005f0038007a0c */ /* 0x000fe200047c1270 */
[----:B------:R0:W-:Y:S01]  /*10d20*/  @P4 STG.E.U16 [R6.64], R50 ;  /* 0x0000003206004986 */ /* 0x0001e2000c101506 */
[----:B------:R-:W-:Y:S01]  /*10d30*/  LEA.HI.X.SX32 R3, R0, R35, 0x1, P5 ;  /* 0x0000002300037211 */ /* 0x000fe200028f0eff */
[----:B------:R-:W-:Y:S01]  /*10d40*/  IMAD R0, R21, 0x8, R9 ;  /* 0x0000000815007824 */ /* 0x000fe200078e0209 */
[----:B------:R-:W-:Y:S02]  /*10d50*/  LEA R8, P5, R9, R33, 0x1 ;  /* 0x0000002109087211 */ /* 0x000fe400078a08ff */
[----:B------:R-:W-:Y:S01]  /*10d60*/  ISETP.LT.AND P4, PT, R55, c[0x0][0x17c], !P0 ;  /* 0x00005f0037007a0c */ /* 0x000fe20004781270 */
[----:B------:R1:W-:Y:S01]  /*10d70*/  @P2 STG.E.U16 [R2.64], R37 ;  /* 0x0000002502002986 */ /* 0x0003e2000c101506 */
[----:B------:R-:W-:-:S02]  /*10d80*/  LEA.HI.X.SX32 R9, R9, R35, 0x1, P5 ;  /* 0x0000002309097211 */ /* 0x000fc400028f0eff */
[----:B--2---:R-:W-:Y:S02]  /*10d90*/  LEA R4, P2, R0, R33, 0x1 ;  /* 0x0000002100047211 */ /* 0x004fe400078408ff */
[C---:B------:R-:W-:Y:S02]  /*10da0*/  LEA R10, R21.reuse, R0, 0x3 ;  /* 0x00000000150a7211 */ /* 0x040fe400078e18ff */
[----:B------:R-:W-:Y:S01]  /*10db0*/  ISETP.LT.AND P5, PT, R54, c[0x0][0x17c], !P0 ;  /* 0x00005f0036007a0c */ /* 0x000fe200047a1270 */
[----:B------:R2:W-:Y:S01]  /*10dc0*/  @P6 STG.E.U16 [R8.64], R39 ;  /* 0x0000002708006986 */ /* 0x0005e2000c101506 */
[----:B------:R-:W-:Y:S01]  /*10dd0*/  LEA.HI.X.SX32 R5, R0, R35, 0x1, P2 ;  /* 0x0000002300057211 */ /* 0x000fe200010f0eff */
[----:B------:R-:W-:Y:S01]  /*10de0*/  IMAD R0, R21, 0x8, R10 ;  /* 0x0000000815007824 */ /* 0x000fe200078e020a */
[C---:B0-----:R-:W-:Y:S02]  /*10df0*/  LEA R6, P6, R10.reuse, R33, 0x1 ;  /* 0x000000210a067211 */ /* 0x041fe400078c08ff */
[----:B------:R-:W-:Y:S01]  /*10e00*/  ISETP.LT.AND P2, PT, R53, c[0x0][0x17c], !P0 ;  /* 0x00005f0035007a0c */ /* 0x000fe20004741270 */
[----:B------:R0:W-:Y:S01]  /*10e10*/  @P4 STG.E.U16 [R4.64], R41 ;  /* 0x0000002904004986 */ /* 0x0001e2000c101506 */
[----:B------:R-:W-:Y:S01]  /*10e20*/  LEA.HI.X.SX32 R7, R10, R35, 0x1, P6 ;  /* 0x000000230a077211 */ /* 0x000fe200030f0eff */
[----:B------:R-:W-:Y:S01]  /*10e30*/  IMAD R10, R21, 0x8, R0 ;  /* 0x00000008150a7824 */ /* 0x000fe200078e0200 */
[----:B-1----:R-:W-:-:S02]  /*10e40*/  LEA R2, P4, R0, R33, 0x1 ;  /* 0x0000002100027211 */ /* 0x002fc400078808ff */
[----:B------:R-:W-:Y:S01]  /*10e50*/  ISETP.LT.AND P6, PT, R52, c[0x0][0x17c], !P0 ;  /* 0x00005f0034007a0c */ /* 0x000fe200047c1270 */
[----:B------:R1:W-:Y:S01]  /*10e60*/  @P5 STG.E.U16 [R6.64], R43 ;  /* 0x0000002b06005986 */ /* 0x0003e2000c101506 */
[----:B------:R-:W-:Y:S01]  /*10e70*/  LEA.HI.X.SX32 R3, R0, R35, 0x1, P4 ;  /* 0x0000002300037211 */ /* 0x000fe200020f0eff */
[C---:B------:R-:W-:Y:S01]  /*10e80*/  IMAD R0, R21.reuse, 0x8, R10 ;  /* 0x0000000815007824 */ /* 0x040fe200078e020a */
[----:B--2---:R-:W-:Y:S02]  /*10e90*/  LEA R8, P5, R10, R33, 0x1 ;  /* 0x000000210a087211 */ /* 0x004fe400078a08ff */
[----:B------:R-:W-:Y:S01]  /*10ea0*/  ISETP.LT.AND P4, PT, R34, c[0x0][0x17c], !P0 ;  /* 0x00005f0022007a0c */ /* 0x000fe20004781270 */
[----:B------:R2:W-:Y:S01]  /*10eb0*/  @P2 STG.E.U16 [R2.64], R45 ;  /* 0x0000002d02002986 */ /* 0x0005e2000c101506 */
[----:B------:R-:W-:Y:S01]  /*10ec0*/  LEA.HI.X.SX32 R9, R10, R35, 0x1, P5 ;  /* 0x000000230a097211 */ /* 0x000fe200028f0eff */
[----:B------:R-:W-:Y:S01]  /*10ed0*/  IMAD R10, R21, 0x8, R0 ;  /* 0x00000008150a7824 */ /* 0x000fe200078e0200 */
[----:B0-----:R-:W-:-:S03]  /*10ee0*/  LEA R4, P2, R0, R33, 0x1 ;  /* 0x0000002100047211 */ /* 0x001fc600078408ff */
[----:B------:R0:W-:Y:S01]  /*10ef0*/  @P6 STG.E.U16 [R8.64], R47 ;  /* 0x0000002f08006986 */ /* 0x0001e2000c101506 */
[----:B------:R-:W-:Y:S01]  /*10f00*/  LEA.HI.X.SX32 R5, R0, R35, 0x1, P2 ;  /* 0x0000002300057211 */ /* 0x000fe200010f0eff */
[C---:B------:R-:W-:Y:S01]  /*10f10*/  IMAD R0, R21.reuse, 0x8, R10 ;  /* 0x0000000815007824 */ /* 0x040fe200078e020a */
[----:B-1----:R-:W-:Y:S02]  /*10f20*/  LEA R6, P6, R10, R33, 0x1 ;  /* 0x000000210a067211 */ /* 0x002fe400078c08ff */
[----:B------:R-:W-:Y:S01]  /*10f30*/  ISETP.LT.AND P5, PT, R18, c[0x0][0x17c], !P0 ;  /* 0x00005f0012007a0c */ /* 0x000fe200047a1270 */
[----:B------:R1:W-:Y:S01]  /*10f40*/  @P4 STG.E.U16 [R4.64], R49 ;  /* 0x0000003104004986 */ /* 0x0003e2000c101506 */
[----:B------:R-:W-:Y:S01]  /*10f50*/  LEA.HI.X.SX32 R7, R10, R35, 0x1, P6 ;  /* 0x000000230a077211 */ /* 0x000fe200030f0eff */
[----:B------:R-:W-:Y:S01]  /*10f60*/  IMAD R10, R21, 0x8, R0 ;  /* 0x00000008150a7824 */ /* 0x000fe200078e0200 */
[----:B--2---:R-:W-:Y:S02]  /*10f70*/  LEA R2, P6, R0, R33, 0x1 ;  /* 0x0000002100027211 */ /* 0x004fe400078c08ff */
[----:B------:R-:W-:-:S02]  /*10f80*/  ISETP.LT.AND P4, PT, R17, c[0x0][0x17c], !P0 ;  /* 0x00005f0011007a0c */ /* 0x000fc40004781270 */
[----:B------:R-:W-:Y:S02]  /*10f90*/  ISETP.LT.AND P2, PT, R16, c[0x0][0x17c], !P0 ;  /* 0x00005f0010007a0c */ /* 0x000fe40004741270 */
[----:B------:R-:W-:Y:S01]  /*10fa0*/  LEA.HI.X.SX32 R3, R0, R35, 0x1, P6 ;  /* 0x0000002300037211 */ /* 0x000fe200030f0eff */
[----:B------:R-:W-:Y:S01]  /*10fb0*/  IMAD R0, R21, 0x8, R10 ;  /* 0x0000000815007824 */ /* 0x000fe200078e020a */
[C---:B0-----:R-:W-:Y:S02]  /*10fc0*/  LEA R8, P6, R10.reuse, R33, 0x1 ;  /* 0x000000210a087211 */ /* 0x041fe400078c08ff */
[----:B------:R-:W-:Y:S01]  /*10fd0*/  PRMT R37, R37, 0x7632, R37 ;  /* 0x0000763225257816 */ /* 0x000fe20000000025 */
[----:B------:R-:W-:Y:S01]  /*10fe0*/  IMAD R11, R21, 0x8, R0 ;  /* 0x00000008150b7824 */ /* 0x000fe200078e0200 */
[----:B------:R-:W-:Y:S02]  /*10ff0*/  LEA.HI.X.SX32 R9, R10, R35, 0x1, P6 ;  /* 0x000000230a097211 */ /* 0x000fe400030f0eff */
[----:B------:R-:W-:Y:S01]  /*11000*/  PRMT R39, R39, 0x7632, R39 ;  /* 0x0000763227277816 */ /* 0x000fe20000000027 */
[----:B------:R0:W-:Y:S01]  /*11010*/  @P5 STG.E.U16 [R6.64], R51 ;  /* 0x0000003306005986 */ /* 0x0001e2000c101506 */
[----:B------:R-:W-:Y:S01]  /*11020*/  ISETP.LT.AND P3, PT, R12, c[0x0][0x17c], !P0 ;  /* 0x00005f000c007a0c */ /* 0x000fe20004761270 */
[----:B------:R-:W-:-:S02]  /*11030*/  IMAD R12, R21, 0x8, R11 ;  /* 0x00000008150c7824 */ /* 0x000fc400078e020b */
[----:B------:R-:W-:Y:S01]  /*11040*/  @P4 STG.E.U16 [R2.64], R37 ;  /* 0x0000002502004986 */ /* 0x000fe2000c101506 */
[----:B------:R-:W-:Y:S01]  /*11050*/  ISETP.LT.AND P5, PT, R15, c[0x0][0x17c], !P0 ;  /* 0x00005f000f007a0c */ /* 0x000fe200047a1270 */
[----:B------:R-:W-:Y:S02]  /*11060*/  IMAD R15, R21, 0x8, R12 ;  /* 0x00000008150f7824 */ /* 0x000fe400078e020c */
[----:B------:R2:W-:Y:S01]  /*11070*/  @P2 STG.E.U16 [R8.64], R39 ;  /* 0x0000002708002986 */ /* 0x0005e2000c101506 */
[----:B-1----:R-:W-:-:S04]  /*11080*/  LEA R4, P2, R0, R33, 0x1 ;  /* 0x0000002100047211 */ /* 0x002fc800078408ff */
[----:B------:R-:W-:Y:S01]  /*11090*/  LEA.HI.X.SX32 R5, R0, R35, 0x1, P2 ;  /* 0x0000002300057211 */ /* 0x000fe200010f0eff */
[----:B------:R-:W-:Y:S01]  /*110a0*/  IMAD R0, R21, 0x8, R15 ;  /* 0x0000000815007824 */ /* 0x000fe200078e020f */
[----:B0-----:R-:W-:-:S04]  /*110b0*/  LEA R6, P4, R11, R33, 0x1 ;  /* 0x000000210b067211 */ /* 0x001fc800078808ff */
[----:B--2---:R-:W-:Y:S02]  /*110c0*/  LEA R8, P2, R0, R33, 0x1 ;  /* 0x0000002100087211 */ /* 0x004fe400078408ff */
[----:B------:R-:W-:Y:S02]  /*110d0*/  LEA.HI.X.SX32 R7, R11, R35, 0x1, P4 ;  /* 0x000000230b077211 */ /* 0x000fe400020f0eff */
[----:B------:R-:W-:Y:S02]  /*110e0*/  ISETP.LT.AND P4, PT, R14, c[0x0][0x17c], !P0 ;  /* 0x00005f000e007a0c */ /* 0x000fe40004781270 */
[----:B------:R-:W-:Y:S02]  /*110f0*/  LEA R10, P6, R12, R33, 0x1 ;  /* 0x000000210c0a7211 */ /* 0x000fe400078c08ff */
[----:B------:R-:W-:Y:S02]  /*11100*/  LEA.HI.X.SX32 R9, R0, R35, 0x1, P2 ;  /* 0x0000002300097211 */ /* 0x000fe400010f0eff */
[----:B------:R-:W-:-:S02]  /*11110*/  ISETP.LT.AND P2, PT, R13, c[0x0][0x17c], !P0 ;  /* 0x00005f000d007a0c */ /* 0x000fc40004741270 */
[----:B------:R-:W-:Y:S02]  /*11120*/  ISETP.LT.AND P0, PT, R32, c[0x0][0x17c], !P0 ;  /* 0x00005f0020007a0c */ /* 0x000fe40004701270 */
[----:B------:R-:W-:Y:S02]  /*11130*/  LEA.HI.X.SX32 R11, R12, R35, 0x1, P6 ;  /* 0x000000230c0b7211 */ /* 0x000fe400030f0eff */
[----:B------:R-:W-:Y:S02]  /*11140*/  LEA R2, P6, R15, R33, 0x1 ;  /* 0x000000210f027211 */ /* 0x000fe400078c08ff */
[----:B------:R-:W-:Y:S02]  /*11150*/  PRMT R41, R41, 0x7632, R41 ;  /* 0x0000763229297816 */ /* 0x000fe40000000029 */
[----:B------:R-:W-:Y:S01]  /*11160*/  PRMT R43, R43, 0x7632, R43 ;  /* 0x000076322b2b7816 */ /* 0x000fe2000000002b */
[----:B------:R-:W-:Y:S01]  /*11170*/  IMAD R16, R21, 0x8, R0 ;  /* 0x0000000815107824 */ /* 0x000fe200078e0200 */
[----:B------:R-:W-:-:S02]  /*11180*/  PRMT R45, R45, 0x7632, R45 ;  /* 0x000076322d2d7816 */ /* 0x000fc4000000002d */
[----:B------:R-:W-:Y:S02]  /*11190*/  LEA.HI.X.SX32 R3, R15, R35, 0x1, P6 ;  /* 0x000000230f037211 */ /* 0x000fe400030f0eff */
[----:B------:R-:W-:Y:S01]  /*111a0*/  PRMT R47, R47, 0x7632, R47 ;  /* 0x000076322f2f7816 */ /* 0x000fe2000000002f */
[----:B------:R0:W-:Y:S01]  /*111b0*/  @P5 STG.E.U16 [R4.64], R41 ;  /* 0x0000002904005986 */ /* 0x0001e2000c101506 */
[----:B------:R-:W-:-:S03]  /*111c0*/  PRMT R49, R49, 0x7632, R49 ;  /* 0x0000763231317816 */ /* 0x000fc60000000031 */
[----:B------:R0:W-:Y:S01]  /*111d0*/  @P4 STG.E.U16 [R6.64], R43 ;  /* 0x0000002b06004986 */ /* 0x0001e2000c101506 */
[----:B------:R-:W-:-:S03]  /*111e0*/  LEA R12, P6, R16, R33, 0x1 ;  /* 0x00000021100c7211 */ /* 0x000fc600078c08ff */
[----:B------:R0:W-:Y:S04]  /*111f0*/  @P3 STG.E.U16 [R10.64], R45 ;  /* 0x0000002d0a003986 */ /* 0x0001e8000c101506 */
[----:B------:R0:W-:Y:S01]  /*11200*/  @P2 STG.E.U16 [R2.64], R47 ;  /* 0x0000002f02002986 */ /* 0x0001e2000c101506 */
[----:B------:R-:W-:-:S03]  /*11210*/  LEA.HI.X.SX32 R13, R16, R35, 0x1, P6 ;  /* 0x00000023100d7211 */ /* 0x000fc600030f0eff */
[----:B------:R0:W-:Y:S01]  /*11220*/  @P1 STG.E.U16 [R8.64], R49 ;  /* 0x0000003108001986 */ /* 0x0001e2000c101506 */
[----:B------:R-:W-:Y:S05]  /*11230*/  @!P0 EXIT ;  /* 0x000000000000894d */ /* 0x000fea0003800000 */
[----:B0-----:R-:W-:-:S05]  /*11240*/  PRMT R6, R51, 0x7632, R6 ;  /* 0x0000763233067816 */ /* 0x001fca0000000006 */
[----:B------:R-:W-:Y:S01]  /*11250*/  STG.E.U16 [R12.64], R6 ;  /* 0x000000060c007986 */ /* 0x000fe2000c101506 */
[----:B------:R-:W-:Y:S05]  /*11260*/  EXIT ;  /* 0x000000000000794d */ /* 0x000fea0003800000 */
.L_x_4:
[----:B------:R-:W-:-:S00]  /*11270*/  BRA `(.L_x_4) ;  /* 0xfffffff000007947 */ /* 0x000fc0000383ffff */
[----:B------:R-:W-:-:S00]  /*11280*/  NOP ;  /* 0x0000000000007918 */ /* 0x000fc00000000000 */
[----:B------:R-:W-:-:S00]  /*11290*/  NOP ;  /* 0x0000000000007918 */ /* 0x000fc00000000000 */
[----:B------:R-:W-:-:S00]  /*112a0*/  NOP ;  /* 0x0000000000007918 */ /* 0x000fc00000000000 */
[----:B------:R-:W-:-:S00]  /*112b0*/  NOP ;  /* 0x0000000000007918 */ /* 0x000fc00000000000 */
[----:B------:R-:W-:-:S00]  /*112c0*/  NOP ;  /* 0x0000000000007918 */ /* 0x000fc00000000000 */
[----:B------:R-:W-:-:S00]  /*112d0*/  NOP ;  /* 0x0000000000007918 */ /* 0x000fc00000000000 */
[----:B------:R-:W-:-:S00]  /*112e0*/  NOP ;  /* 0x0000000000007918 */ /* 0x000fc00000000000 */
[----:B------:R-:W-:-:S00]  /*112f0*/  NOP ;  /* 0x0000000000007918 */ /* 0x000fc00000000000 */
.L_x_5:


//--------------------- .nv.shared.matmul_kernel  --------------------------
	.section	.nv.shared.matmul_kernel,"aw",@nobits
	.sectionflags	@""
	.align	16
